def matmul_kernel(
    a_ptr,
    b_ptr,
    c_ptr,
    M,
    N,
    K,
    stride_am,
    stride_ak,
    stride_bk,
    stride_bn,
    stride_cm,
    stride_cn,
    BLOCK_M: tl.constexpr,
    BLOCK_N: tl.constexpr,
    BLOCK_K: tl.constexpr,
    GROUP_M: tl.constexpr,
):
    pid = tl.program_id(axis=0)
    num_pid_m = tl.cdiv(M, BLOCK_M)
    num_pid_n = tl.cdiv(N, BLOCK_N)
    num_pid_in_group = GROUP_M * num_pid_n
    group_id = pid // num_pid_in_group
    first_pid_m = group_id * GROUP_M
    group_size_m = min(num_pid_m - first_pid_m, GROUP_M)
    pid_m = first_pid_m + ((pid % num_pid_in_group) % group_size_m)
    pid_n = (pid % num_pid_in_group) // group_size_m

    offs_am = (pid_m * BLOCK_M + tl.arange(0, BLOCK_M)) % M
    offs_bn = (pid_n * BLOCK_N + tl.arange(0, BLOCK_N)) % N
    offs_k = tl.arange(0, BLOCK_K)
    a_ptrs = a_ptr + offs_am[:, None] * stride_am + offs_k[None, :] * stride_ak
    b_ptrs = b_ptr + offs_k[:, None] * stride_bk + offs_bn[None, :] * stride_bn

    acc = tl.zeros((BLOCK_M, BLOCK_N), dtype=tl.float32)
    for kk in range(0, tl.cdiv(K, BLOCK_K)):
        a = tl.load(a_ptrs, mask=offs_k[None, :] < K - kk * BLOCK_K, other=0.0)
        b = tl.load(b_ptrs, mask=offs_k[:, None] < K - kk * BLOCK_K, other=0.0)
        acc = tl.dot(a, b, acc)
        a_ptrs += BLOCK_K * stride_ak
        b_ptrs += BLOCK_K * stride_bk

    c = acc.to(c_ptr.dtype.element_ty)
    offs_cm = pid_m * BLOCK_M + tl.arange(0, BLOCK_M)
    offs_cn = pid_n * BLOCK_N + tl.arange(0, BLOCK_N)
    c_ptrs = c_ptr + offs_cm[:, None] * stride_cm + offs_cn[None, :] * stride_cn
    mask = (offs_cm[:, None] < M) & (offs_cn[None, :] < N)
    tl.store(c_ptrs, c, mask=mask)

# config = {"BLOCK_K": 128, "BLOCK_M": 128, "BLOCK_N": 512, "GROUP_M": 1, "arch": "sm_100", "dtype": "fp8e5m2", "num_ctas": 1, "num_stages": 3, "num_warps": 4}
# arch = sm_100


// ===== COMPILED SASS (sm_100a) =====

	.target	sm_100a

	.elftype	@"ET_EXEC"


//--------------------- .note.nv.tkinfo           --------------------------
	.section	.note.nv.tkinfo,"",@"SHT_NOTE"
	.sectionflags	@"SHF_NOTE_NV_TKINFO"
	.tkinfo
        /*0018*/ 	.word	0x00000081
        /*0030*/ 	.string	""
        /*0030*/ 	.string	"ptxas-blackwell"
        /*0030*/ 	.string	"Cuda compilation tools, release 12.9, V12.9.86"
        /*0030*/ 	.string	"Build cuda_12.9.r12.9/compiler.36037853_0"
        /*0030*/ 	.string	"-v  -suppress-debug-info  -lineinfo  -arch sm_100a "



//--------------------- .note.nv.cuver            --------------------------
	.section	.note.nv.cuver,"",@"SHT_NOTE"
	.sectionflags	@"SHF_NOTE_NV_CUVER"
        /*0018*/ 	.short	0x0001
        /*001a*/ 	.short	0x0064
        /*001c*/ 	.short	0x0001
        /*001e*/ 	.short	0x0000
        /*0020*/ 	.short	0x0001
        /*0022*/ 	.short	0x0000


//--------------------- .nv.info                  --------------------------
	.section	.nv.info,"",@"SHT_CUDA_INFO"
	.align	4


	//----- nvinfo : EIATTR_REGCOUNT
	.align		4
        /*0000*/ 	.byte	0x04, 0x2f
        /*0002*/ 	.short	(.L_4 - .L_3)
	.align		4
.L_3:
        /*0004*/ 	.word	index@(matmul_kernel)
        /*0008*/ 	.word	0x00000060


	//----- nvinfo : EIATTR_FRAME_SIZE
	.align		4
.L_4:
        /*000c*/ 	.byte	0x04, 0x11
        /*000e*/ 	.short	(.L_6 - .L_5)
	.align		4
.L_5:
        /*0010*/ 	.word	index@($__internal_2_$__cuda_sm10x_tcgen05_guardrail_trap_unallocated_columns_being_dealloced)
        /*0014*/ 	.word	0x00002db8


	//----- nvinfo : EIATTR_FRAME_SIZE
	.align		4
.L_6:
        /*0018*/ 	.byte	0x04, 0x11
        /*001a*/ 	.short	(.L_8 - .L_7)
	.align		4
.L_7:
        /*001c*/ 	.word	index@($__internal_1_$__cuda_sm10x_tcgen05_guardrail_trap_phase_invalid_during_alloc)
        /*0020*/ 	.word	0x00002db8


	//----- nvinfo : EIATTR_FRAME_SIZE
	.align		4
.L_8:
        /*0024*/ 	.byte	0x04, 0x11
        /*0026*/ 	.short	(.L_10 - .L_9)
	.align		4
.L_9:
        /*0028*/ 	.word	index@($__internal_0_$__cuda_sm10x_tcgen05_guardrail_trap_col_being_dealloced_not_returned_by_alloc)
        /*002c*/ 	.word	0x00002db8


	//----- nvinfo : EIATTR_FRAME_SIZE
	.align		4
.L_10:
        /*0030*/ 	.byte	0x04, 0x11
        /*0032*/ 	.short	(.L_12 - .L_11)
	.align		4
.L_11:
        /*0034*/ 	.word	index@(matmul_kernel)
        /*0038*/ 	.word	0x00002db8


	//----- nvinfo : EIATTR_MIN_STACK_SIZE
	.align		4
.L_12:
        /*003c*/ 	.byte	0x04, 0x12
        /*003e*/ 	.short	(.L_14 - .L_13)
	.align		4
.L_13:
        /*0040*/ 	.word	index@(matmul_kernel)
        /*0044*/ 	.word	0x00002db8
.L_14:


//--------------------- .nv.info.matmul_kernel    --------------------------
	.section	.nv.info.matmul_kernel,"",@"SHT_CUDA_INFO"
	.sectionflags	@""
	.align	4


	//----- nvinfo : EIATTR_CUDA_API_VERSION
	.align		4
        /*0000*/ 	.byte	0x04, 0x37
        /*0002*/ 	.short	(.L_16 - .L_15)
.L_15:
        /*0004*/ 	.word	0x00000081


	//----- nvinfo : EIATTR_KPARAM_INFO
	.align		4
.L_16:
        /*0008*/ 	.byte	0x04, 0x17
        /*000a*/ 	.short	(.L_18 - .L_17)
.L_17:
        /*000c*/ 	.word	0x00000000
        /*0010*/ 	.short	0x000d
        /*0012*/ 	.short	0x0048
        /*0014*/ 	.byte	0x00, 0xf4, 0x21, 0x00


	//----- nvinfo : EIATTR_KPARAM_INFO
	.align		4
.L_18:
        /*0018*/ 	.byte	0x04, 0x17
        /*001a*/ 	.short	(.L_20 - .L_19)
.L_19:
        /*001c*/ 	.word	0x00000000
        /*0020*/ 	.short	0x000c
        /*0022*/ 	.short	0x0040
        /*0024*/ 	.byte	0x00, 0xf4, 0x21, 0x00


	//----- nvinfo : EIATTR_KPARAM_INFO
	.align		4
.L_20:
        /*0028*/ 	.byte	0x04, 0x17
        /*002a*/ 	.short	(.L_22 - .L_21)
.L_21:
        /*002c*/ 	.word	0x00000000
        /*0030*/ 	.short	0x000b
        /*0032*/ 	.short	0x0038
        /*0034*/ 	.byte	0x00, 0xf0, 0x11, 0x00


	//----- nvinfo : EIATTR_KPARAM_INFO
	.align		4
.L_22:
        /*0038*/ 	.byte	0x04, 0x17
        /*003a*/ 	.short	(.L_24 - .L_23)
.L_23:
        /*003c*/ 	.word	0x00000000
        /*0040*/ 	.short	0x000a
        /*0042*/ 	.short	0x0034
        /*0044*/ 	.byte	0x00, 0xf0, 0x11, 0x00


	//----- nvinfo : EIATTR_KPARAM_INFO
	.align		4
.L_24:
        /*0048*/ 	.byte	0x04, 0x17
        /*004a*/ 	.short	(.L_26 - .L_25)
.L_25:
        /*004c*/ 	.word	0x00000000
        /*0050*/ 	.short	0x0009
        /*0052*/ 	.short	0x0030
        /*0054*/ 	.byte	0x00, 0xf0, 0x11, 0x00


	//----- nvinfo : EIATTR_KPARAM_INFO
	.align		4
.L_26:
        /*0058*/ 	.byte	0x04, 0x17
        /*005a*/ 	.short	(.L_28 - .L_27)
.L_27:
        /*005c*/ 	.word	0x00000000
        /*0060*/ 	.short	0x0008
        /*0062*/ 	.short	0x002c
        /*0064*/ 	.byte	0x00, 0xf0, 0x11, 0x00


	//----- nvinfo : EIATTR_KPARAM_INFO
	.align		4
.L_28:
        /*0068*/ 	.byte	0x04, 0x17
        /*006a*/ 	.short	(.L_30 - .L_29)
.L_29:
        /*006c*/ 	.word	0x00000000
        /*0070*/ 	.short	0x0007
        /*0072*/ 	.short	0x0028
        /*0074*/ 	.byte	0x00, 0xf0, 0x11, 0x00


	//----- nvinfo : EIATTR_KPARAM_INFO
	.align		4
.L_30:
        /*0078*/ 	.byte	0x04, 0x17
        /*007a*/ 	.short	(.L_32 - .L_31)
.L_31:
        /*007c*/ 	.word	0x00000000
        /*0080*/ 	.short	0x0006
        /*0082*/ 	.short	0x0024
        /*0084*/ 	.byte	0x00, 0xf0, 0x11, 0x00


	//----- nvinfo : EIATTR_KPARAM_INFO
	.align		4
.L_32:
        /*0088*/ 	.byte	0x04, 0x17
        /*008a*/ 	.short	(.L_34 - .L_33)
.L_33:
        /*008c*/ 	.word	0x00000000
        /*0090*/ 	.short	0x0005
        /*0092*/ 	.short	0x0020
        /*0094*/ 	.byte	0x00, 0xf0, 0x11, 0x00


	//----- nvinfo : EIATTR_KPARAM_INFO
	.align		4
.L_34:
        /*0098*/ 	.byte	0x04, 0x17
        /*009a*/ 	.short	(.L_36 - .L_35)
.L_35:
        /*009c*/ 	.word	0x00000000
        /*00a0*/ 	.short	0x0004
        /*00a2*/ 	.short	0x001c
        /*00a4*/ 	.byte	0x00, 0xf0, 0x11, 0x00


	//----- nvinfo : EIATTR_KPARAM_INFO
	.align		4
.L_36:
        /*00a8*/ 	.byte	0x04, 0x17
        /*00aa*/ 	.short	(.L_38 - .L_37)
.L_37:
        /*00ac*/ 	.word	0x00000000
        /*00b0*/ 	.short	0x0003
        /*00b2*/ 	.short	0x0018
        /*00b4*/ 	.byte	0x00, 0xf0, 0x11, 0x00


	//----- nvinfo : EIATTR_KPARAM_INFO
	.align		4
.L_38:
        /*00b8*/ 	.byte	0x04, 0x17
        /*00ba*/ 	.short	(.L_40 - .L_39)
.L_39:
        /*00bc*/ 	.word	0x00000000
        /*00c0*/ 	.short	0x0002
        /*00c2*/ 	.short	0x0010
        /*00c4*/ 	.byte	0x00, 0xf4, 0x21, 0x00


	//----- nvinfo : EIATTR_KPARAM_INFO
	.align		4
.L_40:
        /*00c8*/ 	.byte	0x04, 0x17
        /*00ca*/ 	.short	(.L_42 - .L_41)
.L_41:
        /*00cc*/ 	.word	0x00000000
        /*00d0*/ 	.short	0x0001
        /*00d2*/ 	.short	0x0008
        /*00d4*/ 	.byte	0x00, 0xf4, 0x21, 0x00


	//----- nvinfo : EIATTR_KPARAM_INFO
	.align		4
.L_42:
        /*00d8*/ 	.byte	0x04, 0x17
        /*00da*/ 	.short	(.L_44 - .L_43)
.L_43:
        /*00dc*/ 	.word	0x00000000
        /*00e0*/ 	.short	0x0000
        /*00e2*/ 	.short	0x0000
        /*00e4*/ 	.byte	0x00, 0xf4, 0x21, 0x00


	//----- nvinfo : EIATTR_AT_ENTRY_FRAGMENTS
	.align		4
.L_44:
        /*00e8*/ 	.byte	0x04, 0x4f
        /*00ea*/ 	.short	(.L_46 - .L_45)


	//   ....[0]....
.L_45:
        /*00ec*/ 	.word	0x00000004


	//----- nvinfo : EIATTR_RESERVED_SMEM_USED
	.align		4
.L_46:
        /*00f0*/ 	.byte	0x01, 0x41
	.zero		2


	//----- nvinfo : EIATTR_SPARSE_MMA_MASK
	.align		4
        /*00f4*/ 	.byte	0x03, 0x50
        /*00f6*/ 	.short	0x0000


	//----- nvinfo : EIATTR_TCGEN05_1CTA_USED
	.align		4
        /*00f8*/ 	.byte	0x01, 0x51
	.zero		2


	//----- nvinfo : EIATTR_MAXREG_COUNT
	.align		4
        /*00fc*/ 	.byte	0x03, 0x1b
        /*00fe*/ 	.short	0x00ff


	//----- nvinfo : EIATTR_NUM_BARRIERS
	.align		4
        /*0100*/ 	.byte	0x02, 0x4c
        /*0102*/ 	.byte	0x01
	.zero		1


	//----- nvinfo : EIATTR_ANNOTATIONS
	.align		4
        /*0104*/ 	.byte	0x04, 0x55
        /*0106*/ 	.short	(.L_48 - .L_47)


	//   ....[0]....
.L_47:
        /*0108*/ 	.word	0x00000001
        /*010c*/ 	.byte	0x00, 0x0a, 0x00, 0x00, 0x01, 0x00, 0x00, 0x00, 0xb0, 0x0d, 0x00, 0x00, 0x01, 0x00, 0x00, 0x00
        /* <DEDUP_REMOVED lines=1424> */
        /*5a1c*/ 	.byte	0xe0, 0x7f, 0x02, 0x00, 0x01, 0x00, 0x00, 0x00, 0x10, 0x80, 0x02, 0x00


	//----- nvinfo : EIATTR_INT_WARP_WIDE_INSTR_OFFSETS
	.align		4
.L_48:
        /*5a28*/ 	.byte	0x04, 0x31
        /*5a2a*/ 	.short	(.L_50 - .L_49)


	//   ....[0]....
.L_49:
        /*5a2c*/ 	.word	0x0000fe30


	//   ....[1]....
        /*5a30*/ 	.word	0x0000fe40


	//   ....[2]....
        /*5a34*/ 	.word	0x0003c700


	//   ....[3]....
        /*5a38*/ 	.word	0x00084190


	//   ....[4]....
        /*5a3c*/ 	.word	0x000841e0


	//----- nvinfo : EIATTR_COOP_GROUP_MASK_REGIDS
	.align		4
.L_50:
        /*5a40*/ 	.byte	0x04, 0x29
        /*5a42*/ 	.short	(.L_52 - .L_51)


	//   ....[0]....
.L_51:
        /*5a44*/ 	.word	0xffffffff


	//   ....[1]....
        /*5a48*/ 	.word	0xffffffff


	//   ....[2]....
        /*5a4c*/ 	.word	0xffffffff


	//   ....[3]....
        /*5a50*/ 	.word	0xffffffff


	//----- nvinfo : EIATTR_COOP_GROUP_INSTR_OFFSETS
	.align		4
.L_52:
        /*5a54*/ 	.byte	0x04, 0x28
        /*5a56*/ 	.short	(.L_54 - .L_53)


	//   ....[0]....
.L_53:
        /*5a58*/ 	.word	0x00000070


	//   ....[1]....
        /*5a5c*/ 	.word	0x00000330


	//   ....[2]....
        /*5a60*/ 	.word	0x00084020


	//   ....[3]....
        /*5a64*/ 	.word	0x00084290


	//----- nvinfo : EIATTR_VRC_CTA_INIT_COUNT
	.align		4
.L_54:
        /*5a68*/ 	.byte	0x02, 0x4a
        /*5a6a*/ 	.byte	0x80
	.zero		1


	//----- nvinfo : EIATTR_MBARRIER_INSTR_OFFSETS
	.align		4
        /*5a6c*/ 	.byte	0x04, 0x39
        /*5a6e*/ 	.short	(.L_56 - .L_55)


	//   ....[0]....
.L_55:
        /*5a70*/ 	.word	0x00010df0
        /*5a74*/ 	.word	0x000000ff
        /*5a78*/ 	.word	0x00000000
        /*5a7c*/ 	.short	0x0100
        /*5a7e*/ 	.byte	0x0a
	.zero		1


	//   ....[1]....
        /*5a80*/ 	.word	0x0003c730
        /*5a84*/ 	.word	0x000000ff
        /*5a88*/ 	.word	0x00028008
        /*5a8c*/ 	.short	0x0100
        /*5a8e*/ 	.byte	0x08
	.zero		1


	//   ....[2]....
        /*5a90*/ 	.word	0x00045b50
        /*5a94*/ 	.word	0x000000ff
        /*5a98*/ 	.word	0x00000000
        /*5a9c*/ 	.short	0x010a
        /*5a9e*/ 	.byte	0x0a
	.zero		1


	//   ....[3]....
        /*5aa0*/ 	.word	0x0006c3f0
        /*5aa4*/ 	.word	0x000000ff
        /*5aa8*/ 	.word	0x00000000
        /*5aac*/ 	.short	0x010a
        /*5aae*/ 	.byte	0x0a
	.zero		1


	//   ....[4]....
        /*5ab0*/ 	.word	0x0006c570
        /*5ab4*/ 	.word	0x000000ff
        /*5ab8*/ 	.word	0x00028000
        /*5abc*/ 	.short	0x0108
        /*5abe*/ 	.byte	0x08
	.zero		1


	//   ....[5]....
        /*5ac0*/ 	.word	0x0006c680
        /*5ac4*/ 	.word	0x000000ff
        /*5ac8*/ 	.word	0x00028008
        /*5acc*/ 	.short	0x0108
        /*5ace*/ 	.byte	0x08
	.zero		1


	//   ....[6]....
        /*5ad0*/ 	.word	0x000842b0
        /*5ad4*/ 	.word	0x000000ff
        /*5ad8*/ 	.word	0x00000000
        /*5adc*/ 	.short	0x010a
        /*5ade*/ 	.byte	0x0a
	.zero		1


	//   ....[7]....
        /*5ae0*/ 	.word	0x000842e0
        /*5ae4*/ 	.word	0x000000ff
        /*5ae8*/ 	.word	0x00000000
        /*5aec*/ 	.short	0x010a
        /*5aee*/ 	.byte	0x0a
	.zero		1


	//----- nvinfo : EIATTR_NUM_MBARRIERS
	.align		4
.L_56:
        /*5af0*/ 	.byte	0x03, 0x38
        /*5af2*/ 	.short	0x0002


	//----- nvinfo : EIATTR_EXIT_INSTR_OFFSETS
	.align		4
        /*5af4*/ 	.byte	0x04, 0x1c
        /*5af6*/ 	.short	(.L_58 - .L_57)


	//   ....[0]....
.L_57:
        /*5af8*/ 	.word	0x000842a0


	//----- nvinfo : EIATTR_REQNTID
	.align		4
.L_58:
        /*5afc*/ 	.byte	0x04, 0x10
        /*5afe*/ 	.short	(.L_60 - .L_59)
.L_59:
        /*5b00*/ 	.word	0x00000080
        /*5b04*/ 	.word	0x00000001
        /*5b08*/ 	.word	0x00000001


	//----- nvinfo : EIATTR_CRS_STACK_SIZE
	.align		4
.L_60:
        /*5b0c*/ 	.byte	0x04, 0x1e
        /*5b0e*/ 	.short	(.L_62 - .L_61)
.L_61:
        /*5b10*/ 	.word	0x00000000


	//----- nvinfo : EIATTR_CBANK_PARAM_SIZE
	.align		4
.L_62:
        /*5b14*/ 	.byte	0x03, 0x19
        /*5b16*/ 	.short	0x0050


	//----- nvinfo : EIATTR_PARAM_CBANK
	.align		4
        /*5b18*/ 	.byte	0x04, 0x0a
        /*5b1a*/ 	.short	(.L_64 - .L_63)
	.align		4
.L_63:
        /*5b1c*/ 	.word	index@(.nv.constant0.matmul_kernel)
        /*5b20*/ 	.short	0x0380
        /*5b22*/ 	.short	0x0050


	//----- nvinfo : EIATTR_SW_WAR
	.align		4
.L_64:
        /*5b24*/ 	.byte	0x04, 0x36
        /*5b26*/ 	.short	(.L_66 - .L_65)
.L_65:
        /*5b28*/ 	.word	0x00000008
.L_66:


//--------------------- .nv.compat                --------------------------
	.section	.nv.compat,"",@"SHT_CUDA_COMPAT_INFO"
	.align	4
        /*0000*/ 	.byte	0x02, 0x02, 0x02, 0x00, 0x02, 0x05, 0x05, 0x00, 0x02, 0x03, 0x00, 0x00, 0x02, 0x06, 0x01, 0x00


//--------------------- .nv.callgraph             --------------------------
	.section	.nv.callgraph,"",@"SHT_CUDA_CALLGRAPH"
	.align	4
	.sectionentsize	8
	.align		4
        /*0000*/ 	.word	0x00000000
	.align		4
        /*0004*/ 	.word	0xffffffff
	.align		4
        /*0008*/ 	.word	0x00000000
	.align		4
        /*000c*/ 	.word	0xfffffffe
	.align		4
        /*0010*/ 	.word	0x00000000
	.align		4
        /*0014*/ 	.word	0xfffffffd
	.align		4
        /*0018*/ 	.word	0x00000000
	.align		4
        /*001c*/ 	.word	0xfffffffc


//--------------------- .text.matmul_kernel       --------------------------
	.section	.text.matmul_kernel,"ax",@progbits
	.align	128
        .global         matmul_kernel
        .type           matmul_kernel,@function
        .size           matmul_kernel,(.L_x_20 - matmul_kernel)
        .other          matmul_kernel,@"STO_CUDA_ENTRY STV_DEFAULT"
matmul_kernel:
.text.matmul_kernel:
[----:B------:R-:W0:Y:S01]  /*0000*/  LDC R1, c[0x0][0x37c] ;  /* 0x0000df00ff017b82 */ /* 0x000e220000000800 */
[----:B------:R-:W1:Y:S01]  /*0010*/  S2R R3, SR_TID.X ;  /* 0x0000000000037919 */ /* 0x000e620000002100 */
[----:B0-----:R-:W-:Y:S01]  /*0020*/  VIADD R1, R1, 0xffffd248 ;  /* 0xffffd24801017836 */ /* 0x001fe20000000000 */
[----:B-1----:R-:W-:-:S13]  /*0030*/  ISETP.GE.U32.AND P0, PT, R3, 0x20, PT ;  /* 0x000000200300780c */ /* 0x002fda0003f06070 */
[----:B------:R-:W-:Y:S02]  /*0040*/  VOTEU.ANY UP0, P0 ;  /* 0x0000000000ff7886 */ /* 0x000fe40000000100 */
[----:B------:R-:W-:Y:S05]  /*0050*/  BRA.U UP0, `(.L_x_0) ;  /* 0x0000000100b87547 */ /* 0x000fea000b800000 */
[----:B------:R-:W0:Y:S01]  /*0060*/  S2UR UR6, SR_CgaCtaId ;  /* 0x00000000000679c3 */ /* 0x000e220000008800 */
[----:B------:R-:W-:Y:S01]  /*0070*/  NOP ;  /* 0x0000000000007918 */ /* 0x000fe20000000000 */
[----:B------:R-:W-:Y:S02]  /*0080*/  UMOV UR4, 0x40 ;  /* 0x0000004000047882 */ /* 0x000fe40000000000 */
[----:B0-----:R-:W-:-:S09]  /*0090*/  ULEA UR4, UR6, UR4, 0x18 ;  /* 0x0000000406047291 */ /* 0x001fd2000f8ec0ff */
[----:B------:R-:W0:Y:S01]  /*00a0*/  LDS.U8 R0, [UR4] ;  /* 0x00000004ff007984 */ /* 0x000e220008000000 */
[----:B------:R-:W-:Y:S02]  /*00b0*/  UMOV UR4, 0x400 ;  /* 0x0000040000047882 */ /* 0x000fe40000000000 */
[----:B------:R-:W-:Y:S01]  /*00c0*/  ULEA UR4, UR6, UR4, 0x18 ;  /* 0x0000000406047291 */ /* 0x000fe2000f8ec0ff */
[----:B0-----:R-:W-:-:S13]  /*00d0*/  ISETP.NE.AND P0, PT, R0, RZ, PT ;  /* 0x000000ff0000720c */ /* 0x001fda0003f05270 */
[----:B------:R-:W-:Y:S05]  /*00e0*/  @P0 BRA `(.L_x_1) ;  /* 0x00000000007c0947 */ /* 0x000fea0003800000 */
[----:B------:R-:W-:-:S13]  /*00f0*/  ELECT P0, URZ, PT ;  /* 0x0000000000ff782f */ /* 0x000fda0003800000 */
[----:B------:R-:W-:Y:S05]  /*0100*/  @!P0 BRA `(.L_x_2) ;  /* 0x0000000000848947 */ /* 0x000fea0003800000 */
[----:B------:R-:W-:Y:S01]  /*0110*/  UMOV UR5, 0x10 ;  /* 0x0000001000057882 */ /* 0x000fe20000000000 */
[----:B------:R-:W-:Y:S02]  /*0120*/  IMAD.MOV.U32 R7, RZ, RZ, 0x1 ;  /* 0x00000001ff077424 */ /* 0x000fe400078e00ff */
[----:B------:R-:W-:Y:S02]  /*0130*/  IMAD.MOV.U32 R5, RZ, RZ, 0xffff ;  /* 0x0000ffffff057424 */ /* 0x000fe400078e00ff */
[----:B------:R-:W-:Y:S04]  /*0140*/  DEPBAR.LE SB0, 0x36 ;  /* 0x00008d800000791a */ /* 0x000fe80000000000 */
[----:B------:R-:W0:Y:S02]  /*0150*/  UTCATOMSWS.FIND_AND_SET.ALIGN UP1, UR5, UR5 ;  /* 0x00000005000575e3 */ /* 0x000e240008020800 */
[----:B0-----:R-:W-:-:S04]  /*0160*/  PLOP3.LUT P0, PT, PT, PT, UP1, 0x80, 0x8 ;  /* 0x000000000008781c */ /* 0x001fc80003f0f018 */
[----:B------:R-:W-:-:S04]  /*0170*/  SEL R0, RZ, 0xffffffff, !P0 ;  /* 0xffffffffff007807 */ /* 0x000fc80004000000 */
[----:B------:R-:W-:Y:S01]  /*0180*/  ISETP.NE.AND P0, PT, R0, RZ, PT ;  /* 0x000000ff0000720c */ /* 0x000fe20003f05270 */
[----:B------:R-:W-:-:S12]  /*0190*/  IMAD.U32 R0, RZ, RZ, UR5 ;  /* 0x00000005ff007e24 */ /* 0x000fd8000f8e00ff */
[----:B------:R-:W-:Y:S05]  /*01a0*/  @P0 BRA `(.L_x_3) ;  /* 0x0000000000240947 */ /* 0x000fea0003800000 */
.L_x_4:
[----:B------:R-:W-:Y:S05]  /*01b0*/  NANOSLEEP 0x64 ;  /* 0x000000640000795d */ /* 0x000fea0003800000 */
[----:B------:R-:W-:-:S05]  /*01c0*/  UMOV UR5, 0x10 ;  /* 0x0000001000057882 */ /* 0x000fca0000000000 */
[----:B------:R-:W-:Y:S04]  /*01d0*/  DEPBAR.LE SB0, 0x36 ;  /* 0x00008d800000791a */ /* 0x000fe80000000000 */
[----:B------:R-:W0:Y:S02]  /*01e0*/  UTCATOMSWS.FIND_AND_SET.ALIGN UP1, UR5, UR5 ;  /* 0x00000005000575e3 */ /* 0x000e240008020800 */
[----:B0-----:R-:W-:-:S04]  /*01f0*/  PLOP3.LUT P0, PT, PT, PT, UP1, 0x80, 0x8 ;  /* 0x000000000008781c */ /* 0x001fc80003f0f018 */
[----:B------:R-:W-:-:S04]  /*0200*/  SEL R0, RZ, 0xffffffff, !P0 ;  /* 0xffffffffff007807 */ /* 0x000fc80004000000 */
[----:B------:R-:W-:Y:S01]  /*0210*/  ISETP.NE.AND P0, PT, R0, RZ, PT ;  /* 0x000000ff0000720c */ /* 0x000fe20003f05270 */
[----:B------:R-:W-:-:S12]  /*0220*/  IMAD.U32 R0, RZ, RZ, UR5 ;  /* 0x00000005ff007e24 */ /* 0x000fd8000f8e00ff */
[----:B------:R-:W-:Y:S05]  /*0230*/  @!P0 BRA `(.L_x_4) ;  /* 0xfffffffc00dc8947 */ /* 0x000fea000383ffff */
.L_x_3:
[C---:B------:R-:W-:Y:S01]  /*0240*/  VIADD R4, R0.reuse, 0x10 ;  /* 0x0000001000047836 */ /* 0x040fe20000000000 */
[----:B------:R-:W-:Y:S01]  /*0250*/  UMOV UR5, 0x50 ;  /* 0x0000005000057882 */ /* 0x000fe20000000000 */
[----:B------:R-:W-:Y:S01]  /*0260*/  SHF.L.U32 R2, R5, R0, RZ ;  /* 0x0000000005027219 */ /* 0x000fe200000006ff */
[----:B------:R-:W-:Y:S01]  /*0270*/  ULEA UR5, UR6, UR5, 0x18 ;  /* 0x0000000506057291 */ /* 0x000fe2000f8ec0ff */
[----:B------:R-:W-:Y:S01]  /*0280*/  IMAD.SHL.U32 R0, R0, 0x20, RZ ;  /* 0x0000002000007824 */ /* 0x000fe200078e00ff */
[----:B------:R-:W-:-:S04]  /*0290*/  SHF.L.U32 R5, R7, R4, RZ ;  /* 0x0000000407057219 */ /* 0x000fc800000006ff */
[----:B------:R-:W-:-:S05]  /*02a0*/  LOP3.LUT R2, R5, R2, RZ, 0xfc, !PT ;  /* 0x0000000205027212 */ /* 0x000fca00078efcff */
[----:B------:R0:W-:Y:S04]  /*02b0*/  ATOMS.OR RZ, [UR5], R2 ;  /* 0x00000002ffff798c */ /* 0x0001e8000b000005 */
[----:B------:R0:W-:Y:S01]  /*02c0*/  STS [UR4], R0 ;  /* 0x00000000ff007988 */ /* 0x0001e20008000804 */
[----:B------:R-:W-:Y:S05]  /*02d0*/  BRA `(.L_x_2) ;  /* 0x0000000000107947 */ /* 0x000fea0003800000 */
.L_x_1:
[----:B------:R-:W-:Y:S01]  /*02e0*/  IMAD.MOV.U32 R0, RZ, RZ, -0x1 ;  /* 0xffffffffff007424 */ /* 0x000fe200078e00ff */
[----:B------:R-:W-:-:S04]  /*02f0*/  MOV R4, 0x320 ;  /* 0x0000032000047802 */ /* 0x000fc80000000f00 */
[----:B------:R0:W-:Y:S03]  /*0300*/  STS [UR4], R0 ;  /* 0x00000000ff007988 */ /* 0x0001e60008000804 */
[----:B0-----:R-:W-:Y:S05]  /*0310*/  CALL.REL.NOINC `($__internal_1_$__cuda_sm10x_tcgen05_guardrail_trap_phase_invalid_during_alloc) ;  /* 0x0000084000087944 */ /* 0x001fea0003c00000 */
.L_x_2:
[----:B------:R-:W-:Y:S05]  /*0320*/  WARPSYNC.ALL ;  /* 0x0000000000007948 */ /* 0x000fea0003800000 */
[----:B------:R-:W-:Y:S01]  /*0330*/  NOP ;  /* 0x0000000000007918 */ /* 0x000fe20000000000 */
.L_x_0:
[----:B------:R-:W1:Y:S01]  /*0340*/  LDC.64 R8, c[0x0][0x398] ;  /* 0x0000e600ff087b82 */ /* 0x000e620000000a00 */
[----:B------:R-:W2:Y:S01]  /*0350*/  S2R R7, SR_CTAID.X ;  /* 0x0000000000077919 */ /* 0x000ea20000002500 */
[----:B------:R-:W-:Y:S01]  /*0360*/  UMOV UR8, 0x400 ;  /* 0x0000040000087882 */ /* 0x000fe20000000000 */
[----:B------:R-:W3:Y:S01]  /*0370*/  LDCU UR11, c[0x0][0x3a0] ;  /* 0x00007400ff0b77ac */ /* 0x000ee20008000800 */
[----:B------:R-:W4:Y:S04]  /*0380*/  LDCU UR12, c[0x0][0x3ac] ;  /* 0x00007580ff0c77ac */ /* 0x000f280008000800 */
[----:B------:R-:W0:Y:S01]  /*0390*/  S2UR UR5, SR_CgaCtaId ;  /* 0x00000000000579c3 */ /* 0x000e220000008800 */
[----:B------:R-:W0:Y:S01]  /*03a0*/  LDCU.64 UR16, c[0x0][0x388] ;  /* 0x00007100ff1077ac */ /* 0x000e220008000a00 */
[----:B------:R-:W0:Y:S01]  /*03b0*/  LDCU UR6, c[0x0][0x39c] ;  /* 0x00007380ff0677ac */ /* 0x000e220008000800 */
[----:B------:R-:W0:Y:S05]  /*03c0*/  LDCU UR13, c[0x0][0x3a0] ;  /* 0x00007400ff0d77ac */ /* 0x000e2a0008000800 */
[----:B------:R-:W-:Y:S01]  /*03d0*/  BAR.SYNC.DEFER_BLOCKING 0x0 ;  /* 0x0000000000007b1d */ /* 0x000fe20000010000 */
[----:B01----:R-:W-:Y:S01]  /*03e0*/  VIADD R0, R9, 0x1ff ;  /* 0x000001ff09007836 */ /* 0x003fe20000000000 */
[----:B------:R-:W-:-:S04]  /*03f0*/  IABS R15, R9 ;  /* 0x00000009000f7213 */ /* 0x000fc80000000000 */
[----:B------:R-:W0:Y:S01]  /*0400*/  LDCU.64 UR20, c[0x0][0x358] ;  /* 0x00006b00ff1477ac */ /* 0x000e220008000a00 */
[----:B------:R-:W-:Y:S02]  /*0410*/  ISETP.NE.AND P3, PT, R8, RZ, PT ;  /* 0x000000ff0800720c */ /* 0x000fe40003f65270 */
[----:B------:R-:W-:Y:S01]  /*0420*/  SHF.R.S32.HI R5, RZ, 0x1f, R0 ;  /* 0x0000001fff057819 */ /* 0x000fe20000011400 */
[----:B------:R-:W1:Y:S03]  /*0430*/  LDCU UR15, c[0x0][0x3b0] ;  /* 0x00007600ff0f77ac */ /* 0x000e660008000800 */
[----:B------:R-:W-:Y:S01]  /*0440*/  LEA.HI R5, R5, R0, RZ, 0x9 ;  /* 0x0000000005057211 */ /* 0x000fe200078f48ff */
[----:B------:R-:W-:Y:S01]  /*0450*/  ULEA UR8, UR5, UR8, 0x18 ;  /* 0x0000000805087291 */ /* 0x000fe2000f8ec0ff */
[----:B--2---:R-:W-:Y:S01]  /*0460*/  IABS R10, R7 ;  /* 0x00000007000a7213 */ /* 0x004fe20000000000 */
[----:B------:R-:W2:Y:S01]  /*0470*/  LDCU UR18, c[0x0][0x3b0] ;  /* 0x00007600ff1277ac */ /* 0x000ea20008000800 */
[----:B------:R-:W-:Y:S01]  /*0480*/  SHF.R.S32.HI R2, RZ, 0x9, R5 ;  /* 0x00000009ff027819 */ /* 0x000fe20000011405 */
[----:B------:R-:W0:Y:S03]  /*0490*/  LDCU UR19, c[0x0][0x3b0] ;  /* 0x00007600ff1377ac */ /* 0x000e260008000800 */
[----:B------:R-:W-:-:S02]  /*04a0*/  IABS R11, R2 ;  /* 0x00000002000b7213 */ /* 0x000fc40000000000 */
[----:B------:R-:W-:Y:S01]  /*04b0*/  IABS R12, R2 ;  /* 0x00000002000c7213 */ /* 0x000fe20000000000 */
[----:B------:R-:W0:Y:S01]  /*04c0*/  LDCU UR22, c[0x0][0x3b0] ;  /* 0x00007600ff1677ac */ /* 0x000e220008000800 */
[----:B------:R-:W1:Y:S08]  /*04d0*/  I2F.RP R0, R11 ;  /* 0x0000000b00007306 */ /* 0x000e700000209400 */
[----:B-1----:R-:W1:Y:S02]  /*04e0*/  MUFU.RCP R0, R0 ;  /* 0x0000000000007308 */ /* 0x002e640000001000 */
[----:B-1----:R-:W-:-:S02]  /*04f0*/  VIADD R4, R0, 0xffffffe ;  /* 0x0ffffffe00047836 */ /* 0x002fc40000000000 */
[----:B------:R-:W-:-:S04]  /*0500*/  IMAD.MOV R0, RZ, RZ, -R12 ;  /* 0x000000ffff007224 */ /* 0x000fc800078e0a0c */
[----:B------:R1:W0:Y:S02]  /*0510*/  F2I.FTZ.U32.TRUNC.NTZ R5, R4 ;  /* 0x0000000400057305 */ /* 0x000224000021f000 */
[----:B-1----:R-:W-:Y:S02]  /*0520*/  IMAD.MOV.U32 R4, RZ, RZ, RZ ;  /* 0x000000ffff047224 */ /* 0x002fe400078e00ff */
[----:B0-----:R-:W-:-:S04]  /*0530*/  IMAD.MOV R6, RZ, RZ, -R5 ;  /* 0x000000ffff067224 */ /* 0x001fc800078e0a05 */
[----:B------:R-:W-:Y:S02]  /*0540*/  IMAD R13, R6, R11, RZ ;  /* 0x0000000b060d7224 */ /* 0x000fe400078e02ff */
[----:B------:R-:W-:Y:S02]  /*0550*/  IMAD.MOV.U32 R6, RZ, RZ, R10 ;  /* 0x000000ffff067224 */ /* 0x000fe400078e000a */
[----:B------:R-:W-:-:S06]  /*0560*/  IMAD.HI.U32 R5, R5, R13, R4 ;  /* 0x0000000d05057227 */ /* 0x000fcc00078e0004 */
[----:B------:R-:W-:-:S04]  /*0570*/  IMAD.HI.U32 R5, R5, R6, RZ ;  /* 0x0000000605057227 */ /* 0x000fc800078e00ff */
[----:B------:R-:W-:-:S05]  /*0580*/  IMAD R0, R5, R0, R6 ;  /* 0x0000000005007224 */ /* 0x000fca00078e0206 */
[----:B------:R-:W-:-:S13]  /*0590*/  ISETP.GT.U32.AND P1, PT, R11, R0, PT ;  /* 0x000000000b00720c */ /* 0x000fda0003f24070 */
[----:B------:R-:W-:Y:S02]  /*05a0*/  @!P1 IMAD.IADD R0, R0, 0x1, -R11 ;  /* 0x0000000100009824 */ /* 0x000fe400078e0a0b */
[----:B------:R-:W-:Y:S01]  /*05b0*/  @!P1 VIADD R5, R5, 0x1 ;  /* 0x0000000105059836 */ /* 0x000fe20000000000 */
[----:B------:R-:W-:Y:S02]  /*05c0*/  ISETP.NE.AND P1, PT, R2, RZ, PT ;  /* 0x000000ff0200720c */ /* 0x000fe40003f25270 */
[----:B------:R-:W-:Y:S02]  /*05d0*/  ISETP.GE.U32.AND P0, PT, R0, R11, PT ;  /* 0x0000000b0000720c */ /* 0x000fe40003f06070 */
[----:B------:R-:W-:-:S04]  /*05e0*/  LOP3.LUT R0, R7, R2, RZ, 0x3c, !PT ;  /* 0x0000000207007212 */ /* 0x000fc800078e3cff */
[----:B------:R-:W-:Y:S01]  /*05f0*/  ISETP.GE.AND P2, PT, R0, RZ, PT ;  /* 0x000000ff0000720c */ /* 0x000fe20003f46270 */
[----:B------:R-:W-:-:S06]  /*0600*/  VIADD R0, R8, 0x7f ;  /* 0x0000007f08007836 */ /* 0x000fcc0000000000 */
[----:B------:R-:W-:-:S04]  /*0610*/  @P0 VIADD R5, R5, 0x1 ;  /* 0x0000000105050836 */ /* 0x000fc80000000000 */
[----:B------:R-:W-:Y:S01]  /*0620*/  IMAD.MOV.U32 R10, RZ, RZ, R5 ;  /* 0x000000ffff0a7224 */ /* 0x000fe200078e0005 */
[----:B------:R-:W-:-:S03]  /*0630*/  SHF.R.S32.HI R5, RZ, 0x1f, R0 ;  /* 0x0000001fff057819 */ /* 0x000fc60000011400 */
[----:B------:R-:W-:Y:S01]  /*0640*/  @!P2 IMAD.MOV R10, RZ, RZ, -R10 ;  /* 0x000000ffff0aa224 */ /* 0x000fe200078e0a0a */
[----:B------:R-:W-:Y:S02]  /*0650*/  LEA.HI R5, R5, R0, RZ, 0x7 ;  /* 0x0000000005057211 */ /* 0x000fe400078f38ff */
[----:B------:R-:W-:-:S04]  /*0660*/  @!P1 LOP3.LUT R10, RZ, R2, RZ, 0x33, !PT ;  /* 0x00000002ff0a9212 */ /* 0x000fc800078e33ff */
[----:B------:R-:W-:Y:S01]  /*0670*/  LEA.HI.SX32 R5, R5, -R10, 0x19 ;  /* 0x8000000a05057211 */ /* 0x000fe200078fcaff */
[----:B------:R-:W-:-:S03]  /*0680*/  IMAD.MOV R6, RZ, RZ, -R10 ;  /* 0x000000ffff067224 */ /* 0x000fc600078e0a0a */
[----:B------:R-:W-:Y:S01]  /*0690*/  VIMNMX R13, PT, PT, R5, 0x1, PT ;  /* 0x00000001050d7848 */ /* 0x000fe20003fe0100 */
[----:B------:R-:W-:-:S03]  /*06a0*/  IMAD R12, R2, R6, R7 ;  /* 0x00000006020c7224 */ /* 0x000fc600078e0207 */
[----:B------:R-:W-:Y:S02]  /*06b0*/  IABS R11, R13 ;  /* 0x0000000d000b7213 */ /* 0x000fe40000000000 */
[----:B------:R-:W-:Y:S02]  /*06c0*/  IABS R6, R12 ;  /* 0x0000000c00067213 */ /* 0x000fe40000000000 */
[----:B------:R-:W0:Y:S08]  /*06d0*/  I2F.RP R0, R11 ;  /* 0x0000000b00007306 */ /* 0x000e300000209400 */
[----:B0-----:R-:W0:Y:S02]  /*06e0*/  MUFU.RCP R0, R0 ;  /* 0x0000000000007308 */ /* 0x001e240000001000 */
[----:B0-----:R-:W-:-:S06]  /*06f0*/  VIADD R4, R0, 0xffffffe ;  /* 0x0ffffffe00047836 */ /* 0x001fcc0000000000 */
[----:B------:R0:W1:Y:S02]  /*0700*/  F2I.FTZ.U32.TRUNC.NTZ R5, R4 ;  /* 0x0000000400057305 */ /* 0x000064000021f000 */
[----:B0-----:R-:W-:Y:S02]  /*0710*/  IMAD.MOV.U32 R4, RZ, RZ, RZ ;  /* 0x000000ffff047224 */ /* 0x001fe400078e00ff */
[----:B-1----:R-:W-:-:S04]  /*0720*/  IMAD.MOV R14, RZ, RZ, -R5 ;  /* 0x000000ffff0e7224 */ /* 0x002fc800078e0a05 */
[----:B------:R-:W-:Y:S01]  /*0730*/  IMAD.MOV.U32 R2, RZ, RZ, R14 ;  /* 0x000000ffff027224 */ /* 0x000fe200078e000e */
[----:B------:R-:W-:-:S03]  /*0740*/  IABS R14, R13 ;  /* 0x0000000d000e7213 */ /* 0x000fc60000000000 */
[----:B------:R-:W-:Y:S02]  /*0750*/  IMAD R7, R2, R11, RZ ;  /* 0x0000000b02077224 */ /* 0x000fe400078e02ff */
[----:B------:R-:W-:Y:S02]  /*0760*/  IMAD.MOV.U32 R2, RZ, RZ, R6 ;  /* 0x000000ffff027224 */ /* 0x000fe400078e0006 */
[----:B------:R-:W-:Y:S01]  /*0770*/  IMAD.HI.U32 R5, R5, R7, R4 ;  /* 0x0000000705057227 */ /* 0x000fe200078e0004 */
[----:B------:R-:W0:Y:S03]  /*0780*/  I2F.RP R6, R15 ;  /* 0x0000000f00067306 */ /* 0x000e260000209400 */
[----:B------:R-:W-:Y:S01]  /*0790*/  IMAD.MOV R0, RZ, RZ, -R14 ;  /* 0x000000ffff007224 */ /* 0x000fe200078e0a0e */
[----:B------:R-:W-:Y:S01]  /*07a0*/  IABS R14, R8 ;  /* 0x00000008000e7213 */ /* 0x000fe20000000000 */
[----:B------:R-:W-:-:S04]  /*07b0*/  IMAD.HI.U32 R5, R5, R2, RZ ;  /* 0x0000000205057227 */ /* 0x000fc800078e00ff */
[----:B------:R-:W-:Y:S02]  /*07c0*/  IMAD R0, R5, R0, R2 ;  /* 0x0000000005007224 */ /* 0x000fe400078e0202 */
[----:B------:R-:W1:Y:S03]  /*07d0*/  I2F.RP R2, R14 ;  /* 0x0000000e00027306 */ /* 0x000e660000209400 */
[----:B------:R-:W-:-:S05]  /*07e0*/  ISETP.GT.U32.AND P1, PT, R11, R0, PT ;  /* 0x000000000b00720c */ /* 0x000fca0003f24070 */
[----:B0-----:R-:W0:Y:S08]  /*07f0*/  MUFU.RCP R6, R6 ;  /* 0x0000000600067308 */ /* 0x001e300000001000 */
[----:B------:R-:W-:Y:S01]  /*0800*/  @!P1 IMAD.IADD R0, R0, 0x1, -R11 ;  /* 0x0000000100009824 */ /* 0x000fe200078e0a0b */
[----:B-1----:R-:W1:Y:S01]  /*0810*/  MUFU.RCP R2, R2 ;  /* 0x0000000200027308 */ /* 0x002e620000001000 */
[----:B------:R-:W-:Y:S01]  /*0820*/  @!P1 VIADD R5, R5, 0x1 ;  /* 0x0000000105059836 */ /* 0x000fe20000000000 */
[----:B------:R-:W-:-:S02]  /*0830*/  ISETP.NE.AND P1, PT, R13, RZ, PT ;  /* 0x000000ff0d00720c */ /* 0x000fc40003f25270 */
[----:B------:R-:W-:Y:S02]  /*0840*/  ISETP.GE.U32.AND P0, PT, R0, R11, PT ;  /* 0x0000000b0000720c */ /* 0x000fe40003f06070 */
[----:B------:R-:W-:Y:S01]  /*0850*/  LOP3.LUT R0, R12, R13, RZ, 0x3c, !PT ;  /* 0x0000000d0c007212 */ /* 0x000fe200078e3cff */
[----:B------:R-:W2:Y:S01]  /*0860*/  LDS R11, [UR8] ;  /* 0x00000008ff0b7984 */ /* 0x000ea20008000800 */
[----:B0-----:R-:W-:Y:S01]  /*0870*/  VIADD R16, R6, 0xffffffe ;  /* 0x0ffffffe06107836 */ /* 0x001fe20000000000 */
[----:B------:R-:W-:Y:S01]  /*0880*/  BAR.SYNC.DEFER_BLOCKING 0x0 ;  /* 0x0000000000007b1d */ /* 0x000fe20000010000 */
[----:B------:R-:W-:-:S07]  /*0890*/  ISETP.GE.AND P2, PT, R0, RZ, PT ;  /* 0x000000ff0000720c */ /* 0x000fce0003f46270 */
[----:B------:R-:W-:Y:S01]  /*08a0*/  @P0 VIADD R5, R5, 0x1 ;  /* 0x0000000105050836 */ /* 0x000fe20000000000 */
[----:B------:R0:W-:Y:S01]  /*08b0*/  F2I.FTZ.U32.TRUNC.NTZ R17, R16 ;  /* 0x0000001000117305 */ /* 0x0001e2000021f000 */
[----:B-1----:R-:W-:Y:S01]  /*08c0*/  VIADD R4, R2, 0xffffffe ;  /* 0x0ffffffe02047836 */ /* 0x002fe20000000000 */
[----:B------:R-:W-:Y:S01]  /*08d0*/  LOP3.LUT R2, R3, 0x7f, RZ, 0xc0, !PT ;  /* 0x0000007f03027812 */ /* 0x000fe200078ec0ff */
[----:B------:R-:W-:-:S04]  /*08e0*/  IMAD.MOV.U32 R9, RZ, RZ, R5 ;  /* 0x000000ffff097224 */ /* 0x000fc800078e0005 */
[----:B------:R-:W-:Y:S01]  /*08f0*/  @!P2 IMAD.MOV R9, RZ, RZ, -R9 ;  /* 0x000000ffff09a224 */ /* 0x000fe200078e0a09 */
[----:B------:R-:W-:Y:S01]  /*0900*/  @!P1 LOP3.LUT R9, RZ, R13, RZ, 0x33, !PT ;  /* 0x0000000dff099212 */ /* 0x000fe200078e33ff */
[----:B------:R1:W3:Y:S01]  /*0910*/  F2I.FTZ.U32.TRUNC.NTZ R5, R4 ;  /* 0x0000000400057305 */ /* 0x0002e2000021f000 */
[----:B0-----:R-:W-:-:S03]  /*0920*/  IMAD.MOV.U32 R16, RZ, RZ, RZ ;  /* 0x000000ffff107224 */ /* 0x001fc600078e00ff */
[----:B------:R-:W-:-:S04]  /*0930*/  IMAD.MOV R0, RZ, RZ, -R9 ;  /* 0x000000ffff007224 */ /* 0x000fc800078e0a09 */
[----:B------:R-:W-:Y:S02]  /*0940*/  IMAD R0, R13, R0, R12 ;  /* 0x000000000d007224 */ /* 0x000fe400078e020c */
[----:B-1----:R-:W-:Y:S02]  /*0950*/  IMAD.MOV.U32 R4, RZ, RZ, RZ ;  /* 0x000000ffff047224 */ /* 0x002fe400078e00ff */
[----:B------:R-:W-:Y:S02]  /*0960*/  IMAD.IADD R7, R10, 0x1, R0 ;  /* 0x000000010a077824 */ /* 0x000fe400078e0200 */
[----:B------:R-:W-:Y:S02]  /*0970*/  IMAD.SHL.U32 R0, R9, 0x200, RZ ;  /* 0x0000020009007824 */ /* 0x000fe400078e00ff */
[--C-:B---3--:R-:W-:Y:S02]  /*0980*/  IMAD.MOV R13, RZ, RZ, -R5.reuse ;  /* 0x000000ffff0d7224 */ /* 0x108fe400078e0a05 */
[----:B------:R-:W-:Y:S01]  /*0990*/  IMAD R22, R7, 0x80, R2 ;  /* 0x0000008007167824 */ /* 0x000fe200078e0202 */
[----:B------:R-:W-:Y:S01]  /*09a0*/  IABS R84, R0 ;  /* 0x0000000000547213 */ /* 0x000fe20000000000 */
[----:B------:R-:W-:Y:S01]  /*09b0*/  IMAD R7, R13, R14, RZ ;  /* 0x0000000e0d077224 */ /* 0x000fe200078e02ff */
[----:B--2---:R-:W-:Y:S01]  /*09c0*/  R2UR UR7, R11 ;  /* 0x000000000b0772ca */ /* 0x004fe200000e0000 */
[----:B------:R-:W-:Y:S01]  /*09d0*/  VIADD R10, R0, 0x58 ;  /* 0x00000058000a7836 */ /* 0x000fe20000000000 */
[----:B------:R-:W-:Y:S01]  /*09e0*/  IABS R6, R22 ;  /* 0x0000001600067213 */ /* 0x000fe20000000000 */
[----:B------:R-:W-:Y:S01]  /*09f0*/  IMAD.HI.U32 R4, R5, R7, R4 ;  /* 0x0000000705047227 */ /* 0x000fe200078e0004 */
[----:B------:R-:W-:Y:S02]  /*0a00*/  STL [R1+0x1dd0], R22 ;  /* 0x001dd01601007387 */ /* 0x000fe40000100800 */
[----:B------:R-:W-:Y:S01]  /*0a10*/  ISETP.GE.AND P1, PT, R10, RZ, PT ;  /* 0x000000ff0a00720c */ /* 0x000fe20003f26270 */
[----:B------:R-:W-:-:S02]  /*0a20*/  IMAD.MOV R7, RZ, RZ, -R17 ;  /* 0x000000ffff077224 */ /* 0x000fc400078e0a11 */
[----:B------:R-:W-:Y:S02]  /*0a30*/  IMAD.MOV.U32 R5, RZ, RZ, R6 ;  /* 0x000000ffff057224 */ /* 0x000fe400078e0006 */
[----:B------:R-:W-:Y:S02]  /*0a40*/  IMAD.MOV.U32 R6, RZ, RZ, R7 ;  /* 0x000000ffff067224 */ /* 0x000fe400078e0007 */
[----:B------:R-:W-:-:S04]  /*0a50*/  IMAD.HI.U32 R4, R4, R5, RZ ;  /* 0x0000000504047227 */ /* 0x000fc800078e00ff */
[----:B------:R-:W-:Y:S01]  /*0a60*/  IMAD R7, R6, R15, RZ ;  /* 0x0000000f06077224 */ /* 0x000fe200078e02ff */
[----:B------:R-:W-:Y:S01]  /*0a70*/  IABS R6, R10 ;  /* 0x0000000a00067213 */ /* 0x000fe20000000000 */
[----:B------:R-:W-:Y:S02]  /*0a80*/  IMAD.MOV R4, RZ, RZ, -R4 ;  /* 0x000000ffff047224 */ /* 0x000fe400078e0a04 */
[----:B------:R-:W-:Y:S01]  /*0a90*/  IMAD.HI.U32 R16, R17, R7, R16 ;  /* 0x0000000711107227 */ /* 0x000fe200078e0010 */
[----:B------:R-:W-:-:S03]  /*0aa0*/  SHF.R.U32.HI R7, RZ, 0x5, R3 ;  /* 0x00000005ff077819 */ /* 0x000fc60000011603 */
[----:B------:R-:W-:Y:S01]  /*0ab0*/  IMAD R3, R14, R4, R5 ;  /* 0x000000040e037224 */ /* 0x000fe200078e0205 */
[----:B------:R-:W-:Y:S01]  /*0ac0*/  R2UR UR14, R7 ;  /* 0x00000000070e72ca */ /* 0x000fe200000e0000 */
[----:B------:R-:W-:-:S03]  /*0ad0*/  IMAD.HI.U32 R4, R16, R6, RZ ;  /* 0x0000000610047227 */ /* 0x000fc600078e00ff */
[----:B------:R-:W-:Y:S01]  /*0ae0*/  ISETP.GT.U32.AND P0, PT, R14, R3, PT ;  /* 0x000000030e00720c */ /* 0x000fe20003f04070 */
[C---:B------:R-:W-:Y:S02]  /*0af0*/  VIADD R17, R0.reuse, 0x59 ;  /* 0x0000005900117836 */ /* 0x040fe40000000000 */
[C---:B------:R-:W-:Y:S02]  /*0b00*/  VIADD R19, R0.reuse, 0x5a ;  /* 0x0000005a00137836 */ /* 0x040fe40000000000 */
[C---:B------:R-:W-:Y:S01]  /*0b10*/  VIADD R20, R0.reuse, 0x5b ;  /* 0x0000005b00147836 */ /* 0x040fe20000000000 */
[----:B------:R-:W-:Y:S01]  /*0b20*/  IABS R9, R17 ;  /* 0x0000001100097213 */ /* 0x000fe20000000000 */
[----:B------:R-:W-:Y:S01]  /*0b30*/  IMAD.MOV R4, RZ, RZ, -R4 ;  /* 0x000000ffff047224 */ /* 0x000fe200078e0a04 */
[----:B------:R-:W-:Y:S01]  /*0b40*/  IABS R11, R19 ;  /* 0x00000013000b7213 */ /* 0x000fe20000000000 */
[----:B------:R-:W-:Y:S01]  /*0b50*/  VIADD R21, R0, 0x5c ;  /* 0x0000005c00157836 */ /* 0x000fe20000000000 */
[----:B------:R-:W-:Y:S01]  /*0b60*/  IABS R13, R20 ;  /* 0x00000014000d7213 */ /* 0x000fe20000000000 */
[----:B------:R-:W-:-:S02]  /*0b70*/  IMAD R4, R15, R4, R6 ;  /* 0x000000040f047224 */ /* 0x000fc400078e0206 */
[----:B------:R-:W-:Y:S01]  /*0b80*/  @!P0 IMAD.IADD R3, R3, 0x1, -R14 ;  /* 0x0000000103038824 */ /* 0x000fe200078e0a0e */
[----:B------:R-:W-:Y:S01]  /*0b90*/  ISETP.GE.AND P0, PT, R22, RZ, PT ;  /* 0x000000ff1600720c */ /* 0x000fe20003f06270 */
[----:B------:R-:W-:Y:S01]  /*0ba0*/  IMAD.HI.U32 R5, R16, R9, RZ ;  /* 0x0000000910057227 */ /* 0x000fe200078e00ff */
[----:B------:R-:W-:Y:S02]  /*0bb0*/  ISETP.GT.U32.AND P4, PT, R15, R4, PT ;  /* 0x000000040f00720c */ /* 0x000fe40003f84070 */
[----:B------:R-:W-:Y:S01]  /*0bc0*/  ISETP.GT.U32.AND P2, PT, R14, R3, PT ;  /* 0x000000030e00720c */ /* 0x000fe20003f44070 */
[----:B------:R-:W-:-:S04]  /*0bd0*/  IMAD.HI.U32 R6, R16, R11, RZ ;  /* 0x0000000b10067227 */ /* 0x000fc800078e00ff */
[----:B------:R-:W-:-:S04]  /*0be0*/  IMAD.HI.U32 R7, R16, R13, RZ ;  /* 0x0000000d10077227 */ /* 0x000fc800078e00ff */
[----:B------:R-:W-:Y:S01]  /*0bf0*/  IMAD.MOV R10, RZ, RZ, -R5 ;  /* 0x000000ffff0a7224 */ /* 0x000fe200078e0a05 */
[----:B------:R-:W-:Y:S01]  /*0c00*/  IABS R5, R21 ;  /* 0x0000001500057213 */ /* 0x000fe20000000000 */
[----:B------:R-:W-:Y:S02]  /*0c10*/  IMAD.MOV R12, RZ, RZ, -R6 ;  /* 0x000000ffff0c7224 */ /* 0x000fe400078e0a06 */
[----:B------:R-:W-:Y:S02]  /*0c20*/  IMAD.MOV R18, RZ, RZ, -R7 ;  /* 0x000000ffff127224 */ /* 0x000fe400078e0a07 */
[C---:B------:R-:W-:Y:S02]  /*0c30*/  IMAD R6, R15.reuse, R10, R9 ;  /* 0x0000000a0f067224 */ /* 0x040fe400078e0209 */
[C---:B------:R-:W-:Y:S02]  /*0c40*/  IMAD R10, R15.reuse, R12, R11 ;  /* 0x0000000c0f0a7224 */ /* 0x040fe400078e020b */
[C---:B------:R-:W-:Y:S01]  /*0c50*/  IMAD R12, R15.reuse, R18, R13 ;  /* 0x000000120f0c7224 */ /* 0x040fe200078e020d */
[----:B------:R-:W-:Y:S01]  /*0c60*/  ISETP.GT.U32.AND P5, PT, R15, R6, PT ;  /* 0x000000060f00720c */ /* 0x000fe20003fa4070 */
[----:B------:R-:W-:Y:S01]  /*0c70*/  @!P2 IMAD.IADD R3, R3, 0x1, -R14 ;  /* 0x000000010303a824 */ /* 0x000fe200078e0a0e */
[C---:B------:R-:W-:Y:S01]  /*0c80*/  ISETP.GT.U32.AND P6, PT, R15.reuse, R10, PT ;  /* 0x0000000a0f00720c */ /* 0x040fe20003fc4070 */
[----:B------:R-:W-:Y:S01]  /*0c90*/  @!P4 IMAD.IADD R4, R4, 0x1, -R15 ;  /* 0x000000010404c824 */ /* 0x000fe200078e0a0f */
[----:B------:R-:W-:Y:S01]  /*0ca0*/  ISETP.GT.U32.AND P2, PT, R15, R12, PT ;  /* 0x0000000c0f00720c */ /* 0x000fe20003f44070 */
[----:B------:R-:W-:-:S02]  /*0cb0*/  IMAD.MOV.U32 R7, RZ, RZ, R5 ;  /* 0x000000ffff077224 */ /* 0x000fc400078e0005 */
[----:B------:R-:W-:Y:S01]  /*0cc0*/  VIADD R9, R0, 0x5d ;  /* 0x0000005d00097836 */ /* 0x000fe20000000000 */
[----:B------:R-:W-:Y:S01]  /*0cd0*/  ISETP.GT.U32.AND P4, PT, R15, R4, PT ;  /* 0x000000040f00720c */ /* 0x000fe20003f84070 */
[----:B------:R-:W-:-:S04]  /*0ce0*/  IMAD.HI.U32 R5, R16, R7, RZ ;  /* 0x0000000710057227 */ /* 0x000fc800078e00ff */
[----:B------:R-:W-:Y:S02]  /*0cf0*/  IMAD.MOV.U32 R2, RZ, RZ, R3 ;  /* 0x000000ffff027224 */ /* 0x000fe400078e0003 */
[----:B------:R-:W-:Y:S01]  /*0d00*/  IMAD.MOV R14, RZ, RZ, -R5 ;  /* 0x000000ffff0e7224 */ /* 0x000fe200078e0a05 */
[----:B------:R-:W-:Y:S01]  /*0d10*/  IABS R5, R9 ;  /* 0x0000000900057213 */ /* 0x000fe20000000000 */
[--C-:B------:R-:W-:Y:S01]  /*0d20*/  @!P2 IMAD.IADD R12, R12, 0x1, -R15.reuse ;  /* 0x000000010c0ca824 */ /* 0x100fe200078e0a0f */
[----:B------:R-:W-:Y:S01]  /*0d30*/  ISETP.GE.AND P2, PT, R20, RZ, PT ;  /* 0x000000ff1400720c */ /* 0x000fe20003f46270 */
[----:B------:R-:W-:Y:S01]  /*0d40*/  @!P0 IMAD.MOV R2, RZ, RZ, -R2 ;  /* 0x000000ffff028224 */ /* 0x000fe200078e0a02 */
[----:B------:R-:W-:Y:S01]  /*0d50*/  @!P3 LOP3.LUT R2, RZ, R8, RZ, 0x33, !PT ;  /* 0x00000008ff02b212 */ /* 0x000fe200078e33ff */
[--C-:B------:R-:W-:Y:S01]  /*0d60*/  @!P6 IMAD.IADD R10, R10, 0x1, -R15.reuse ;  /* 0x000000010a0ae824 */ /* 0x100fe200078e0a0f */
[----:B------:R-:W-:Y:S01]  /*0d70*/  ISETP.GT.U32.AND P6, PT, R15, R12, PT ;  /* 0x0000000c0f00720c */ /* 0x000fe20003fc4070 */
[--C-:B------:R-:W-:Y:S01]  /*0d80*/  @!P4 IMAD.IADD R4, R4, 0x1, -R15.reuse ;  /* 0x000000010404c824 */ /* 0x100fe200078e0a0f */
[----:B------:R-:W-:Y:S01]  /*0d90*/  ISETP.GE.AND P0, PT, R17, RZ, PT ;  /* 0x000000ff1100720c */ /* 0x000fe20003f06270 */
[----:B------:R-:W-:Y:S01]  /*0da0*/  @!P5 IMAD.IADD R6, R6, 0x1, -R15 ;  /* 0x000000010606d824 */ /* 0x000fe200078e0a0f */
[----:B------:R0:W-:Y:S01]  /*0db0*/  STL [R1+0x6d8], R2 ;  /* 0x0006d80201007387 */ /* 0x0001e20000100800 */
[----:B------:R-:W-:Y:S01]  /*0dc0*/  IMAD.HI.U32 R3, R16, R5, RZ ;  /* 0x0000000510037227 */ /* 0x000fe200078e00ff */
[----:B------:R-:W-:-:S02]  /*0dd0*/  ISETP.GT.U32.AND P4, PT, R15, R10, PT ;  /* 0x0000000a0f00720c */ /* 0x000fc40003f84070 */
[C---:B------:R-:W-:Y:S01]  /*0de0*/  ISETP.GT.U32.AND P5, PT, R15.reuse, R6, PT ;  /* 0x000000060f00720c */ /* 0x040fe20003fa4070 */
[----:B------:R-:W-:Y:S01]  /*0df0*/  IMAD R8, R15, R14, R7 ;  /* 0x0000000e0f087224 */ /* 0x000fe200078e0207 */
[----:B------:R-:W-:Y:S01]  /*0e00*/  ISETP.GE.AND P3, PT, R19, RZ, PT ;  /* 0x000000ff1300720c */ /* 0x000fe20003f66270 */
[----:B------:R-:W-:Y:S02]  /*0e10*/  VIADD R11, R0, 0x5e ;  /* 0x0000005e000b7836 */ /* 0x000fe40000000000 */
[----:B------:R-:W-:Y:S02]  /*0e20*/  @!P6 IMAD.IADD R12, R12, 0x1, -R15 ;  /* 0x000000010c0ce824 */ /* 0x000fe400078e0a0f */
[----:B0-----:R-:W-:Y:S01]  /*0e30*/  IMAD.MOV.U32 R2, RZ, RZ, R4 ;  /* 0x000000ffff027224 */ /* 0x001fe200078e0004 */
[----:B------:R-:W-:Y:S01]  /*0e40*/  IABS R7, R11 ;  /* 0x0000000b00077213 */ /* 0x000fe20000000000 */
[----:B------:R-:W-:Y:S02]  /*0e50*/  IMAD.MOV R4, RZ, RZ, -R3 ;  /* 0x000000ffff047224 */ /* 0x000fe400078e0a03 */
[----:B------:R-:W-:Y:S01]  /*0e60*/  @!P1 IMAD.MOV R2, RZ, RZ, -R2 ;  /* 0x000000ffff029224 */ /* 0x000fe200078e0a02 */
[C---:B------:R-:W-:Y:S01]  /*0e70*/  ISETP.GT.U32.AND P1, PT, R15.reuse, R8, PT ;  /* 0x000000080f00720c */ /* 0x040fe20003f24070 */
[----:B------:R-:W-:-:S02]  /*0e80*/  IMAD R4, R15, R4, R5 ;  /* 0x000000040f047224 */ /* 0x000fc400078e0205 */
[--C-:B------:R-:W-:Y:S01]  /*0e90*/  @!P5 IMAD.IADD R6, R6, 0x1, -R15.reuse ;  /* 0x000000010606d824 */ /* 0x100fe200078e0a0f */
[----:B------:R0:W-:Y:S01]  /*0ea0*/  STL [R1+0x598], R2 ;  /* 0x0005980201007387 */ /* 0x0001e20000100800 */
[--C-:B------:R-:W-:Y:S01]  /*0eb0*/  @!P4 IMAD.IADD R10, R10, 0x1, -R15.reuse ;  /* 0x000000010a0ac824 */ /* 0x100fe200078e0a0f */
[----:B------:R-:W-:Y:S01]  /*0ec0*/  ISETP.GT.U32.AND P6, PT, R15, R4, PT ;  /* 0x000000040f00720c */ /* 0x000fe20003fc4070 */
[----:B------:R-:W-:Y:S01]  /*0ed0*/  IMAD.HI.U32 R3, R16, R7, RZ ;  /* 0x0000000710037227 */ /* 0x000fe200078e00ff */
[----:B------:R-:W-:Y:S02]  /*0ee0*/  ISETP.GE.AND P4, PT, R9, RZ, PT ;  /* 0x000000ff0900720c */ /* 0x000fe40003f86270 */
[----:B------:R-:W-:Y:S01]  /*0ef0*/  ISETP.GE.AND P5, PT, R21, RZ, PT ;  /* 0x000000ff1500720c */ /* 0x000fe20003fa6270 */
[----:B------:R-:W-:Y:S02]  /*0f00*/  VIADD R9, R0, 0x5f ;  /* 0x0000005f00097836 */ /* 0x000fe40000000000 */
[----:B------:R-:W-:Y:S01]  /*0f10*/  @!P1 IMAD.IADD R8, R8, 0x1, -R15 ;  /* 0x0000000108089824 */ /* 0x000fe200078e0a0f */
[----:B------:R-:W-:Y:S01]  /*0f20*/  ISETP.GE.AND P1, PT, R11, RZ, PT ;  /* 0x000000ff0b00720c */ /* 0x000fe20003f26270 */
[----:B0-----:R-:W-:Y:S01]  /*0f30*/  IMAD.MOV.U32 R2, RZ, RZ, R6 ;  /* 0x000000ffff027224 */ /* 0x001fe200078e0006 */
[----:B------:R-:W-:Y:S01]  /*0f40*/  IABS R14, R9 ;  /* 0x00000009000e7213 */ /* 0x000fe20000000000 */
[----:B------:R-:W-:-:S02]  /*0f50*/  IMAD.MOV R6, RZ, RZ, -R3 ;  /* 0x000000ffff067224 */ /* 0x000fc400078e0a03 */
[----:B------:R-:W-:Y:S01]  /*0f60*/  @!P0 IMAD.MOV R2, RZ, RZ, -R2 ;  /* 0x000000ffff028224 */ /* 0x000fe200078e0a02 */
[C---:B------:R-:W-:Y:S01]  /*0f70*/  ISETP.GT.U32.AND P0, PT, R15.reuse, R8, PT ;  /* 0x000000080f00720c */ /* 0x040fe20003f04070 */
[----:B------:R-:W-:Y:S02]  /*0f80*/  @!P6 IMAD.IADD R4, R4, 0x1, -R15 ;  /* 0x000000010404e824 */ /* 0x000fe400078e0a0f */
[----:B------:R-:W-:Y:S01]  /*0f90*/  IMAD.HI.U32 R3, R16, R14, RZ ;  /* 0x0000000e10037227 */ /* 0x000fe200078e00ff */
[----:B------:R0:W-:Y:S02]  /*0fa0*/  STL [R1+0x59c], R2 ;  /* 0x00059c0201007387 */ /* 0x0001e40000100800 */
[C---:B------:R-:W-:Y:S01]  /*0fb0*/  ISETP.GT.U32.AND P6, PT, R15.reuse, R4, PT ;  /* 0x000000040f00720c */ /* 0x040fe20003fc4070 */
[----:B------:R-:W-:Y:S02]  /*0fc0*/  IMAD R6, R15, R6, R7 ;  /* 0x000000060f067224 */ /* 0x000fe400078e0207 */
[----:B------:R-:W-:-:S02]  /*0fd0*/  IMAD.MOV R3, RZ, RZ, -R3 ;  /* 0x000000ffff037224 */ /* 0x000fc400078e0a03 */
[----:B------:R-:W-:Y:S02]  /*0fe0*/  VIADD R11, R0, 0x60 ;  /* 0x00000060000b7836 */ /* 0x000fe40000000000 */
[--C-:B------:R-:W-:Y:S01]  /*0ff0*/  @!P0 IMAD.IADD R8, R8, 0x1, -R15.reuse ;  /* 0x0000000108088824 */ /* 0x100fe200078e0a0f */
[C---:B------:R-:W-:Y:S01]  /*1000*/  ISETP.GT.U32.AND P0, PT, R15.reuse, R6, PT ;  /* 0x000000060f00720c */ /* 0x040fe20003f04070 */
[C---:B------:R-:W-:Y:S01]  /*1010*/  IMAD R14, R15.reuse, R3, R14 ;  /* 0x000000030f0e7224 */ /* 0x040fe200078e020e */
[----:B------:R-:W-:Y:S01]  /*1020*/  IABS R18, R11 ;  /* 0x0000000b00127213 */ /* 0x000fe20000000000 */
[----:B------:R-:W-:Y:S02]  /*1030*/  VIADD R17, R0, 0x62 ;  /* 0x0000006200117836 */ /* 0x000fe40000000000 */
[----:B------:R-:W-:Y:S01]  /*1040*/  @!P6 IMAD.IADD R4, R4, 0x1, -R15 ;  /* 0x000000010404e824 */ /* 0x000fe200078e0a0f */
[----:B------:R-:W-:Y:S01]  /*1050*/  ISETP.GT.U32.AND P6, PT, R15, R14, PT ;  /* 0x0000000e0f00720c */ /* 0x000fe20003fc4070 */
[----:B------:R-:W-:Y:S01]  /*1060*/  VIADD R13, R0, 0x61 ;  /* 0x00000061000d7836 */ /* 0x000fe20000000000 */
[----:B------:R-:W-:Y:S01]  /*1070*/  IABS R22, R17 ;  /* 0x0000001100167213 */ /* 0x000fe20000000000 */
[----:B------:R-:W-:-:S03]  /*1080*/  IMAD.HI.U32 R3, R16, R18, RZ ;  /* 0x0000001210037227 */ /* 0x000fc600078e00ff */
[----:B------:R-:W-:Y:S01]  /*1090*/  IABS R20, R13 ;  /* 0x0000000d00147213 */ /* 0x000fe20000000000 */
[----:B------:R-:W-:Y:S01]  /*10a0*/  @!P0 IMAD.IADD R6, R6, 0x1, -R15 ;  /* 0x0000000106068824 */ /* 0x000fe200078e0a0f */
[----:B------:R-:W-:Y:S01]  /*10b0*/  ISETP.GE.AND P0, PT, R9, RZ, PT ;  /* 0x000000ff0900720c */ /* 0x000fe20003f06270 */
[----:B------:R-:W-:-:S04]  /*10c0*/  IMAD.HI.U32 R7, R16, R22, RZ ;  /* 0x0000001610077227 */ /* 0x000fc800078e00ff */
[----:B------:R-:W-:-:S04]  /*10d0*/  IMAD.HI.U32 R5, R16, R20, RZ ;  /* 0x0000001410057227 */ /* 0x000fc800078e00ff */
[----:B------:R-:W-:Y:S02]  /*10e0*/  IMAD.MOV R3, RZ, RZ, -R3 ;  /* 0x000000ffff037224 */ /* 0x000fe400078e0a03 */
[----:B------:R-:W-:Y:S01]  /*10f0*/  @!P6 IMAD.IADD R14, R14, 0x1, -R15 ;  /* 0x000000010e0ee824 */ /* 0x000fe200078e0a0f */
[C---:B------:R-:W-:Y:S01]  /*1100*/  ISETP.GT.U32.AND P6, PT, R15.reuse, R6, PT ;  /* 0x000000060f00720c */ /* 0x040fe20003fc4070 */
[----:B------:R-:W-:Y:S02]  /*1110*/  IMAD.MOV R7, RZ, RZ, -R7 ;  /* 0x000000ffff077224 */ /* 0x000fe400078e0a07 */
[----:B------:R-:W-:Y:S02]  /*1120*/  VIADD R19, R0, 0x63 ;  /* 0x0000006300137836 */ /* 0x000fe40000000000 */
[----:B------:R-:W-:Y:S02]  /*1130*/  IMAD.MOV R5, RZ, RZ, -R5 ;  /* 0x000000ffff057224 */ /* 0x000fe400078e0a05 */
[C---:B------:R-:W-:Y:S01]  /*1140*/  IMAD R18, R15.reuse, R3, R18 ;  /* 0x000000030f127224 */ /* 0x040fe200078e0212 */
[----:B------:R-:W-:Y:S01]  /*1150*/  IABS R3, R19 ;  /* 0x0000001300037213 */ /* 0x000fe20000000000 */
[----:B------:R-:W-:-:S02]  /*1160*/  IMAD R22, R15, R7, R22 ;  /* 0x000000070f167224 */ /* 0x000fc400078e0216 */
[----:B0-----:R-:W-:Y:S02]  /*1170*/  IMAD.MOV.U32 R2, RZ, RZ, R12 ;  /* 0x000000ffff027224 */ /* 0x001fe400078e000c */
[C---:B------:R-:W-:Y:S02]  /*1180*/  IMAD R20, R15.reuse, R5, R20 ;  /* 0x000000050f147224 */ /* 0x040fe400078e0214 */
[----:B------:R-:W-:Y:S02]  /*1190*/  IMAD.MOV.U32 R7, RZ, RZ, R8 ;  /* 0x000000ffff077224 */ /* 0x000fe400078e0008 */
[----:B------:R-:W-:Y:S01]  /*11a0*/  @!P3 IMAD.MOV R10, RZ, RZ, -R10 ;  /* 0x000000ffff0ab224 */ /* 0x000fe200078e0a0a */
[C---:B------:R-:W-:Y:S01]  /*11b0*/  ISETP.GT.U32.AND P3, PT, R15.reuse, R18, PT ;  /* 0x000000120f00720c */ /* 0x040fe20003f64070 */
[----:B------:R-:W-:Y:S01]  /*11c0*/  @!P2 IMAD.MOV R2, RZ, RZ, -R2 ;  /* 0x000000ffff02a224 */ /* 0x000fe200078e0a02 */
[C---:B------:R-:W-:Y:S01]  /*11d0*/  ISETP.GT.U32.AND P2, PT, R15.reuse, R14, PT ;  /* 0x0000000e0f00720c */ /* 0x040fe20003f44070 */
[----:B------:R-:W-:Y:S01]  /*11e0*/  @!P5 IMAD.MOV R7, RZ, RZ, -R7 ;  /* 0x000000ffff07d224 */ /* 0x000fe200078e0a07 */
[C---:B------:R-:W-:Y:S01]  /*11f0*/  ISETP.GT.U32.AND P5, PT, R15.reuse, R20, PT ;  /* 0x000000140f00720c */ /* 0x040fe20003fa4070 */
[----:B------:R-:W-:Y:S01]  /*1200*/  IMAD.MOV.U32 R5, RZ, RZ, R3 ;  /* 0x000000ffff057224 */ /* 0x000fe200078e0003 */
[----:B------:R-:W-:Y:S01]  /*1210*/  STL [R1+0x5a0], R10 ;  /* 0x0005a00a01007387 */ /* 0x000fe20000100800 */
[--C-:B------:R-:W-:Y:S01]  /*1220*/  @!P6 IMAD.IADD R6, R6, 0x1, -R15.reuse ;  /* 0x000000010606e824 */ /* 0x100fe200078e0a0f */
[----:B------:R-:W-:Y:S01]  /*1230*/  ISETP.GT.U32.AND P6, PT, R15, R22, PT ;  /* 0x000000160f00720c */ /* 0x000fe20003fc4070 */
[----:B------:R-:W-:Y:S01]  /*1240*/  IMAD.HI.U32 R3, R16, R5, RZ ;  /* 0x0000000510037227 */ /* 0x000fe200078e00ff */
[----:B------:R0:W-:Y:S03]  /*1250*/  STL [R1+0x5a4], R2 ;  /* 0x0005a40201007387 */ /* 0x0001e60000100800 */
[--C-:B------:R-:W-:Y:S01]  /*1260*/  @!P3 IMAD.IADD R18, R18, 0x1, -R15.reuse ;  /* 0x000000011212b824 */ /* 0x100fe200078e0a0f */
[----:B------:R1:W-:Y:S01]  /*1270*/  STL [R1+0x5a8], R7 ;  /* 0x0005a80701007387 */ /* 0x0003e20000100800 */
[----:B------:R-:W-:Y:S01]  /*1280*/  VIADD R9, R0, 0x65 ;  /* 0x0000006500097836 */ /* 0x000fe20000000000 */
[----:B------:R-:W-:Y:S01]  /*1290*/  ISETP.GE.AND P3, PT, R17, RZ, PT ;  /* 0x000000ff1100720c */ /* 0x000fe20003f66270 */
[--C-:B------:R-:W-:Y:S01]  /*12a0*/  @!P5 IMAD.IADD R20, R20, 0x1, -R15.reuse ;  /* 0x000000011414d824 */ /* 0x100fe200078e0a0f */
[----:B------:R-:W-:Y:S01]  /*12b0*/  ISETP.GT.U32.AND P5, PT, R15, R18, PT ;  /* 0x000000120f00720c */ /* 0x000fe20003fa4070 */
[----:B------:R-:W-:Y:S01]  /*12c0*/  @!P2 IMAD.IADD R14, R14, 0x1, -R15 ;  /* 0x000000010e0ea824 */ /* 0x000fe200078e0a0f */
[----:B------:R-:W-:Y:S01]  /*12d0*/  IABS R8, R9 ;  /* 0x0000000900087213 */ /* 0x000fe20000000000 */
[----:B0-----:R-:W-:Y:S01]  /*12e0*/  IMAD.MOV.U32 R2, RZ, RZ, R4 ;  /* 0x000000ffff027224 */ /* 0x001fe200078e0004 */
[----:B------:R-:W-:Y:S01]  /*12f0*/  ISETP.GE.AND P2, PT, R13, RZ, PT ;  /* 0x000000ff0d00720c */ /* 0x000fe20003f46270 */
[----:B------:R-:W-:-:S02]  /*1300*/  IMAD.MOV R4, RZ, RZ, -R3 ;  /* 0x000000ffff047224 */ /* 0x000fc400078e0a03 */
[----:B-1----:R-:W-:Y:S02]  /*1310*/  VIADD R7, R0, 0x64 ;  /* 0x0000006400077836 */ /* 0x002fe40000000000 */
[C---:B------:R-:W-:Y:S02]  /*1320*/  IMAD R4, R15.reuse, R4, R5 ;  /* 0x000000040f047224 */ /* 0x040fe400078e0205 */
[----:B------:R-:W-:Y:S01]  /*1330*/  @!P4 IMAD.MOV R2, RZ, RZ, -R2 ;  /* 0x000000ffff02c224 */ /* 0x000fe200078e0a02 */
[----:B------:R-:W-:Y:S01]  /*1340*/  IABS R3, R7 ;  /* 0x0000000700037213 */ /* 0x000fe20000000000 */
[--C-:B------:R-:W-:Y:S01]  /*1350*/  @!P6 IMAD.IADD R22, R22, 0x1, -R15.reuse ;  /* 0x000000011616e824 */ /* 0x100fe200078e0a0f */
[C---:B------:R-:W-:Y:S01]  /*1360*/  ISETP.GT.U32.AND P6, PT, R15.reuse, R20, PT ;  /* 0x000000140f00720c */ /* 0x040fe20003fc4070 */
[----:B------:R-:W-:Y:S01]  /*1370*/  @!P5 IMAD.IADD R18, R18, 0x1, -R15 ;  /* 0x000000011212d824 */ /* 0x000fe200078e0a0f */
[----:B------:R0:W-:Y:S01]  /*1380*/  STL [R1+0x5ac], R2 ;  /* 0x0005ac0201007387 */ /* 0x0001e20000100800 */
[----:B------:R-:W-:Y:S01]  /*1390*/  IMAD.MOV.U32 R5, RZ, RZ, R3 ;  /* 0x000000ffff057224 */ /* 0x000fe200078e0003 */
[----:B------:R-:W-:Y:S01]  /*13a0*/  ISETP.GT.U32.AND P5, PT, R15, R4, PT ;  /* 0x000000040f00720c */ /* 0x000fe20003fa4070 */
[----:B------:R-:W-:Y:S01]  /*13b0*/  VIADD R13, R0, 0x67 ;  /* 0x00000067000d7836 */ /* 0x000fe20000000000 */
[----:B------:R-:W-:Y:S01]  /*13c0*/  ISETP.GE.AND P4, PT, R11, RZ, PT ;  /* 0x000000ff0b00720c */ /* 0x000fe20003f86270 */
[----:B------:R-:W-:-:S03]  /*13d0*/  IMAD.HI.U32 R3, R16, R5, RZ ;  /* 0x0000000510037227 */ /* 0x000fc600078e00ff */
[----:B------:R-:W-:Y:S01]  /*13e0*/  IABS R12, R13 ;  /* 0x0000000d000c7213 */ /* 0x000fe20000000000 */
[----:B------:R-:W-:Y:S02]  /*13f0*/  VIADD R11, R0, 0x66 ;  /* 0x00000066000b7836 */ /* 0x000fe40000000000 */
[----:B0-----:R-:W-:Y:S02]  /*1400*/  IMAD.MOV.U32 R2, RZ, RZ, R6 ;  /* 0x000000ffff027224 */ /* 0x001fe400078e0006 */
[----:B------:R-:W-:Y:S01]  /*1410*/  IMAD.MOV R6, RZ, RZ, -R3 ;  /* 0x000000ffff067224 */ /* 0x000fe200078e0a03 */
[----:B------:R-:W-:Y:S01]  /*1420*/  IABS R10, R11 ;  /* 0x0000000b000a7213 */ /* 0x000fe20000000000 */
[----:B------:R-:W-:Y:S02]  /*1430*/  @!P6 IMAD.IADD R20, R20, 0x1, -R15 ;  /* 0x000000011414e824 */ /* 0x000fe400078e0a0f */
[----:B------:R-:W-:Y:S02]  /*1440*/  IMAD R6, R15, R6, R5 ;  /* 0x000000060f067224 */ /* 0x000fe400078e0205 */
[----:B------:R-:W-:-:S03]  /*1450*/  IMAD.HI.U32 R3, R16, R8, RZ ;  /* 0x0000000810037227 */ /* 0x000fc600078e00ff */
[C---:B------:R-:W-:Y:S01]  /*1460*/  ISETP.GT.U32.AND P6, PT, R15.reuse, R6, PT ;  /* 0x000000060f00720c */ /* 0x040fe20003fc4070 */
[----:B------:R-:W-:Y:S01]  /*1470*/  @!P1 IMAD.MOV R2, RZ, RZ, -R2 ;  /* 0x000000ffff029224 */ /* 0x000fe200078e0a02 */
[C---:B------:R-:W-:Y:S01]  /*1480*/  ISETP.GT.U32.AND P1, PT, R15.reuse, R22, PT ;  /* 0x000000160f00720c */ /* 0x040fe20003f24070 */
[----:B------:R-:W-:Y:S02]  /*1490*/  IMAD.MOV R5, RZ, RZ, -R3 ;  /* 0x000000ffff057224 */ /* 0x000fe400078e0a03 */
[----:B------:R-:W-:Y:S01]  /*14a0*/  @!P5 IMAD.IADD R4, R4, 0x1, -R15 ;  /* 0x000000010404d824 */ /* 0x000fe200078e0a0f */
[----:B------:R0:W-:Y:S01]  /*14b0*/  STL [R1+0x5b0], R2 ;  /* 0x0005b00201007387 */ /* 0x0001e20000100800 */
[----:B------:R-:W-:Y:S01]  /*14c0*/  IMAD R8, R15, R5, R8 ;  /* 0x000000050f087224 */ /* 0x000fe200078e0208 */
[----:B------:R-:W-:Y:S01]  /*14d0*/  ISETP.GE.AND P5, PT, R7, RZ, PT ;  /* 0x000000ff0700720c */ /* 0x000fe20003fa6270 */
[----:B------:R-:W-:-:S04]  /*14e0*/  IMAD.HI.U32 R3, R16, R10, RZ ;  /* 0x0000000a10037227 */ /* 0x000fc800078e00ff */
[--C-:B------:R-:W-:Y:S01]  /*14f0*/  @!P6 IMAD.IADD R6, R6, 0x1, -R15.reuse ;  /* 0x000000010606e824 */ /* 0x100fe200078e0a0f */
[----:B------:R-:W-:Y:S01]  /*1500*/  ISETP.GT.U32.AND P6, PT, R15, R4, PT ;  /* 0x000000040f00720c */ /* 0x000fe20003fc4070 */
[----:B------:R-:W-:Y:S01]  /*1510*/  @!P1 IMAD.IADD R22, R22, 0x1, -R15 ;  /* 0x0000000116169824 */ /* 0x000fe200078e0a0f */
[----:B------:R-:W-:Y:S01]  /*1520*/  ISETP.GE.AND P1, PT, R19, RZ, PT ;  /* 0x000000ff1300720c */ /* 0x000fe20003f26270 */
[----:B0-----:R-:W-:Y:S02]  /*1530*/  IMAD.MOV.U32 R2, RZ, RZ, R14 ;  /* 0x000000ffff027224 */ /* 0x001fe400078e000e */
[----:B------:R-:W-:Y:S02]  /*1540*/  IMAD.MOV.U32 R14, RZ, RZ, R18 ;  /* 0x000000ffff0e7224 */ /* 0x000fe400078e0012 */
[----:B------:R-:W-:Y:S01]  /*1550*/  @!P0 IMAD.MOV R2, RZ, RZ, -R2 ;  /* 0x000000ffff028224 */ /* 0x000fe200078e0a02 */
[C---:B------:R-:W-:Y:S01]  /*1560*/  ISETP.GT.U32.AND P0, PT, R15.reuse, R6, PT ;  /* 0x000000060f00720c */ /* 0x040fe20003f04070 */
[----:B------:R-:W-:Y:S01]  /*1570*/  @!P4 IMAD.MOV R14, RZ, RZ, -R14 ;  /* 0x000000ffff0ec224 */ /* 0x000fe200078e0a0e */
[----:B------:R-:W-:Y:S01]  /*1580*/  ISETP.GT.U32.AND P4, PT, R15, R8, PT ;  /* 0x000000080f00720c */ /* 0x000fe20003f84070 */
[----:B------:R-:W-:Y:S01]  /*1590*/  IMAD.MOV R3, RZ, RZ, -R3 ;  /* 0x000000ffff037224 */ /* 0x000fe200078e0a03 */
[----:B------:R-:W-:Y:S01]  /*15a0*/  STL [R1+0x5b4], R2 ;  /* 0x0005b40201007387 */ /* 0x000fe20000100800 */
[----:B------:R-:W-:-:S03]  /*15b0*/  IMAD.HI.U32 R5, R16, R12, RZ ;  /* 0x0000000c10057227 */ /* 0x000fc600078e00ff */
[----:B------:R0:W-:Y:S01]  /*15c0*/  STL [R1+0x5b8], R14 ;  /* 0x0005b80e01007387 */ /* 0x0001e20000100800 */
[----:B------:R-:W-:Y:S02]  /*15d0*/  IMAD.MOV.U32 R7, RZ, RZ, R20 ;  /* 0x000000ffff077224 */ /* 0x000fe400078e0014 */
[----:B------:R-:W-:Y:S02]  /*15e0*/  IMAD R10, R15, R3, R10 ;  /* 0x000000030f0a7224 */ /* 0x000fe400078e020a */
[----:B------:R-:W-:Y:S02]  /*15f0*/  IMAD.MOV R5, RZ, RZ, -R5 ;  /* 0x000000ffff057224 */ /* 0x000fe400078e0a05 */
[----:B------:R-:W-:Y:S01]  /*1600*/  @!P6 IMAD.IADD R4, R4, 0x1, -R15 ;  /* 0x000000010404e824 */ /* 0x000fe200078e0a0f */
[----:B------:R-:W-:Y:S01]  /*1610*/  ISETP.GE.AND P6, PT, R13, RZ, PT ;  /* 0x000000ff0d00720c */ /* 0x000fe20003fc6270 */
[----:B------:R-:W-:Y:S01]  /*1620*/  @!P2 IMAD.MOV R7, RZ, RZ, -R7 ;  /* 0x000000ffff07a224 */ /* 0x000fe200078e0a07 */
[----:B------:R-:W-:Y:S01]  /*1630*/  ISETP.GE.AND P2, PT, R9, RZ, PT ;  /* 0x000000ff0900720c */ /* 0x000fe20003f46270 */
[--C-:B------:R-:W-:Y:S01]  /*1640*/  @!P0 IMAD.IADD R6, R6, 0x1, -R15.reuse ;  /* 0x0000000106068824 */ /* 0x100fe200078e0a0f */
[C---:B------:R-:W-:Y:S01]  /*1650*/  ISETP.GT.U32.AND P0, PT, R15.reuse, R10, PT ;  /* 0x0000000a0f00720c */ /* 0x040fe20003f04070 */
[----:B------:R-:W-:Y:S01]  /*1660*/  @!P4 IMAD.IADD R8, R8, 0x1, -R15 ;  /* 0x000000010808c824 */ /* 0x000fe200078e0a0f */
[----:B------:R1:W-:Y:S01]  /*1670*/  STL [R1+0x5bc], R7 ;  /* 0x0005bc0701007387 */ /* 0x0003e20000100800 */
[----:B------:R-:W-:-:S02]  /*1680*/  IMAD R12, R15, R5, R12 ;  /* 0x000000050f0c7224 */ /* 0x000fc400078e020c */
[----:B0-----:R-:W-:Y:S01]  /*1690*/  IMAD.MOV.U32 R14, RZ, RZ, R4 ;  /* 0x000000ffff0e7224 */ /* 0x001fe200078e0004 */
[C---:B------:R-:W-:Y:S01]  /*16a0*/  ISETP.GT.U32.AND P4, PT, R15.reuse, R8, PT ;  /* 0x000000080f00720c */ /* 0x040fe20003f84070 */
[----:B------:R-:W-:Y:S02]  /*16b0*/  IMAD.MOV.U32 R2, RZ, RZ, R22 ;  /* 0x000000ffff027224 */ /* 0x000fe400078e0016 */
[----:B------:R-:W-:Y:S01]  /*16c0*/  @!P1 IMAD.MOV R14, RZ, RZ, -R14 ;  /* 0x000000ffff0e9224 */ /* 0x000fe200078e0a0e */
[----:B------:R-:W-:Y:S01]  /*16d0*/  ISETP.GT.U32.AND P1, PT, R15, R12, PT ;  /* 0x0000000c0f00720c */ /* 0x000fe20003f24070 */
[----:B------:R-:W-:Y:S01]  /*16e0*/  @!P3 IMAD.MOV R2, RZ, RZ, -R2 ;  /* 0x000000ffff02b224 */ /* 0x000fe200078e0a02 */
[----:B------:R-:W-:Y:S01]  /*16f0*/  ISETP.GE.AND P3, PT, R11, RZ, PT ;  /* 0x000000ff0b00720c */ /* 0x000fe20003f66270 */
[C---:B-1----:R-:W-:Y:S02]  /*1700*/  VIADD R7, R0.reuse, 0x68 ;  /* 0x0000006800077836 */ /* 0x042fe40000000000 */
[----:B------:R-:W-:Y:S01]  /*1710*/  VIADD R9, R0, 0x69 ;  /* 0x0000006900097836 */ /* 0x000fe20000000000 */
[----:B------:R0:W-:Y:S01]  /*1720*/  STL [R1+0x5c0], R2 ;  /* 0x0005c00201007387 */ /* 0x0001e20000100800 */
[--C-:B------:R-:W-:Y:S01]  /*1730*/  @!P0 IMAD.IADD R10, R10, 0x1, -R15.reuse ;  /* 0x000000010a0a8824 */ /* 0x100fe200078e0a0f */
[----:B------:R-:W-:Y:S01]  /*1740*/  IABS R5, R7 ;  /* 0x0000000700057213 */ /* 0x000fe20000000000 */
[----:B------:R-:W-:Y:S01]  /*1750*/  VIADD R11, R0, 0x6a ;  /* 0x0000006a000b7836 */ /* 0x000fe20000000000 */
[----:B------:R-:W-:Y:S01]  /*1760*/  IABS R4, R9 ;  /* 0x0000000900047213 */ /* 0x000fe20000000000 */
[----:B------:R-:W-:Y:S01]  /*1770*/  @!P4 IMAD.IADD R8, R8, 0x1, -R15 ;  /* 0x000000010808c824 */ /* 0x000fe200078e0a0f */
[----:B------:R-:W-:Y:S01]  /*1780*/  ISETP.GT.U32.AND P0, PT, R15, R10, PT ;  /* 0x0000000a0f00720c */ /* 0x000fe20003f04070 */
[----:B------:R-:W-:Y:S01]  /*1790*/  IMAD.HI.U32 R3, R16, R5, RZ ;  /* 0x0000000510037227 */ /* 0x000fe200078e00ff */
[----:B------:R-:W-:Y:S01]  /*17a0*/  STL [R1+0x5c4], R14 ;  /* 0x0005c40e01007387 */ /* 0x000fe20000100800 */
[----:B------:R-:W-:-:S02]  /*17b0*/  IABS R87, R11 ;  /* 0x0000000b00577213 */ /* 0x000fc40000000000 */
[----:B0-----:R-:W-:Y:S01]  /*17c0*/  IMAD.MOV.U32 R2, RZ, RZ, R6 ;  /* 0x000000ffff027224 */ /* 0x001fe200078e0006 */
[----:B------:R-:W-:Y:S01]  /*17d0*/  ISETP.GE.AND P4, PT, R9, RZ, PT ;  /* 0x000000ff0900720c */ /* 0x000fe20003f86270 */
[----:B------:R-:W-:Y:S02]  /*17e0*/  IMAD.MOV.U32 R6, RZ, RZ, R4 ;  /* 0x000000ffff067224 */ /* 0x000fe400078e0004 */
[----:B------:R-:W-:Y:S01]  /*17f0*/  @!P5 IMAD.MOV R2, RZ, RZ, -R2 ;  /* 0x000000ffff02d224 */ /* 0x000fe200078e0a02 */
[----:B------:R-:W-:Y:S01]  /*1800*/  ISETP.GE.AND P5, PT, R7, RZ, PT ;  /* 0x000000ff0700720c */ /* 0x000fe20003fa6270 */
[----:B------:R-:W-:Y:S02]  /*1810*/  IMAD.MOV R4, RZ, RZ, -R3 ;  /* 0x000000ffff047224 */ /* 0x000fe400078e0a03 */
[----:B------:R-:W-:Y:S01]  /*1820*/  @!P1 IMAD.IADD R12, R12, 0x1, -R15 ;  /* 0x000000010c0c9824 */ /* 0x000fe200078e0a0f */
[----:B------:R0:W-:Y:S01]  /*1830*/  STL [R1+0x5c8], R2 ;  /* 0x0005c80201007387 */ /* 0x0001e20000100800 */
[----:B------:R-:W-:-:S02]  /*1840*/  IMAD R4, R15, R4, R5 ;  /* 0x000000040f047224 */ /* 0x000fc400078e0205 */
[----:B------:R-:W-:Y:S01]  /*1850*/  IMAD.HI.U32 R3, R16, R6, RZ ;  /* 0x0000000610037227 */ /* 0x000fe200078e00ff */
[----:B------:R-:W-:-:S03]  /*1860*/  ISETP.GT.U32.AND P1, PT, R15, R12, PT ;  /* 0x0000000c0f00720c */ /* 0x000fc60003f24070 */
[----:B------:R-:W-:-:S04]  /*1870*/  IMAD.HI.U32 R5, R16, R87, RZ ;  /* 0x0000005710057227 */ /* 0x000fc800078e00ff */
[----:B0-----:R-:W-:Y:S02]  /*1880*/  IMAD.MOV.U32 R2, RZ, RZ, R8 ;  /* 0x000000ffff027224 */ /* 0x001fe400078e0008 */
[----:B------:R-:W-:Y:S02]  /*1890*/  IMAD.MOV R3, RZ, RZ, -R3 ;  /* 0x000000ffff037224 */ /* 0x000fe400078e0a03 */
[----:B------:R-:W-:Y:S01]  /*18a0*/  @!P2 IMAD.MOV R2, RZ, RZ, -R2 ;  /* 0x000000ffff02a224 */ /* 0x000fe200078e0a02 */
[----:B------:R-:W-:Y:S01]  /*18b0*/  ISETP.GT.U32.AND P2, PT, R15, R4, PT ;  /* 0x000000040f00720c */ /* 0x000fe20003f44070 */
[----:B------:R-:W-:Y:S01]  /*18c0*/  @!P0 IMAD.IADD R10, R10, 0x1, -R15 ;  /* 0x000000010a0a8824 */ /* 0x000fe200078e0a0f */
[----:B------:R-:W-:Y:S01]  /*18d0*/  ISETP.GE.AND P0, PT, R11, RZ, PT ;  /* 0x000000ff0b00720c */ /* 0x000fe20003f06270 */
[----:B------:R-:W-:Y:S01]  /*18e0*/  IMAD.MOV R8, RZ, RZ, -R5 ;  /* 0x000000ffff087224 */ /* 0x000fe200078e0a05 */
[----:B------:R0:W-:Y:S01]  /*18f0*/  STL [R1+0x5cc], R2 ;  /* 0x0005cc0201007387 */ /* 0x0001e20000100800 */
[----:B------:R-:W-:-:S02]  /*1900*/  IMAD R6, R15, R3, R6 ;  /* 0x000000030f067224 */ /* 0x000fc400078e0206 */
[C---:B------:R-:W-:Y:S02]  /*1910*/  IMAD R87, R15.reuse, R8, R87 ;  /* 0x000000080f577224 */ /* 0x040fe400078e0257 */
[----:B------:R-:W-:Y:S02]  /*1920*/  IMAD.MOV.U32 R13, RZ, RZ, R10 ;  /* 0x000000ffff0d7224 */ /* 0x000fe400078e000a */
[----:B------:R-:W-:Y:S01]  /*1930*/  @!P1 IMAD.IADD R12, R12, 0x1, -R15 ;  /* 0x000000010c0c9824 */ /* 0x000fe200078e0a0f */
[C---:B------:R-:W-:Y:S01]  /*1940*/  ISETP.GT.U32.AND P1, PT, R15.reuse, R6, PT ;  /* 0x000000060f00720c */ /* 0x040fe20003f24070 */
[----:B------:R-:W-:Y:S01]  /*1950*/  @!P3 IMAD.MOV R13, RZ, RZ, -R13 ;  /* 0x000000ffff0db224 */ /* 0x000fe200078e0a0d */
[C---:B------:R-:W-:Y:S01]  /*1960*/  ISETP.GT.U32.AND P3, PT, R15.reuse, R87, PT ;  /* 0x000000570f00720c */ /* 0x040fe20003f64070 */
[----:B------:R-:W-:Y:S02]  /*1970*/  @!P2 IMAD.IADD R4, R4, 0x1, -R15 ;  /* 0x000000010404a824 */ /* 0x000fe400078e0a0f */
[C---:B------:R-:W-:Y:S01]  /*1980*/  VIADD R9, R0.reuse, 0x6b ;  /* 0x0000006b00097836 */ /* 0x040fe20000000000 */
[----:B------:R-:W-:Y:S01]  /*1990*/  STL [R1+0x5d0], R13 ;  /* 0x0005d00d01007387 */ /* 0x000fe20000100800 */
[----:B------:R-:W-:Y:S01]  /*19a0*/  VIADD R11, R0, 0x6c ;  /* 0x0000006c000b7836 */ /* 0x000fe20000000000 */
[----:B------:R-:W-:Y:S01]  /*19b0*/  ISETP.GT.U32.AND P2, PT, R15, R4, PT ;  /* 0x000000040f00720c */ /* 0x000fe20003f44070 */
[----:B------:R-:W-:Y:S01]  /*19c0*/  IMAD.HI.U32 R3, R16, R84, RZ ;  /* 0x0000005410037227 */ /* 0x000fe200078e00ff */
[----:B------:R-:W-:-:S02]  /*19d0*/  IABS R83, R9 ;  /* 0x0000000900537213 */ /* 0x000fc40000000000 */
[----:B------:R-:W-:Y:S01]  /*19e0*/  IABS R85, R11 ;  /* 0x0000000b00557213 */ /* 0x000fe20000000000 */
[--C-:B------:R-:W-:Y:S02]  /*19f0*/  @!P1 IMAD.IADD R6, R6, 0x1, -R15.reuse ;  /* 0x0000000106069824 */ /* 0x100fe400078e0a0f */
[--C-:B------:R-:W-:Y:S02]  /*1a00*/  @!P3 IMAD.IADD R87, R87, 0x1, -R15.reuse ;  /* 0x000000015757b824 */ /* 0x100fe400078e0a0f */
[----:B------:R-:W-:Y:S01]  /*1a10*/  IMAD.HI.U32 R5, R16, R83, RZ ;  /* 0x0000005310057227 */ /* 0x000fe200078e00ff */
[C---:B------:R-:W-:Y:S02]  /*1a20*/  ISETP.GT.U32.AND P1, PT, R15.reuse, R6, PT ;  /* 0x000000060f00720c */ /* 0x040fe40003f24070 */
[----:B------:R-:W-:Y:S01]  /*1a30*/  ISETP.GT.U32.AND P3, PT, R15, R87, PT ;  /* 0x000000570f00720c */ /* 0x000fe20003f64070 */
[----:B------:R-:W-:Y:S01]  /*1a40*/  @!P2 IMAD.IADD R4, R4, 0x1, -R15 ;  /* 0x000000010404a824 */ /* 0x000fe200078e0a0f */
[----:B------:R-:W-:Y:S01]  /*1a50*/  ISETP.GE.AND P2, PT, R11, RZ, PT ;  /* 0x000000ff0b00720c */ /* 0x000fe20003f46270 */
[----:B0-----:R-:W-:-:S02]  /*1a60*/  IMAD.MOV.U32 R2, RZ, RZ, R12 ;  /* 0x000000ffff027224 */ /* 0x001fc400078e000c */
[----:B------:R-:W-:Y:S02]  /*1a70*/  IMAD.MOV R8, RZ, RZ, -R5 ;  /* 0x000000ffff087224 */ /* 0x000fe400078e0a05 */
[----:B------:R-:W-:Y:S02]  /*1a80*/  IMAD.MOV R3, RZ, RZ, -R3 ;  /* 0x000000ffff037224 */ /* 0x000fe400078e0a03 */
[----:B------:R-:W-:Y:S02]  /*1a90*/  VIADD R5, R0, 0x6e ;  /* 0x0000006e00057836 */ /* 0x000fe40000000000 */
[----:B------:R-:W-:Y:S02]  /*1aa0*/  IMAD.MOV.U32 R12, RZ, RZ, R4 ;  /* 0x000000ffff0c7224 */ /* 0x000fe400078e0004 */
[----:B------:R-:W-:-:S04]  /*1ab0*/  IMAD.HI.U32 R7, R16, R85, RZ ;  /* 0x0000005510077227 */ /* 0x000fc800078e00ff */
[C---:B------:R-:W-:Y:S02]  /*1ac0*/  IMAD R84, R15.reuse, R3, R84 ;  /* 0x000000030f547224 */ /* 0x040fe400078e0254 */
[----:B------:R-:W-:Y:S02]  /*1ad0*/  IMAD R83, R15, R8, R83 ;  /* 0x000000080f537224 */ /* 0x000fe400078e0253 */
[----:B------:R-:W-:Y:S01]  /*1ae0*/  @!P5 IMAD.MOV R12, RZ, RZ, -R12 ;  /* 0x000000ffff0cd224 */ /* 0x000fe200078e0a0c */
[----:B------:R-:W-:Y:S01]  /*1af0*/  ISETP.GE.AND P5, PT, R5, RZ, PT ;  /* 0x000000ff0500720c */ /* 0x000fe20003fa6270 */
[----:B------:R-:W-:Y:S01]  /*1b00*/  @!P6 IMAD.MOV R2, RZ, RZ, -R2 ;  /* 0x000000ffff02e224 */ /* 0x000fe200078e0a02 */
[----:B------:R-:W-:Y:S01]  /*1b10*/  IABS R5, R5 ;  /* 0x0000000500057213 */ /* 0x000fe20000000000 */
[----:B------:R-:W-:Y:S01]  /*1b20*/  IMAD.MOV R10, RZ, RZ, -R7 ;  /* 0x000000ffff0a7224 */ /* 0x000fe200078e0a07 */
[----:B------:R-:W-:Y:S01]  /*1b30*/  ISETP.GE.AND P6, PT, R9, RZ, PT ;  /* 0x000000ff0900720c */ /* 0x000fe20003fc6270 */
[C---:B------:R-:W-:Y:S01]  /*1b40*/  VIADD R3, R0.reuse, 0x6d ;  /* 0x0000006d00037836 */ /* 0x040fe20000000000 */
[----:B------:R0:W-:Y:S01]  /*1b50*/  STL [R1+0x5d4], R2 ;  /* 0x0005d40201007387 */ /* 0x0001e20000100800 */
[----:B------:R-:W-:-:S02]  /*1b60*/  VIADD R8, R0, 0x70 ;  /* 0x0000007000087836 */ /* 0x000fc40000000000 */
[----:B------:R-:W-:Y:S01]  /*1b70*/  VIADD R7, R0, 0x6f ;  /* 0x0000006f00077836 */ /* 0x000fe20000000000 */
[----:B------:R-:W-:Y:S01]  /*1b80*/  IABS R86, R3 ;  /* 0x0000000300567213 */ /* 0x000fe20000000000 */
[----:B------:R-:W-:Y:S01]  /*1b90*/  @!P1 IMAD.IADD R6, R6, 0x1, -R15 ;  /* 0x0000000106069824 */ /* 0x000fe200078e0a0f */
[----:B------:R1:W-:Y:S01]  /*1ba0*/  STL [R1+0x2614], R84 ;  /* 0x0026145401007387 */ /* 0x0003e20000100800 */
[----:B------:R-:W-:Y:S01]  /*1bb0*/  IMAD R85, R15, R10, R85 ;  /* 0x0000000a0f557224 */ /* 0x000fe200078e0255 */
[----:B------:R-:W-:Y:S01]  /*1bc0*/  IABS R10, R8 ;  /* 0x00000008000a7213 */ /* 0x000fe20000000000 */
[----:B------:R-:W-:Y:S01]  /*1bd0*/  @!P3 IMAD.IADD R87, R87, 0x1, -R15 ;  /* 0x000000015757b824 */ /* 0x000fe200078e0a0f */
[----:B------:R-:W-:Y:S01]  /*1be0*/  ISETP.GE.AND P3, PT, R8, RZ, PT ;  /* 0x000000ff0800720c */ /* 0x000fe20003f66270 */
[----:B0-----:R-:W-:Y:S01]  /*1bf0*/  IMAD.MOV.U32 R2, RZ, RZ, R6 ;  /* 0x000000ffff027224 */ /* 0x001fe200078e0006 */
[----:B------:R-:W-:Y:S01]  /*1c00*/  IABS R9, R7 ;  /* 0x0000000700097213 */ /* 0x000fe20000000000 */
[----:B------:R-:W-:Y:S01]  /*1c10*/  IMAD.MOV.U32 R8, RZ, RZ, R5 ;  /* 0x000000ffff087224 */ /* 0x000fe200078e0005 */
[----:B------:R-:W-:Y:S01]  /*1c20*/  ISETP.GE.AND P1, PT, R3, RZ, PT ;  /* 0x000000ff0300720c */ /* 0x000fe20003f26270 */
[----:B------:R-:W-:Y:S01]  /*1c30*/  @!P4 IMAD.MOV R2, RZ, RZ, -R2 ;  /* 0x000000ffff02c224 */ /* 0x000fe200078e0a02 */
[----:B------:R-:W-:Y:S01]  /*1c40*/  ISETP.GE.AND P4, PT, R7, RZ, PT ;  /* 0x000000ff0700720c */ /* 0x000fe20003f86270 */
[----:B------:R-:W-:-:S04]  /*1c50*/  IMAD.HI.U32 R4, R16, R86, RZ ;  /* 0x0000005610047227 */ /* 0x000fc800078e00ff */
[----:B------:R-:W-:-:S04]  /*1c60*/  IMAD.HI.U32 R5, R16, R8, RZ ;  /* 0x0000000810057227 */ /* 0x000fc800078e00ff */
[----:B------:R-:W-:-:S04]  /*1c70*/  IMAD.HI.U32 R6, R16, R9, RZ ;  /* 0x0000000910067227 */ /* 0x000fc800078e00ff */
[----:B-1----:R-:W-:Y:S02]  /*1c80*/  VIADD R84, R0, 0x1 ;  /* 0x0000000100547836 */ /* 0x002fe40000000000 */
[----:B------:R-:W-:-:S03]  /*1c90*/  IMAD.HI.U32 R7, R16, R10, RZ ;  /* 0x0000000a10077227 */ /* 0x000fc600078e00ff */
[----:B------:R-:W-:Y:S01]  /*1ca0*/  STL [R1+0x1f60], R84 ;  /* 0x001f605401007387 */ /* 0x000fe20000100800 */
[----:B------:R-:W-:Y:S01]  /*1cb0*/  IMAD.MOV R4, RZ, RZ, -R4 ;  /* 0x000000ffff047224 */ /* 0x000fe200078e0a04 */
[----:B------:R-:W-:Y:S01]  /*1cc0*/  IABS R76, R84 ;  /* 0x00000054004c7213 */ /* 0x000fe20000000000 */
[----:B------:R-:W-:Y:S01]  /*1cd0*/  IMAD.MOV R5, RZ, RZ, -R5 ;  /* 0x000000ffff057224 */ /* 0x000fe200078e0a05 */
[----:B------:R-:W-:Y:S01]  /*1ce0*/  STL [R1+0x5d8], R12 ;  /* 0x0005d80c01007387 */ /* 0x000fe20000100800 */
[----:B------:R-:W-:Y:S02]  /*1cf0*/  IMAD.MOV R6, RZ, RZ, -R6 ;  /* 0x000000ffff067224 */ /* 0x000fe400078e0a06 */
[----:B------:R-:W-:Y:S01]  /*1d00*/  IMAD.MOV R7, RZ, RZ, -R7 ;  /* 0x000000ffff077224 */ /* 0x000fe200078e0a07 */
[----:B------:R0:W-:Y:S01]  /*1d10*/  STL [R1+0x5dc], R2 ;  /* 0x0005dc0201007387 */ /* 0x0001e20000100800 */
[C---:B------:R-:W-:Y:S02]  /*1d20*/  IMAD R86, R15.reuse, R4, R86 ;  /* 0x000000040f567224 */ /* 0x040fe400078e0256 */
[----:B------:R-:W-:-:S02]  /*1d30*/  IMAD R5, R15, R5, R8 ;  /* 0x000000050f057224 */ /* 0x000fc400078e0208 */
[C---:B------:R-:W-:Y:S02]  /*1d40*/  IMAD R4, R15.reuse, R6, R9 ;  /* 0x000000060f047224 */ /* 0x040fe400078e0209 */
[C---:B------:R-:W-:Y:S01]  /*1d50*/  VIADD R6, R0.reuse, 0x3 ;  /* 0x0000000300067836 */ /* 0x040fe20000000000 */
[----:B------:R1:W-:Y:S01]  /*1d60*/  STL [R1+0x48], R5 ;  /* 0x0000480501007387 */ /* 0x0003e20000100800 */
[C---:B------:R-:W-:Y:S02]  /*1d70*/  VIADD R8, R0.reuse, 0x2 ;  /* 0x0000000200087836 */ /* 0x040fe40000000000 */
[----:B0-----:R-:W-:Y:S01]  /*1d80*/  IMAD R2, R15, R7, R10 ;  /* 0x000000070f027224 */ /* 0x001fe200078e020a */
[----:B------:R0:W-:Y:S01]  /*1d90*/  STL [R1+0x68], R4 ;  /* 0x0000680401007387 */ /* 0x0001e20000100800 */
[----:B------:R-:W-:Y:S01]  /*1da0*/  IABS R9, R6 ;  /* 0x0000000600097213 */ /* 0x000fe20000000000 */
[C---:B------:R-:W-:Y:S01]  /*1db0*/  VIADD R11, R0.reuse, 0xa ;  /* 0x0000000a000b7836 */ /* 0x040fe20000000000 */
[----:B------:R-:W-:Y:S01]  /*1dc0*/  IABS R77, R8 ;  /* 0x00000008004d7213 */ /* 0x000fe20000000000 */
[----:B------:R2:W-:Y:S01]  /*1dd0*/  STL [R1+0x6c], R2 ;  /* 0x00006c0201007387 */ /* 0x0005e20000100800 */
[----:B------:R-:W-:-:S02]  /*1de0*/  VIADD R14, R0, 0x7 ;  /* 0x00000007000e7836 */ /* 0x000fc40000000000 */
[C---:B-1----:R-:W-:Y:S01]  /*1df0*/  VIADD R5, R0.reuse, 0x4 ;  /* 0x0000000400057836 */ /* 0x042fe20000000000 */
[----:B------:R-:W-:Y:S01]  /*1e00*/  STL [R1+0x1f64], R8 ;  /* 0x001f640801007387 */ /* 0x000fe20000100800 */
[C---:B------:R-:W-:Y:S01]  /*1e10*/  VIADD R13, R0.reuse, 0x8 ;  /* 0x00000008000d7836 */ /* 0x040fe20000000000 */
[----:B------:R-:W-:Y:S01]  /*1e20*/  IABS R61, R11 ;  /* 0x0000000b003d7213 */ /* 0x000fe20000000000 */
[C---:B0-----:R-:W-:Y:S01]  /*1e30*/  VIADD R4, R0.reuse, 0x5 ;  /* 0x0000000500047836 */ /* 0x041fe20000000000 */
[----:B------:R-:W-:Y:S01]  /*1e40*/  STL [R1+0x1f68], R6 ;  /* 0x001f680601007387 */ /* 0x000fe20000100800 */
[----:B------:R-:W-:Y:S01]  /*1e50*/  IABS R75, R5 ;  /* 0x00000005004b7213 */ /* 0x000fe20000000000 */
[----:B--2---:R-:W-:Y:S01]  /*1e60*/  VIADD R2, R0, 0x6 ;  /* 0x0000000600027836 */ /* 0x004fe20000000000 */
[----:B------:R-:W-:Y:S01]  /*1e70*/  IABS R71, R13 ;  /* 0x0000000d00477213 */ /* 0x000fe20000000000 */
[----:B------:R-:W-:Y:S01]  /*1e80*/  STL [R1+0x1f6c], R5 ;  /* 0x001f6c0501007387 */ /* 0x000fe20000100800 */
[----:B------:R-:W-:Y:S01]  /*1e90*/  IABS R73, R4 ;  /* 0x0000000400497213 */ /* 0x000fe20000000000 */
[----:B------:R-:W-:Y:S01]  /*1ea0*/  IMAD.HI.U32 R3, R16, R76, RZ ;  /* 0x0000004c10037227 */ /* 0x000fe200078e00ff */
[----:B------:R-:W-:Y:S01]  /*1eb0*/  IABS R74, R2 ;  /* 0x00000002004a7213 */ /* 0x000fe20000000000 */
[----:B------:R0:W-:Y:S01]  /*1ec0*/  STL [R1+0x1f70], R4 ;  /* 0x001f700401007387 */ /* 0x0001e20000100800 */
[----:B------:R-:W-:Y:S01]  /*1ed0*/  IABS R72, R14 ;  /* 0x0000000e00487213 */ /* 0x000fe20000000000 */
[----:B------:R-:W-:-:S02]  /*1ee0*/  VIADD R12, R0, 0x9 ;  /* 0x00000009000c7836 */ /* 0x000fc40000000000 */
[C---:B------:R-:W-:Y:S01]  /*1ef0*/  IMAD.HI.U32 R7, R16.reuse, R74, RZ ;  /* 0x0000004a10077227 */ /* 0x040fe200078e00ff */
[----:B------:R1:W-:Y:S02]  /*1f00*/  STL [R1+0x1f74], R2 ;  /* 0x001f740201007387 */ /* 0x0003e40000100800 */
[----:B------:R-:W-:Y:S01]  /*1f10*/  IABS R70, R12 ;  /* 0x0000000c00467213 */ /* 0x000fe20000000000 */
[----:B------:R-:W-:Y:S01]  /*1f20*/  IMAD.MOV R7, RZ, RZ, -R7 ;  /* 0x000000ffff077224 */ /* 0x000fe200078e0a07 */
[----:B------:R2:W-:Y:S01]  /*1f30*/  STL [R1+0x1f78], R14 ;  /* 0x001f780e01007387 */ /* 0x0005e20000100800 */
[----:B0-----:R-:W-:-:S03]  /*1f40*/  IMAD.HI.U32 R4, R16, R9, RZ ;  /* 0x0000000910047227 */ /* 0x001fc600078e00ff */
[----:B------:R0:W-:Y:S01]  /*1f50*/  STL [R1+0x1f7c], R13 ;  /* 0x001f7c0d01007387 */ /* 0x0001e20000100800 */
[----:B------:R-:W-:Y:S02]  /*1f60*/  IMAD.MOV R4, RZ, RZ, -R4 ;  /* 0x000000ffff047224 */ /* 0x000fe400078e0a04 */
[----:B------:R-:W-:Y:S01]  /*1f70*/  IMAD.MOV R3, RZ, RZ, -R3 ;  /* 0x000000ffff037224 */ /* 0x000fe200078e0a03 */
[----:B------:R-:W-:Y:S01]  /*1f80*/  STL [R1+0x1f80], R12 ;  /* 0x001f800c01007387 */ /* 0x000fe20000100800 */
[----:B------:R-:W-:-:S03]  /*1f90*/  IMAD.HI.U32 R5, R16, R75, RZ ;  /* 0x0000004b10057227 */ /* 0x000fc600078e00ff */
[----:B------:R3:W-:Y:S01]  /*1fa0*/  STL [R1+0x1f84], R11 ;  /* 0x001f840b01007387 */ /* 0x0007e20000100800 */
[C---:B------:R-:W-:Y:S02]  /*1fb0*/  IMAD R4, R15.reuse, R4, R9 ;  /* 0x000000040f047224 */ /* 0x040fe400078e0209 */
[C---:B-1----:R-:W-:Y:S02]  /*1fc0*/  VIADD R2, R0.reuse, 0xb ;  /* 0x0000000b00027836 */ /* 0x042fe40000000000 */
[----:B------:R-:W-:Y:S02]  /*1fd0*/  IMAD R74, R15, R7, R74 ;  /* 0x000000070f4a7224 */ /* 0x000fe400078e024a */
[C---:B--2---:R-:W-:Y:S01]  /*1fe0*/  VIADD R14, R0.reuse, 0xc ;  /* 0x0000000c000e7836 */ /* 0x044fe20000000000 */
[----:B------:R1:W-:Y:S01]  /*1ff0*/  STL [R1+0x1f88], R2 ;  /* 0x001f880201007387 */ /* 0x0003e20000100800 */
[----:B------:R-:W-:Y:S01]  /*2000*/  VIADD R9, R0, 0xf ;  /* 0x0000000f00097836 */ /* 0x000fe20000000000 */
[----:B------:R-:W-:Y:S01]  /*2010*/  IABS R55, R2 ;  /* 0x0000000200377213 */ /* 0x000fe20000000000 */
[----:B------:R-:W-:Y:S01]  /*2020*/  IMAD.HI.U32 R7, R16, R61, RZ ;  /* 0x0000003d10077227 */ /* 0x000fe200078e00ff */
[----:B------:R-:W-:Y:S01]  /*2030*/  STL [R1+0x1f8c], R14 ;  /* 0x001f8c0e01007387 */ /* 0x000fe20000100800 */
[----:B------:R-:W-:-:S02]  /*2040*/  IABS R54, R14 ;  /* 0x0000000e00367213 */ /* 0x000fc40000000000 */
[C---:B0-----:R-:W-:Y:S01]  /*2050*/  VIADD R13, R0.reuse, 0xd ;  /* 0x0000000d000d7836 */ /* 0x041fe20000000000 */
[----:B------:R-:W-:Y:S01]  /*2060*/  IABS R44, R9 ;  /* 0x00000009002c7213 */ /* 0x000fe20000000000 */
[----:B------:R-:W-:Y:S02]  /*2070*/  IMAD R76, R15, R3, R76 ;  /* 0x000000030f4c7224 */ /* 0x000fe400078e024c */
[----:B------:R-:W-:Y:S01]  /*2080*/  IMAD.MOV R10, RZ, RZ, -R5 ;  /* 0x000000ffff0a7224 */ /* 0x000fe200078e0a05 */
[----:B------:R-:W-:Y:S01]  /*2090*/  STL [R1+0x1f90], R13 ;  /* 0x001f900d01007387 */ /* 0x000fe20000100800 */
[----:B---3--:R-:W-:Y:S01]  /*20a0*/  VIADD R11, R0, 0xe ;  /* 0x0000000e000b7836 */ /* 0x008fe20000000000 */
[----:B------:R-:W-:Y:S01]  /*20b0*/  IABS R50, R13 ;  /* 0x0000000d00327213 */ /* 0x000fe20000000000 */
[----:B------:R-:W-:-:S03]  /*20c0*/  IMAD.HI.U32 R3, R16, R77, RZ ;  /* 0x0000004d10037227 */ /* 0x000fc600078e00ff */
[----:B------:R-:W-:Y:S01]  /*20d0*/  STL [R1+0x1f94], R11 ;  /* 0x001f940b01007387 */ /* 0x000fe20000100800 */
[----:B------:R-:W-:Y:S01]  /*20e0*/  IMAD.HI.U32 R5, R16, R71, RZ ;  /* 0x0000004710057227 */ /* 0x000fe200078e00ff */
[----:B------:R-:W-:Y:S02]  /*20f0*/  IABS R47, R11 ;  /* 0x0000000b002f7213 */ /* 0x000fe40000000000 */
[----:B------:R0:W-:Y:S01]  /*2100*/  STL [R1+0x1f9c], R9 ;  /* 0x001f9c0901007387 */ /* 0x0001e20000100800 */
[----:B------:R-:W-:Y:S02]  /*2110*/  IMAD.MOV R12, RZ, RZ, -R7 ;  /* 0x000000ffff0c7224 */ /* 0x000fe400078e0a07 */
[----:B------:R-:W-:Y:S02]  /*2120*/  IMAD R75, R15, R10, R75 ;  /* 0x0000000a0f4b7224 */ /* 0x000fe400078e024b */
[----:B------:R-:W-:Y:S02]  /*2130*/  IMAD.MOV R8, RZ, RZ, -R3 ;  /* 0x000000ffff087224 */ /* 0x000fe400078e0a03 */
[----:B------:R-:W-:-:S02]  /*2140*/  IMAD.MOV R10, RZ, RZ, -R5 ;  /* 0x000000ffff0a7224 */ /* 0x000fc400078e0a05 */
[----:B------:R-:W-:-:S04]  /*2150*/  IMAD.HI.U32 R3, R16, R72, RZ ;  /* 0x0000004810037227 */ /* 0x000fc800078e00ff */
[----:B------:R-:W-:Y:S02]  /*2160*/  IMAD R61, R15, R12, R61 ;  /* 0x0000000c0f3d7224 */ /* 0x000fe400078e023d */
[C---:B-1----:R-:W-:Y:S02]  /*2170*/  VIADD R2, R0.reuse, 0x10 ;  /* 0x0000001000027836 */ /* 0x042fe40000000000 */
[----:B0-----:R-:W-:Y:S02]  /*2180*/  VIADD R9, R0, 0x14 ;  /* 0x0000001400097836 */ /* 0x001fe40000000000 */
[----:B------:R-:W-:Y:S01]  /*2190*/  IMAD.HI.U32 R7, R16, R44, RZ ;  /* 0x0000002c10077227 */ /* 0x000fe200078e00ff */
[----:B------:R-:W-:Y:S01]  /*21a0*/  STL [R1+0x1fc8], R2 ;  /* 0x001fc80201007387 */ /* 0x000fe20000100800 */
[----:B------:R-:W-:Y:S02]  /*21b0*/  IABS R43, R2 ;  /* 0x00000002002b7213 */ /* 0x000fe40000000000 */
[----:B------:R-:W-:Y:S01]  /*21c0*/  VIADD R12, R0, 0x11 ;  /* 0x00000011000c7836 */ /* 0x000fe20000000000 */
[----:B------:R-:W-:Y:S01]  /*21d0*/  IABS R39, R9 ;  /* 0x0000000900277213 */ /* 0x000fe20000000000 */
[----:B------:R-:W-:-:S03]  /*21e0*/  IMAD.HI.U32 R6, R16, R73, RZ ;  /* 0x0000004910067227 */ /* 0x000fc600078e00ff */
[----:B------:R-:W-:Y:S01]  /*21f0*/  STL [R1+0x1fd4], R12 ;  /* 0x001fd40c01007387 */ /* 0x000fe20000100800 */
[C---:B------:R-:W-:Y:S01]  /*2200*/  IMAD R77, R15.reuse, R8, R77 ;  /* 0x000000080f4d7224 */ /* 0x040fe200078e024d */
[----:B------:R-:W-:Y:S01]  /*2210*/  IABS R42, R12 ;  /* 0x0000000c002a7213 */ /* 0x000fe20000000000 */
[----:B------:R-:W-:Y:S02]  /*2220*/  IMAD R71, R15, R10, R71 ;  /* 0x0000000a0f477224 */ /* 0x000fe400078e0247 */
[----:B------:R-:W-:Y:S02]  /*2230*/  VIADD R11, R0, 0x12 ;  /* 0x00000012000b7836 */ /* 0x000fe40000000000 */
[----:B------:R-:W-:-:S03]  /*2240*/  IMAD.HI.U32 R8, R16, R55, RZ ;  /* 0x0000003710087227 */ /* 0x000fc600078e00ff */
[----:B------:R-:W-:Y:S01]  /*2250*/  STL [R1+0x1fe4], R11 ;  /* 0x001fe40b01007387 */ /* 0x000fe20000100800 */
[----:B------:R-:W-:Y:S01]  /*2260*/  IMAD.MOV R3, RZ, RZ, -R3 ;  /* 0x000000ffff037224 */ /* 0x000fe200078e0a03 */
[----:B------:R-:W-:Y:S01]  /*2270*/  IABS R41, R11 ;  /* 0x0000000b00297213 */ /* 0x000fe20000000000 */
[----:B------:R-:W-:Y:S02]  /*2280*/  VIADD R10, R0, 0x13 ;  /* 0x00000013000a7836 */ /* 0x000fe40000000000 */
[----:B------:R-:W-:Y:S02]  /*2290*/  IMAD.MOV R7, RZ, RZ, -R7 ;  /* 0x000000ffff077224 */ /* 0x000fe400078e0a07 */
[----:B------:R-:W-:Y:S01]  /*22a0*/  IMAD.MOV R6, RZ, RZ, -R6 ;  /* 0x000000ffff067224 */ /* 0x000fe200078e0a06 */
[----:B------:R-:W-:Y:S01]  /*22b0*/  STL [R1+0x1ff4], R10 ;  /* 0x001ff40a01007387 */ /* 0x000fe20000100800 */
[----:B------:R-:W-:Y:S01]  /*22c0*/  IMAD.MOV R8, RZ, RZ, -R8 ;  /* 0x000000ffff087224 */ /* 0x000fe200078e0a08 */
[----:B------:R-:W-:Y:S01]  /*22d0*/  IABS R40, R10 ;  /* 0x0000000a00287213 */ /* 0x000fe20000000000 */
[----:B------:R-:W-:Y:S01]  /*22e0*/  IMAD R72, R15, R3, R72 ;  /* 0x000000030f487224 */ /* 0x000fe200078e0248 */
[----:B------:R0:W-:Y:S01]  /*22f0*/  STL [R1+0x2000], R9 ;  /* 0x0020000901007387 */ /* 0x0001e20000100800 */
[----:B------:R-:W-:-:S04]  /*2300*/  IMAD.HI.U32 R3, R16, R54, RZ ;  /* 0x0000003610037227 */ /* 0x000fc800078e00ff */
[C---:B------:R-:W-:Y:S02]  /*2310*/  IMAD R44, R15.reuse, R7, R44 ;  /* 0x000000070f2c7224 */ /* 0x040fe400078e022c */
[----:B------:R-:W-:Y:S02]  /*2320*/  IMAD R73, R15, R6, R73 ;  /* 0x000000060f497224 */ /* 0x000fe400078e0249 */
[----:B------:R-:W-:-:S04]  /*2330*/  IMAD.HI.U32 R7, R16, R39, RZ ;  /* 0x0000002710077227 */ /* 0x000fc800078e00ff */
[----:B0-----:R-:W-:Y:S02]  /*2340*/  VIADD R9, R0, 0x19 ;  /* 0x0000001900097836 */ /* 0x001fe40000000000 */
[----:B------:R-:W-:-:S03]  /*2350*/  IMAD.HI.U32 R6, R16, R70, RZ ;  /* 0x0000004610067227 */ /* 0x000fc600078e00ff */
[----:B------:R-:W-:Y:S01]  /*2360*/  IABS R34, R9 ;  /* 0x0000000900227213 */ /* 0x000fe20000000000 */
[----:B------:R-:W-:Y:S02]  /*2370*/  IMAD R55, R15, R8, R55 ;  /* 0x000000080f377224 */ /* 0x000fe400078e0237 */
[----:B------:R-:W-:Y:S02]  /*2380*/  VIADD R2, R0, 0x15 ;  /* 0x0000001500027836 */ /* 0x000fe40000000000 */
[----:B------:R-:W-:-:S03]  /*2390*/  IMAD.HI.U32 R5, R16, R50, RZ ;  /* 0x0000003210057227 */ /* 0x000fc600078e00ff */
[----:B------:R-:W-:Y:S01]  /*23a0*/  IABS R38, R2 ;  /* 0x0000000200267213 */ /* 0x000fe20000000000 */
[----:B------:R-:W-:Y:S01]  /*23b0*/  IMAD.HI.U32 R8, R16, R43, RZ ;  /* 0x0000002b10087227 */ /* 0x000fe200078e00ff */
[----:B------:R0:W-:Y:S03]  /*23c0*/  STL [R1+0x202c], R2 ;  /* 0x00202c0201007387 */ /* 0x0001e60000100800 */
[----:B------:R-:W-:Y:S02]  /*23d0*/  IMAD.MOV R3, RZ, RZ, -R3 ;  /* 0x000000ffff037224 */ /* 0x000fe400078e0a03 */
[C---:B------:R-:W-:Y:S02]  /*23e0*/  VIADD R14, R0.reuse, 0x16 ;  /* 0x00000016000e7836 */ /* 0x040fe40000000000 */
[----:B------:R-:W-:Y:S02]  /*23f0*/  IMAD.MOV R12, RZ, RZ, -R7 ;  /* 0x000000ffff0c7224 */ /* 0x000fe400078e0a07 */
[----:B------:R-:W-:Y:S01]  /*2400*/  VIADD R13, R0, 0x17 ;  /* 0x00000017000d7836 */ /* 0x000fe20000000000 */
[----:B------:R-:W-:Y:S01]  /*2410*/  STL [R1+0x2044], R14 ;  /* 0x0020440e01007387 */ /* 0x000fe20000100800 */
[----:B------:R-:W-:Y:S01]  /*2420*/  IMAD.MOV R6, RZ, RZ, -R6 ;  /* 0x000000ffff067224 */ /* 0x000fe200078e0a06 */
[----:B------:R-:W-:Y:S01]  /*2430*/  IABS R37, R14 ;  /* 0x0000000e00257213 */ /* 0x000fe20000000000 */
[----:B------:R-:W-:Y:S01]  /*2440*/  IMAD.MOV R5, RZ, RZ, -R5 ;  /* 0x000000ffff057224 */ /* 0x000fe200078e0a05 */
[----:B------:R1:W-:Y:S01]  /*2450*/  STL [R1+0x204c], R13 ;  /* 0x00204c0d01007387 */ /* 0x0003e20000100800 */
[----:B------:R-:W-:Y:S01]  /*2460*/  IMAD.MOV R8, RZ, RZ, -R8 ;  /* 0x000000ffff087224 */ /* 0x000fe200078e0a08 */
[----:B------:R-:W-:Y:S01]  /*2470*/  IABS R36, R13 ;  /* 0x0000000d00247213 */ /* 0x000fe20000000000 */
[----:B------:R-:W-:-:S02]  /*2480*/  IMAD R54, R15, R3, R54 ;  /* 0x000000030f367224 */ /* 0x000fc400078e0236 */
[----:B------:R-:W-:Y:S02]  /*2490*/  VIADD R11, R0, 0x18 ;  /* 0x00000018000b7836 */ /* 0x000fe40000000000 */
[----:B------:R-:W-:-:S03]  /*24a0*/  IMAD.HI.U32 R3, R16, R42, RZ ;  /* 0x0000002a10037227 */ /* 0x000fc600078e00ff */
[----:B------:R2:W-:Y:S01]  /*24b0*/  STL [R1+0x2060], R11 ;  /* 0x0020600b01007387 */ /* 0x0005e20000100800 */
[C---:B------:R-:W-:Y:S01]  /*24c0*/  IMAD R39, R15.reuse, R12, R39 ;  /* 0x0000000c0f277224 */ /* 0x040fe200078e0227 */
[----:B------:R-:W-:Y:S01]  /*24d0*/  IABS R35, R11 ;  /* 0x0000000b00237213 */ /* 0x000fe20000000000 */
[----:B------:R-:W-:Y:S01]  /*24e0*/  IMAD R70, R15, R6, R70 ;  /* 0x000000060f467224 */ /* 0x000fe200078e0246 */
[----:B------:R3:W-:Y:S01]  /*24f0*/  STL [R1+0x2064], R9 ;  /* 0x0020640901007387 */ /* 0x0007e20000100800 */
[C---:B0-----:R-:W-:Y:S02]  /*2500*/  VIADD R2, R0.reuse, 0x1a ;  /* 0x0000001a00027836 */ /* 0x041fe40000000000 */
[----:B------:R-:W-:Y:S02]  /*2510*/  VIADD R12, R0, 0x1c ;  /* 0x0000001c000c7836 */ /* 0x000fe40000000000 */
[----:B------:R-:W-:Y:S01]  /*2520*/  IMAD.HI.U32 R6, R16, R47, RZ ;  /* 0x0000002f10067227 */ /* 0x000fe200078e00ff */
[----:B------:R-:W-:Y:S01]  /*2530*/  STL [R1+0x20a0], R2 ;  /* 0x0020a00201007387 */ /* 0x000fe20000100800 */
[----:B------:R-:W-:-:S02]  /*2540*/  IABS R33, R2 ;  /* 0x0000000200217213 */ /* 0x000fc40000000000 */
[C---:B------:R-:W-:Y:S01]  /*2550*/  IMAD R50, R15.reuse, R5, R50 ;  /* 0x000000050f327224 */ /* 0x040fe200078e0232 */
[----:B------:R-:W-:Y:S01]  /*2560*/  IABS R31, R12 ;  /* 0x0000000c001f7213 */ /* 0x000fe20000000000 */
[----:B------:R-:W-:Y:S02]  /*2570*/  IMAD R43, R15, R8, R43 ;  /* 0x000000080f2b7224 */ /* 0x000fe400078e022b */
[----:B------:R-:W-:-:S04]  /*2580*/  IMAD.HI.U32 R7, R16, R34, RZ ;  /* 0x0000002210077227 */ /* 0x000fc800078e00ff */
[----:B-1----:R-:W-:Y:S02]  /*2590*/  VIADD R13, R0, 0x1b ;  /* 0x0000001b000d7836 */ /* 0x002fe40000000000 */
[----:B------:R-:W-:-:S03]  /*25a0*/  IMAD.HI.U32 R5, R16, R41, RZ ;  /* 0x0000002910057227 */ /* 0x000fc600078e00ff */
[----:B------:R-:W-:Y:S01]  /*25b0*/  STL [R1+0x20a8], R13 ;  /* 0x0020a80d01007387 */ /* 0x000fe20000100800 */
[----:B------:R-:W-:Y:S01]  /*25c0*/  IMAD.HI.U32 R8, R16, R38, RZ ;  /* 0x0000002610087227 */ /* 0x000fe200078e00ff */
[----:B------:R-:W-:Y:S02]  /*25d0*/  IABS R32, R13 ;  /* 0x0000000d00207213 */ /* 0x000fe40000000000 */
[----:B------:R-:W-:Y:S01]  /*25e0*/  STL [R1+0x20b0], R12 ;  /* 0x0020b00c01007387 */ /* 0x000fe20000100800 */
[----:B------:R-:W-:Y:S02]  /*25f0*/  IMAD.MOV R3, RZ, RZ, -R3 ;  /* 0x000000ffff037224 */ /* 0x000fe400078e0a03 */
[----:B--2---:R-:W-:Y:S02]  /*2600*/  VIADD R11, R0, 0x1d ;  /* 0x0000001d000b7836 */ /* 0x004fe40000000000 */
[----:B------:R-:W-:Y:S02]  /*2610*/  IMAD.MOV R6, RZ, RZ, -R6 ;  /* 0x000000ffff067224 */ /* 0x000fe400078e0a06 */
[----:B------:R-:W-:Y:S01]  /*2620*/  IMAD.MOV R7, RZ, RZ, -R7 ;  /* 0x000000ffff077224 */ /* 0x000fe200078e0a07 */
[----:B------:R0:W-:Y:S01]  /*2630*/  STL [R1+0x20ac], R11 ;  /* 0x0020ac0b01007387 */ /* 0x0001e20000100800 */
[----:B------:R-:W-:Y:S01]  /*2640*/  IMAD.MOV R10, RZ, RZ, -R5 ;  /* 0x000000ffff0a7224 */ /* 0x000fe200078e0a05 */
[----:B------:R-:W-:Y:S01]  /*2650*/  IABS R30, R11 ;  /* 0x0000000b001e7213 */ /* 0x000fe20000000000 */
[----:B------:R-:W-:-:S02]  /*2660*/  IMAD.MOV R8, RZ, RZ, -R8 ;  /* 0x000000ffff087224 */ /* 0x000fc400078e0a08 */
[----:B------:R-:W-:Y:S02]  /*2670*/  IMAD R42, R15, R3, R42 ;  /* 0x000000030f2a7224 */ /* 0x000fe400078e022a */
[----:B------:R-:W-:-:S04]  /*2680*/  IMAD.HI.U32 R3, R16, R37, RZ ;  /* 0x0000002510037227 */ /* 0x000fc800078e00ff */
[C---:B------:R-:W-:Y:S02]  /*2690*/  IMAD R47, R15.reuse, R6, R47 ;  /* 0x000000060f2f7224 */ /* 0x040fe400078e022f */
[----:B------:R-:W-:Y:S02]  /*26a0*/  IMAD R34, R15, R7, R34 ;  /* 0x000000070f227224 */ /* 0x000fe400078e0222 */
[C---:B---3--:R-:W-:Y:S02]  /*26b0*/  VIADD R9, R0.reuse, 0x1e ;  /* 0x0000001e00097836 */ /* 0x048fe40000000000 */
[----:B0-----:R-:W-:Y:S02]  /*26c0*/  VIADD R11, R0, 0x21 ;  /* 0x00000021000b7836 */ /* 0x001fe40000000000 */
[----:B------:R-:W-:Y:S01]  /*26d0*/  IMAD.HI.U32 R6, R16, R40, RZ ;  /* 0x0000002810067227 */ /* 0x000fe200078e00ff */
[----:B------:R0:W-:Y:S01]  /*26e0*/  STL [R1+0x20b8], R9 ;  /* 0x0020b80901007387 */ /* 0x0001e20000100800 */
[----:B------:R-:W-:-:S02]  /*26f0*/  IABS R29, R9 ;  /* 0x00000009001d7213 */ /* 0x000fc40000000000 */
[C---:B------:R-:W-:Y:S01]  /*2700*/  IMAD R41, R15.reuse, R10, R41 ;  /* 0x0000000a0f297224 */ /* 0x040fe200078e0229 */
[----:B------:R-:W-:Y:S01]  /*2710*/  IABS R26, R11 ;  /* 0x0000000b001a7213 */ /* 0x000fe20000000000 */
[----:B------:R-:W-:Y:S02]  /*2720*/  IMAD R38, R15, R8, R38 ;  /* 0x000000080f267224 */ /* 0x000fe400078e0226 */
[----:B------:R-:W-:Y:S02]  /*2730*/  VIADD R2, R0, 0x1f ;  /* 0x0000001f00027836 */ /* 0x000fe40000000000 */
[----:B------:R-:W-:-:S03]  /*2740*/  IMAD.HI.U32 R7, R16, R31, RZ ;  /* 0x0000001f10077227 */ /* 0x000fc600078e00ff */
[----:B------:R1:W-:Y:S01]  /*2750*/  STL [R1+0x20b4], R2 ;  /* 0x0020b40201007387 */ /* 0x0003e20000100800 */
[----:B------:R-:W-:Y:S01]  /*2760*/  IMAD.HI.U32 R8, R16, R33, RZ ;  /* 0x0000002110087227 */ /* 0x000fe200078e00ff */
[----:B------:R-:W-:-:S03]  /*2770*/  IABS R27, R2 ;  /* 0x00000002001b7213 */ /* 0x000fc60000000000 */
[----:B------:R-:W-:Y:S02]  /*2780*/  IMAD.MOV R10, RZ, RZ, -R3 ;  /* 0x000000ffff0a7224 */ /* 0x000fe400078e0a03 */
[C---:B------:R-:W-:Y:S02]  /*2790*/  VIADD R12, R0.reuse, 0x20 ;  /* 0x00000020000c7836 */ /* 0x040fe40000000000 */
[----:B------:R-:W-:Y:S02]  /*27a0*/  IMAD.MOV R6, RZ, RZ, -R6 ;  /* 0x000000ffff067224 */ /* 0x000fe400078e0a06 */
[----:B------:R-:W-:Y:S01]  /*27b0*/  IMAD.MOV R7, RZ, RZ, -R7 ;  /* 0x000000ffff077224 */ /* 0x000fe200078e0a07 */
[----:B------:R-:W-:Y:S01]  /*27c0*/  STL [R1+0x2094], R12 ;  /* 0x0020940c01007387 */ /* 0x000fe20000100800 */
[----:B------:R-:W-:Y:S01]  /*27d0*/  IMAD.MOV R8, RZ, RZ, -R8 ;  /* 0x000000ffff087224 */ /* 0x000fe200078e0a08 */
[----:B------:R-:W-:Y:S01]  /*27e0*/  IABS R28, R12 ;  /* 0x0000000c001c7213 */ /* 0x000fe20000000000 */
[----:B------:R-:W-:Y:S01]  /*27f0*/  IMAD R37, R15, R10, R37 ;  /* 0x0000000a0f257224 */ /* 0x000fe200078e0225 */
[----:B------:R2:W-:Y:S01]  /*2800*/  STL [R1+0x2090], R11 ;  /* 0x0020900b01007387 */ /* 0x0005e20000100800 */
[----:B------:R-:W-:-:S02]  /*2810*/  VIADD R10, R0, 0x22 ;  /* 0x00000022000a7836 */ /* 0x000fc40000000000 */
[C---:B0-----:R-:W-:Y:S02]  /*2820*/  VIADD R9, R0.reuse, 0x23 ;  /* 0x0000002300097836 */ /* 0x041fe40000000000 */
[C---:B------:R-:W-:Y:S01]  /*2830*/  IMAD R40, R15.reuse, R6, R40 ;  /* 0x000000060f287224 */ /* 0x040fe200078e0228 */
[----:B------:R0:W-:Y:S01]  /*2840*/  STL [R1+0x209c], R10 ;  /* 0x00209c0a01007387 */ /* 0x0001e20000100800 */
[----:B------:R-:W-:Y:S01]  /*2850*/  IMAD R31, R15, R7, R31 ;  /* 0x000000070f1f7224 */ /* 0x000fe200078e021f */
[----:B------:R-:W-:Y:S01]  /*2860*/  IABS R25, R10 ;  /* 0x0000000a00197213 */ /* 0x000fe20000000000 */
[C---:B-1----:R-:W-:Y:S01]  /*2870*/  VIADD R2, R0.reuse, 0x24 ;  /* 0x0000002400027836 */ /* 0x042fe20000000000 */
[----:B------:R1:W-:Y:S01]  /*2880*/  STL [R1+0x2098], R9 ;  /* 0x0020980901007387 */ /* 0x0003e20000100800 */
[----:B--2---:R-:W-:Y:S01]  /*2890*/  VIADD R11, R0, 0x26 ;  /* 0x00000026000b7836 */ /* 0x004fe20000000000 */
[----:B------:R-:W-:Y:S01]  /*28a0*/  IABS R24, R9 ;  /* 0x0000000900187213 */ /* 0x000fe20000000000 */
[----:B------:R-:W-:Y:S01]  /*28b0*/  IMAD.HI.U32 R6, R16, R35, RZ ;  /* 0x0000002310067227 */ /* 0x000fe200078e00ff */
[----:B------:R2:W-:Y:S01]  /*28c0*/  STL [R1+0x20a4], R2 ;  /* 0x0020a40201007387 */ /* 0x0005e20000100800 */
[----:B------:R-:W-:-:S02]  /*28d0*/  IABS R23, R2 ;  /* 0x0000000200177213 */ /* 0x000fc40000000000 */
[----:B------:R-:W-:Y:S01]  /*28e0*/  IMAD R33, R15, R8, R33 ;  /* 0x000000080f217224 */ /* 0x000fe200078e0221 */
[----:B------:R-:W-:Y:S01]  /*28f0*/  IABS R21, R11 ;  /* 0x0000000b00157213 */ /* 0x000fe20000000000 */
[----:B------:R-:W-:-:S04]  /*2900*/  IMAD.HI.U32 R7, R16, R26, RZ ;  /* 0x0000001a10077227 */ /* 0x000fc800078e00ff */
[----:B------:R-:W-:Y:S02]  /*2910*/  VIADD R12, R0, 0x25 ;  /* 0x00000025000c7836 */ /* 0x000fe40000000000 */
[----:B------:R-:W-:-:S03]  /*2920*/  IMAD.HI.U32 R8, R16, R32, RZ ;  /* 0x0000002010087227 */ /* 0x000fc600078e00ff */
[----:B------:R3:W-:Y:S01]  /*2930*/  STL [R1+0x207c], R12 ;  /* 0x00207c0c01007387 */ /* 0x0007e20000100800 */
[----:B------:R-:W-:Y:S01]  /*2940*/  IMAD.HI.U32 R5, R16, R36, RZ ;  /* 0x0000002410057227 */ /* 0x000fe200078e00ff */
[----:B------:R-:W-:Y:S02]  /*2950*/  IABS R22, R12 ;  /* 0x0000000c00167213 */ /* 0x000fe40000000000 */
[----:B------:R2:W-:Y:S01]  /*2960*/  STL [R1+0x2084], R11 ;  /* 0x0020840b01007387 */ /* 0x0005e20000100800 */
[C---:B0-----:R-:W-:Y:S02]  /*2970*/  VIADD R10, R0.reuse, 0x27 ;  /* 0x00000027000a7836 */ /* 0x041fe40000000000 */
[----:B------:R-:W-:Y:S02]  /*2980*/  IMAD.MOV R6, RZ, RZ, -R6 ;  /* 0x000000ffff067224 */ /* 0x000fe400078e0a06 */
[----:B------:R-:W-:Y:S01]  /*2990*/  IMAD.MOV R7, RZ, RZ, -R7 ;  /* 0x000000ffff077224 */ /* 0x000fe200078e0a07 */
[----:B------:R-:W-:Y:S01]  /*29a0*/  STL [R1+0x2080], R10 ;  /* 0x0020800a01007387 */ /* 0x000fe20000100800 */
[----:B-1----:R-:W-:Y:S01]  /*29b0*/  VIADD R9, R0, 0x28 ;  /* 0x0000002800097836 */ /* 0x002fe20000000000 */
[----:B------:R-:W-:Y:S01]  /*29c0*/  IABS R20, R10 ;  /* 0x0000000a00147213 */ /* 0x000fe20000000000 */
[----:B------:R-:W-:-:S02]  /*29d0*/  IMAD.MOV R8, RZ, RZ, -R8 ;  /* 0x000000ffff087224 */ /* 0x000fc400078e0a08 */
[----:B--2---:R-:W-:Y:S01]  /*29e0*/  VIADD R2, R0, 0x29 ;  /* 0x0000002900027836 */ /* 0x004fe20000000000 */
[----:B------:R-:W-:Y:S01]  /*29f0*/  STL [R1+0x208c], R9 ;  /* 0x00208c0901007387 */ /* 0x000fe20000100800 */
[----:B------:R-:W-:Y:S01]  /*2a00*/  IMAD.HI.U32 R3, R16, R27, RZ ;  /* 0x0000001b10037227 */ /* 0x000fe200078e00ff */
[----:B------:R-:W-:Y:S02]  /*2a10*/  IABS R19, R9 ;  /* 0x0000000900137213 */ /* 0x000fe40000000000 */
[----:B------:R-:W-:Y:S01]  /*2a20*/  STL [R1+0x2088], R2 ;  /* 0x0020880201007387 */ /* 0x000fe20000100800 */
[C---:B---3--:R-:W-:Y:S01]  /*2a30*/  VIADD R12, R0.reuse, 0x2a ;  /* 0x0000002a000c7836 */ /* 0x048fe20000000000 */
[----:B------:R-:W-:Y:S01]  /*2a40*/  IABS R18, R2 ;  /* 0x0000000200127213 */ /* 0x000fe20000000000 */
[----:B------:R-:W-:Y:S02]  /*2a50*/  IMAD.MOV R5, RZ, RZ, -R5 ;  /* 0x000000ffff057224 */ /* 0x000fe400078e0a05 */
[----:B------:R-:W-:Y:S01]  /*2a60*/  VIADD R11, R0, 0x2b ;  /* 0x0000002b000b7836 */ /* 0x000fe20000000000 */
[----:B------:R-:W-:Y:S01]  /*2a70*/  STL [R1+0x206c], R12 ;  /* 0x00206c0c01007387 */ /* 0x000fe20000100800 */
[C---:B------:R-:W-:Y:S01]  /*2a80*/  IMAD R35, R15.reuse, R6, R35 ;  /* 0x000000060f237224 */ /* 0x040fe200078e0223 */
[----:B------:R-:W-:Y:S01]  /*2a90*/  IABS R17, R12 ;  /* 0x0000000c00117213 */ /* 0x000fe20000000000 */
[----:B------:R-:W-:Y:S01]  /*2aa0*/  IMAD R26, R15, R7, R26 ;  /* 0x000000070f1a7224 */ /* 0x000fe200078e021a */
[----:B------:R0:W-:Y:S01]  /*2ab0*/  STL [R1+0x2068], R11 ;  /* 0x0020680b01007387 */ /* 0x0001e20000100800 */
[----:B------:R-:W-:-:S04]  /*2ac0*/  IMAD.HI.U32 R6, R16, R30, RZ ;  /* 0x0000001e10067227 */ /* 0x000fc800078e00ff */
[----:B------:R-:W-:Y:S02]  /*2ad0*/  IMAD R32, R15, R8, R32 ;  /* 0x000000080f207224 */ /* 0x000fe400078e0220 */
[----:B------:R-:W-:Y:S01]  /*2ae0*/  IMAD.HI.U32 R7, R16, R21, RZ ;  /* 0x0000001510077227 */ /* 0x000fe200078e00ff */
[----:B0-----:R-:W-:-:S03]  /*2af0*/  IABS R11, R11 ;  /* 0x0000000b000b7213 */ /* 0x001fc60000000000 */
[----:B------:R-:W-:Y:S02]  /*2b00*/  IMAD.MOV R3, RZ, RZ, -R3 ;  /* 0x000000ffff037224 */ /* 0x000fe400078e0a03 */
[----:B------:R-:W-:-:S04]  /*2b10*/  IMAD.HI.U32 R8, R16, R28, RZ ;  /* 0x0000001c10087227 */ /* 0x000fc800078e00ff */
[----:B------:R-:W-:Y:S02]  /*2b20*/  IMAD R36, R15, R5, R36 ;  /* 0x000000050f247224 */ /* 0x000fe400078e0224 */
[----:B------:R-:W-:-:S04]  /*2b30*/  IMAD.HI.U32 R5, R16, R29, RZ ;  /* 0x0000001d10057227 */ /* 0x000fc800078e00ff */
[----:B------:R-:W-:Y:S02]  /*2b40*/  IMAD.MOV R6, RZ, RZ, -R6 ;  /* 0x000000ffff067224 */ /* 0x000fe400078e0a06 */
[----:B------:R-:W-:Y:S02]  /*2b50*/  IMAD.MOV R7, RZ, RZ, -R7 ;  /* 0x000000ffff077224 */ /* 0x000fe400078e0a07 */
[----:B------:R-:W-:Y:S02]  /*2b60*/  IMAD R27, R15, R3, R27 ;  /* 0x000000030f1b7224 */ /* 0x000fe400078e021b */
[----:B------:R-:W-:Y:S02]  /*2b70*/  IMAD.MOV R8, RZ, RZ, -R8 ;  /* 0x000000ffff087224 */ /* 0x000fe400078e0a08 */
[----:B------:R-:W-:-:S04]  /*2b80*/  IMAD.HI.U32 R3, R16, R23, RZ ;  /* 0x0000001710037227 */ /* 0x000fc800078e00ff */
[----:B------:R-:W-:Y:S02]  /*2b90*/  IMAD.MOV R5, RZ, RZ, -R5 ;  /* 0x000000ffff057224 */ /* 0x000fe400078e0a05 */
[C---:B------:R-:W-:Y:S02]  /*2ba0*/  IMAD R30, R15.reuse, R6, R30 ;  /* 0x000000060f1e7224 */ /* 0x040fe400078e021e */
[----:B------:R-:W-:Y:S02]  /*2bb0*/  IMAD R21, R15, R7, R21 ;  /* 0x000000070f157224 */ /* 0x000fe400078e0215 */
[----:B------:R-:W-:-:S04]  /*2bc0*/  IMAD.HI.U32 R6, R16, R25, RZ ;  /* 0x0000001910067227 */ /* 0x000fc800078e00ff */
[----:B------:R-:W-:Y:S02]  /*2bd0*/  IMAD R28, R15, R8, R28 ;  /* 0x000000080f1c7224 */ /* 0x000fe400078e021c */
[----:B------:R-:W-:-:S04]  /*2be0*/  IMAD.HI.U32 R7, R16, R11, RZ ;  /* 0x0000000b10077227 */ /* 0x000fc800078e00ff */
[----:B------:R-:W-:Y:S02]  /*2bf0*/  IMAD.MOV R3, RZ, RZ, -R3 ;  /* 0x000000ffff037224 */ /* 0x000fe400078e0a03 */
[----:B------:R-:W-:-:S04]  /*2c00*/  IMAD.HI.U32 R8, R16, R22, RZ ;  /* 0x0000001610087227 */ /* 0x000fc800078e00ff */
[----:B------:R-:W-:Y:S02]  /*2c10*/  IMAD R29, R15, R5, R29 ;  /* 0x000000050f1d7224 */ /* 0x000fe400078e021d */
[----:B------:R-:W-:-:S04]  /*2c20*/  IMAD.HI.U32 R5, R16, R24, RZ ;  /* 0x0000001810057227 */ /* 0x000fc800078e00ff */
[----:B------:R-:W-:Y:S02]  /*2c30*/  IMAD.MOV R6, RZ, RZ, -R6 ;  /* 0x000000ffff067224 */ /* 0x000fe400078e0a06 */
[----:B------:R-:W-:Y:S02]  /*2c40*/  IMAD.MOV R7, RZ, RZ, -R7 ;  /* 0x000000ffff077224 */ /* 0x000fe400078e0a07 */
[C---:B------:R-:W-:Y:S02]  /*2c50*/  VIADD R46, R0.reuse, 0x2f ;  /* 0x0000002f002e7836 */ /* 0x040fe40000000000 */
[----:B------:R-:W-:Y:S02]  /*2c60*/  IMAD R23, R15, R3, R23 ;  /* 0x000000030f177224 */ /* 0x000fe400078e0217 */
[----:B------:R-:W-:Y:S02]  /*2c70*/  IMAD.MOV R8, RZ, RZ, -R8 ;  /* 0x000000ffff087224 */ /* 0x000fe400078e0a08 */
[----:B------:R-:W-:-:S02]  /*2c80*/  VIADD R2, R0, 0x2e ;  /* 0x0000002e00027836 */ /* 0x000fc40000000000 */
[----:B------:R-:W-:-:S04]  /*2c90*/  IMAD.HI.U32 R3, R16, R18, RZ ;  /* 0x0000001210037227 */ /* 0x000fc800078e00ff */
[----:B------:R-:W-:Y:S02]  /*2ca0*/  IMAD.MOV R5, RZ, RZ, -R5 ;  /* 0x000000ffff057224 */ /* 0x000fe400078e0a05 */
[----:B------:R-:W-:Y:S02]  /*2cb0*/  VIADD R10, R0, 0x2c ;  /* 0x0000002c000a7836 */ /* 0x000fe40000000000 */
[C---:B------:R-:W-:Y:S02]  /*2cc0*/  IMAD R25, R15.reuse, R6, R25 ;  /* 0x000000060f197224 */ /* 0x040fe400078e0219 */
[C---:B------:R-:W-:Y:S01]  /*2cd0*/  IMAD R11, R15.reuse, R7, R11 ;  /* 0x000000070f0b7224 */ /* 0x040fe200078e020b */
[----:B------:R-:W-:Y:S01]  /*2ce0*/  IABS R7, R46 ;  /* 0x0000002e00077213 */ /* 0x000fe20000000000 */
[----:B------:R-:W-:Y:S01]  /*2cf0*/  IMAD.HI.U32 R6, R16, R20, RZ ;  /* 0x0000001410067227 */ /* 0x000fe200078e00ff */
[----:B------:R0:W-:Y:S03]  /*2d00*/  STL [R1+0x2074], R10 ;  /* 0x0020740a01007387 */ /* 0x0001e60000100800 */
[----:B------:R-:W-:Y:S01]  /*2d10*/  IMAD R22, R15, R8, R22 ;  /* 0x000000080f167224 */ /* 0x000fe200078e0216 */
[----:B------:R-:W-:Y:S01]  /*2d20*/  IABS R8, R2 ;  /* 0x0000000200087213 */ /* 0x000fe20000000000 */
[----:B------:R-:W-:-:S02]  /*2d30*/  IMAD.MOV R3, RZ, RZ, -R3 ;  /* 0x000000ffff037224 */ /* 0x000fc400078e0a03 */
[----:B------:R-:W-:Y:S02]  /*2d40*/  VIADD R9, R0, 0x2d ;  /* 0x0000002d00097836 */ /* 0x000fe40000000000 */
[C---:B------:R-:W-:Y:S01]  /*2d50*/  IMAD R24, R15.reuse, R5, R24 ;  /* 0x000000050f187224 */ /* 0x040fe200078e0218 */
[----:B0-----:R-:W-:Y:S01]  /*2d60*/  IABS R10, R10 ;  /* 0x0000000a000a7213 */ /* 0x001fe20000000000 */
[----:B------:R-:W-:Y:S01]  /*2d70*/  IMAD.HI.U32 R5, R16, R19, RZ ;  /* 0x0000001310057227 */ /* 0x000fe200078e00ff */
[----:B------:R0:W-:Y:S03]  /*2d80*/  STL [R1+0x2070], R9 ;  /* 0x0020700901007387 */ /* 0x0001e60000100800 */
[----:B------:R-:W-:Y:S01]  /*2d90*/  IMAD.MOV R6, RZ, RZ, -R6 ;  /* 0x000000ffff067224 */ /* 0x000fe200078e0a06 */
[----:B------:R1:W-:Y:S01]  /*2da0*/  STL [R1+0x2078], R2 ;  /* 0x0020780201007387 */ /* 0x0003e20000100800 */
[----:B------:R-:W-:-:S02]  /*2db0*/  IMAD R18, R15, R3, R18 ;  /* 0x000000030f127224 */ /* 0x000fc400078e0212 */
[C---:B------:R-:W-:Y:S01]  /*2dc0*/  IMAD.HI.U32 R48, R16.reuse, R7, RZ ;  /* 0x0000000710307227 */ /* 0x040fe200078e00ff */
[----:B------:R2:W-:Y:S01]  /*2dd0*/  STL [R1+0x2048], R46 ;  /* 0x0020482e01007387 */ /* 0x0005e20000100800 */
[----:B0-----:R-:W-:Y:S02]  /*2de0*/  IABS R9, R9 ;  /* 0x0000000900097213 */ /* 0x001fe40000000000 */
[----:B------:R-:W-:-:S04]  /*2df0*/  IMAD.HI.U32 R3, R16, R8, RZ ;  /* 0x0000000810037227 */ /* 0x000fc800078e00ff */
[----:B------:R-:W-:Y:S02]  /*2e00*/  IMAD.MOV R5, RZ, RZ, -R5 ;  /* 0x000000ffff057224 */ /* 0x000fe400078e0a05 */
[----:B------:R-:W-:Y:S02]  /*2e10*/  IMAD R20, R15, R6, R20 ;  /* 0x000000060f147224 */ /* 0x000fe400078e0214 */
[----:B------:R-:W-:-:S04]  /*2e20*/  IMAD.HI.U32 R6, R16, R10, RZ ;  /* 0x0000000a10067227 */ /* 0x000fc800078e00ff */
[----:B------:R-:W-:Y:S02]  /*2e30*/  IMAD.MOV R48, RZ, RZ, -R48 ;  /* 0x000000ffff307224 */ /* 0x000fe400078e0a30 */
[C---:B------:R-:W-:Y:S02]  /*2e40*/  VIADD R53, R0.reuse, 0x34 ;  /* 0x0000003400357836 */ /* 0x040fe40000000000 */
[----:B------:R-:W-:Y:S02]  /*2e50*/  IMAD.MOV R3, RZ, RZ, -R3 ;  /* 0x000000ffff037224 */ /* 0x000fe400078e0a03 */
[C---:B------:R-:W-:Y:S02]  /*2e60*/  VIADD R14, R0.reuse, 0x31 ;  /* 0x00000031000e7836 */ /* 0x040fe40000000000 */
[----:B------:R-:W-:Y:S02]  /*2e70*/  IMAD R19, R15, R5, R19 ;  /* 0x000000050f137224 */ /* 0x000fe400078e0213 */
[----:B------:R-:W-:-:S02]  /*2e80*/  VIADD R45, R0, 0x30 ;  /* 0x00000030002d7836 */ /* 0x000fc40000000000 */
[----:B-1----:R-:W-:Y:S02]  /*2e90*/  VIADD R2, R0, 0x33 ;  /* 0x0000003300027836 */ /* 0x002fe40000000000 */
[----:B------:R-:W-:Y:S01]  /*2ea0*/  IMAD.HI.U32 R5, R16, R9, RZ ;  /* 0x0000000910057227 */ /* 0x000fe200078e00ff */
[----:B------:R0:W-:Y:S02]  /*2eb0*/  STL [R1+0x2054], R45 ;  /* 0x0020542d01007387 */ /* 0x0001e40000100800 */
[----:B--2---:R-:W-:Y:S01]  /*2ec0*/  IABS R46, R2 ;  /* 0x00000002002e7213 */ /* 0x004fe20000000000 */
[----:B------:R-:W-:Y:S01]  /*2ed0*/  IMAD.MOV R6, RZ, RZ, -R6 ;  /* 0x000000ffff067224 */ /* 0x000fe200078e0a06 */
[----:B------:R-:W-:Y:S01]  /*2ee0*/  STL [R1+0x2050], R14 ;  /* 0x0020500e01007387 */ /* 0x000fe20000100800 */
[----:B------:R-:W-:Y:S02]  /*2ef0*/  VIADD R13, R0, 0x32 ;  /* 0x00000032000d7836 */ /* 0x000fe40000000000 */
[C---:B------:R-:W-:Y:S01]  /*2f00*/  IMAD R7, R15.reuse, R48, R7 ;  /* 0x000000300f077224 */ /* 0x040fe200078e0207 */
[----:B------:R-:W-:Y:S01]  /*2f10*/  IABS R48, R53 ;  /* 0x0000003500307213 */ /* 0x000fe20000000000 */
[----:B------:R-:W-:Y:S01]  /*2f20*/  IMAD R8, R15, R3, R8 ;  /* 0x000000030f087224 */ /* 0x000fe200078e0208 */
[----:B------:R-:W-:Y:S01]  /*2f30*/  IABS R3, R14 ;  /* 0x0000000e00037213 */ /* 0x000fe20000000000 */
[----:B------:R-:W-:Y:S01]  /*2f40*/  IMAD.MOV R5, RZ, RZ, -R5 ;  /* 0x000000ffff057224 */ /* 0x000fe200078e0a05 */
[----:B------:R1:W-:Y:S01]  /*2f50*/  STL [R1+0x205c], R13 ;  /* 0x00205c0d01007387 */ /* 0x0003e20000100800 */
[----:B------:R-:W-:-:S03]  /*2f60*/  IMAD.HI.U32 R12, R16, R17, RZ ;  /* 0x00000011100c7227 */ /* 0x000fc600078e00ff */
[----:B------:R2:W-:Y:S01]  /*2f70*/  STL [R1+0x2058], R2 ;  /* 0x0020580201007387 */ /* 0x0005e20000100800 */
[----:B------:R-:W-:Y:S01]  /*2f80*/  IMAD R10, R15, R6, R10 ;  /* 0x000000060f0a7224 */ /* 0x000fe200078e020a */
[----:B------:R-:W-:Y:S01]  /*2f90*/  IABS R6, R45 ;  /* 0x0000002d00067213 */ /* 0x000fe20000000000 */
[C---:B------:R-:W-:Y:S01]  /*2fa0*/  VIADD R49, R0.reuse, 0x35 ;  /* 0x0000003500317836 */ /* 0x040fe20000000000 */
[----:B0-----:R-:W-:Y:S01]  /*2fb0*/  IABS R45, R13 ;  /* 0x0000000d002d7213 */ /* 0x001fe20000000000 */
[----:B------:R-:W-:Y:S01]  /*2fc0*/  VIADD R51, R0, 0x36 ;  /* 0x0000003600337836 */ /* 0x000fe20000000000 */
[----:B------:R-:W-:Y:S01]  /*2fd0*/  STL [R1+0x2034], R53 ;  /* 0x0020343501007387 */ /* 0x000fe20000100800 */
[----:B------:R-:W-:-:S03]  /*2fe0*/  IMAD.HI.U32 R56, R16, R48, RZ ;  /* 0x0000003010387227 */ /* 0x000fc600078e00ff */
[----:B------:R0:W-:Y:S01]  /*2ff0*/  STL [R1+0x2030], R49 ;  /* 0x0020303101007387 */ /* 0x0001e20000100800 */
[----:B------:R-:W-:Y:S02]  /*3000*/  IMAD R9, R15, R5, R9 ;  /* 0x000000050f097224 */ /* 0x000fe400078e0209 */
[----:B-1----:R-:W-:Y:S01]  /*3010*/  IMAD.HI.U32 R13, R16, R3, RZ ;  /* 0x00000003100d7227 */ /* 0x002fe200078e00ff */
[----:B------:R1:W-:Y:S03]  /*3020*/  STL [R1+0x203c], R51 ;  /* 0x00203c3301007387 */ /* 0x0003e60000100800 */
[----:B--2---:R-:W-:Y:S02]  /*3030*/  VIADD R2, R0, 0x38 ;  /* 0x0000003800027836 */ /* 0x004fe40000000000 */
[----:B------:R-:W-:Y:S01]  /*3040*/  IMAD.MOV R12, RZ, RZ, -R12 ;  /* 0x000000ffff0c7224 */ /* 0x000fe200078e0a0c */
[----:B0-----:R-:W-:Y:S01]  /*3050*/  IABS R49, R49 ;  /* 0x0000003100317213 */ /* 0x001fe20000000000 */
[----:B------:R-:W-:Y:S01]  /*3060*/  IMAD.HI.U32 R5, R16, R46, RZ ;  /* 0x0000002e10057227 */ /* 0x000fe200078e00ff */
[----:B------:R-:W-:-:S02]  /*3070*/  IABS R53, R2 ;  /* 0x0000000200357213 */ /* 0x000fc40000000000 */
[----:B-1----:R-:W-:Y:S01]  /*3080*/  IABS R51, R51 ;  /* 0x0000003300337213 */ /* 0x002fe20000000000 */
[C---:B------:R-:W-:Y:S02]  /*3090*/  VIADD R52, R0.reuse, 0x37 ;  /* 0x0000003700347836 */ /* 0x040fe40000000000 */
[----:B------:R-:W-:Y:S02]  /*30a0*/  IMAD.MOV R56, RZ, RZ, -R56 ;  /* 0x000000ffff387224 */ /* 0x000fe400078e0a38 */
[----:B------:R-:W-:Y:S01]  /*30b0*/  VIADD R60, R0, 0x39 ;  /* 0x00000039003c7836 */ /* 0x000fe20000000000 */
[----:B------:R0:W-:Y:S01]  /*30c0*/  STL [R1+0x2038], R52 ;  /* 0x0020383401007387 */ /* 0x0001e20000100800 */
[----:B------:R-:W-:Y:S02]  /*30d0*/  IMAD.MOV R13, RZ, RZ, -R13 ;  /* 0x000000ffff0d7224 */ /* 0x000fe400078e0a0d */
[----:B------:R-:W-:Y:S01]  /*30e0*/  IMAD R17, R15, R12, R17 ;  /* 0x0000000c0f117224 */ /* 0x000fe200078e0211 */
[----:B------:R-:W-:Y:S01]  /*30f0*/  STL [R1+0x2040], R2 ;  /* 0x0020400201007387 */ /* 0x000fe20000100800 */
[----:B------:R-:W-:-:S03]  /*3100*/  IMAD.HI.U32 R14, R16, R6, RZ ;  /* 0x00000006100e7227 */ /* 0x000fc600078e00ff */
[----:B------:R-:W-:Y:S01]  /*3110*/  STL [R1+0x2018], R60 ;  /* 0x0020183c01007387 */ /* 0x000fe20000100800 */
[----:B------:R-:W-:Y:S01]  /*3120*/  IMAD.MOV R5, RZ, RZ, -R5 ;  /* 0x000000ffff057224 */ /* 0x000fe200078e0a05 */
[----:B0-----:R-:W-:Y:S01]  /*3130*/  IABS R52, R52 ;  /* 0x0000003400347213 */ /* 0x001fe20000000000 */
[----:B------:R-:W-:-:S04]  /*3140*/  IMAD.HI.U32 R12, R16, R45, RZ ;  /* 0x0000002d100c7227 */ /* 0x000fc800078e00ff */
[C---:B------:R-:W-:Y:S02]  /*3150*/  VIADD R57, R0.reuse, 0x3a ;  /* 0x0000003a00397836 */ /* 0x040fe40000000000 */
[C---:B------:R-:W-:Y:S01]  /*3160*/  IMAD R48, R15.reuse, R56, R48 ;  /* 0x000000380f307224 */ /* 0x040fe200078e0230 */
[----:B------:R-:W-:Y:S01]  /*3170*/  IABS R56, R60 ;  /* 0x0000003c00387213 */ /* 0x000fe20000000000 */
[----:B------:R-:W-:Y:S01]  /*3180*/  VIADD R58, R0, 0x3b ;  /* 0x0000003b003a7836 */ /* 0x000fe20000000000 */
[----:B------:R0:W-:Y:S01]  /*3190*/  STL [R1+0x2020], R57 ;  /* 0x0020203901007387 */ /* 0x0001e20000100800 */
[C---:B------:R-:W-:Y:S02]  /*31a0*/  IMAD R3, R15.reuse, R13, R3 ;  /* 0x0000000d0f037224 */ /* 0x040fe400078e0203 */
[----:B------:R-:W-:Y:S01]  /*31b0*/  IMAD.MOV R14, RZ, RZ, -R14 ;  /* 0x000000ffff0e7224 */ /* 0x000fe200078e0a0e */
[----:B------:R1:W-:Y:S01]  /*31c0*/  STL [R1+0x201c], R58 ;  /* 0x00201c3a01007387 */ /* 0x0003e20000100800 */
[----:B------:R-:W-:-:S02]  /*31d0*/  IMAD R46, R15, R5, R46 ;  /* 0x000000050f2e7224 */ /* 0x000fc400078e022e */
[----:B------:R-:W-:Y:S01]  /*31e0*/  IMAD.HI.U32 R13, R16, R51, RZ ;  /* 0x00000033100d7227 */ /* 0x000fe200078e00ff */
[----:B0-----:R-:W-:-:S03]  /*31f0*/  IABS R57, R57 ;  /* 0x0000003900397213 */ /* 0x001fc60000000000 */
[----:B------:R-:W-:Y:S02]  /*3200*/  VIADD R2, R0, 0x3d ;  /* 0x0000003d00027836 */ /* 0x000fe40000000000 */
[----:B------:R-:W-:Y:S01]  /*3210*/  IMAD.MOV R12, RZ, RZ, -R12 ;  /* 0x000000ffff0c7224 */ /* 0x000fe200078e0a0c */
[----:B-1----:R-:W-:Y:S01]  /*3220*/  IABS R58, R58 ;  /* 0x0000003a003a7213 */ /* 0x002fe20000000000 */
[----:B------:R-:W-:Y:S01]  /*3230*/  IMAD.HI.U32 R5, R16, R53, RZ ;  /* 0x0000003510057227 */ /* 0x000fe200078e00ff */
[----:B------:R-:W-:-:S03]  /*3240*/  IABS R60, R2 ;  /* 0x00000002003c7213 */ /* 0x000fc60000000000 */
[----:B------:R-:W-:Y:S02]  /*3250*/  VIADD R59, R0, 0x3c ;  /* 0x0000003c003b7836 */ /* 0x000fe40000000000 */
[----:B------:R-:W-:Y:S02]  /*3260*/  IMAD R6, R15, R14, R6 ;  /* 0x0000000e0f067224 */ /* 0x000fe400078e0206 */
[----:B------:R-:W-:Y:S01]  /*3270*/  IMAD.MOV R13, RZ, RZ, -R13 ;  /* 0x000000ffff0d7224 */ /* 0x000fe200078e0a0d */
[----:B------:R0:W-:Y:S01]  /*3280*/  STL [R1+0x2028], R59 ;  /* 0x0020283b01007387 */ /* 0x0001e20000100800 */
[----:B------:R-:W-:-:S03]  /*3290*/  IMAD.HI.U32 R62, R16, R56, RZ ;  /* 0x00000038103e7227 */ /* 0x000fc600078e00ff */
[----:B------:R-:W-:Y:S01]  /*32a0*/  STL [R1+0x2024], R2 ;  /* 0x0020240201007387 */ /* 0x000fe20000100800 */
[----:B------:R-:W-:Y:S02]  /*32b0*/  IMAD R45, R15, R12, R45 ;  /* 0x0000000c0f2d7224 */ /* 0x000fe400078e022d */
[----:B------:R-:W-:Y:S01]  /*32c0*/  IMAD.HI.U32 R14, R16, R49, RZ ;  /* 0x00000031100e7227 */ /* 0x000fe200078e00ff */
[----:B0-----:R-:W-:-:S03]  /*32d0*/  IABS R59, R59 ;  /* 0x0000003b003b7213 */ /* 0x001fc60000000000 */
[----:B------:R-:W-:Y:S02]  /*32e0*/  IMAD.MOV R5, RZ, RZ, -R5 ;  /* 0x000000ffff057224 */ /* 0x000fe400078e0a05 */
[----:B------:R-:W-:Y:S02]  /*32f0*/  VIADD R66, R0, 0x3e ;  /* 0x0000003e00427836 */ /* 0x000fe40000000000 */
[----:B------:R-:W-:-:S03]  /*3300*/  IMAD.HI.U32 R12, R16, R52, RZ ;  /* 0x00000034100c7227 */ /* 0x000fc600078e00ff */
[----:B------:R-:W-:Y:S01]  /*3310*/  STL [R1+0x2008], R66 ;  /* 0x0020084201007387 */ /* 0x000fe20000100800 */
[C---:B------:R-:W-:Y:S02]  /*3320*/  VIADD R63, R0.reuse, 0x3f ;  /* 0x0000003f003f7836 */ /* 0x040fe40000000000 */
[----:B------:R-:W-:Y:S02]  /*3330*/  VIADD R64, R0, 0x40 ;  /* 0x0000004000407836 */ /* 0x000fe40000000000 */
[C---:B------:R-:W-:Y:S01]  /*3340*/  IMAD R51, R15.reuse, R13, R51 ;  /* 0x0000000d0f337224 */ /* 0x040fe200078e0233 */
[----:B------:R0:W-:Y:S01]  /*3350*/  STL [R1+0x2004], R63 ;  /* 0x0020043f01007387 */ /* 0x0001e20000100800 */
[----:B------:R-:W-:Y:S02]  /*3360*/  IMAD.MOV R62, RZ, RZ, -R62 ;  /* 0x000000ffff3e7224 */ /* 0x000fe400078e0a3e */
        /* <DEDUP_REMOVED lines=8> */
[----:B------:R-:W-:-:S04]  /*33f0*/  IMAD.HI.U32 R5, R16, R60, RZ ;  /* 0x0000003c10057227 */ /* 0x000fc800078e00ff */
[C---:B------:R-:W-:Y:S01]  /*3400*/  IMAD R56, R15.reuse, R62, R56 ;  /* 0x0000003e0f387224 */ /* 0x040fe200078e0238 */
[----:B------:R-:W-:Y:S01]  /*3410*/  IABS R62, R66 ;  /* 0x00000042003e7213 */ /* 0x000fe20000000000 */
[C---:B------:R-:W-:Y:S01]  /*3420*/  IMAD R49, R15.reuse, R14, R49 ;  /* 0x0000000e0f317224 */ /* 0x040fe200078e0231 */
[----:B------:R-:W-:Y:S01]  /*3430*/  IABS R66, R2 ;  /* 0x0000000200427213 */ /* 0x000fe20000000000 */
[----:B------:R-:W-:Y:S02]  /*3440*/  IMAD.MOV R13, RZ, RZ, -R13 ;  /* 0x000000ffff0d7224 */ /* 0x000fe400078e0a0d */
[----:B------:R-:W-:Y:S02]  /*3450*/  VIADD R65, R0, 0x41 ;  /* 0x0000004100417836 */ /* 0x000fe40000000000 */
[----:B------:R-:W-:Y:S02]  /*3460*/  IMAD R52, R15, R12, R52 ;  /* 0x0000000c0f347224 */ /* 0x000fe400078e0234 */
[C---:B------:R-:W-:Y:S01]  /*3470*/  IMAD.HI.U32 R14, R16.reuse, R57, RZ ;  /* 0x00000039100e7227 */ /* 0x040fe200078e00ff */
[----:B------:R0:W-:Y:S03]  /*3480*/  STL [R1+0x200c], R65 ;  /* 0x00200c4101007387 */ /* 0x0001e60000100800 */
[----:B------:R-:W-:Y:S01]  /*3490*/  IMAD.MOV R5, RZ, RZ, -R5 ;  /* 0x000000ffff057224 */ /* 0x000fe200078e0a05 */
[----:B------:R-:W-:Y:S01]  /*34a0*/  STL [R1+0x2014], R2 ;  /* 0x0020140201007387 */ /* 0x000fe20000100800 */
[----:B------:R-:W-:-:S04]  /*34b0*/  IMAD.HI.U32 R12, R16, R59, RZ ;  /* 0x0000003b100c7227 */ /* 0x000fc800078e00ff */
[C---:B------:R-:W-:Y:S01]  /*34c0*/  IMAD R58, R15.reuse, R13, R58 ;  /* 0x0000000d0f3a7224 */ /* 0x040fe200078e023a */
[----:B0-----:R-:W-:Y:S01]  /*34d0*/  IABS R65, R65 ;  /* 0x0000004100417213 */ /* 0x001fe20000000000 */
[----:B------:R-:W-:Y:S02]  /*34e0*/  IMAD.MOV R14, RZ, RZ, -R14 ;  /* 0x000000ffff0e7224 */ /* 0x000fe400078e0a0e */
[----:B------:R-:W-:Y:S02]  /*34f0*/  IMAD R60, R15, R5, R60 ;  /* 0x000000050f3c7224 */ /* 0x000fe400078e023c */
[----:B------:R-:W-:-:S04]  /*3500*/  IMAD.HI.U32 R13, R16, R64, RZ ;  /* 0x00000040100d7227 */ /* 0x000fc800078e00ff */
[----:B------:R-:W-:Y:S02]  /*3510*/  IMAD.MOV R12, RZ, RZ, -R12 ;  /* 0x000000ffff0c7224 */ /* 0x000fe400078e0a0c */
[----:B------:R-:W-:-:S04]  /*3520*/  IMAD.HI.U32 R5, R16, R66, RZ ;  /* 0x0000004210057227 */ /* 0x000fc800078e00ff */
[C---:B------:R-:W-:Y:S02]  /*3530*/  VIADD R79, R0.reuse, 0x43 ;  /* 0x00000043004f7836 */ /* 0x040fe40000000000 */
[----:B------:R-:W-:Y:S02]  /*3540*/  VIADD R68, R0, 0x44 ;  /* 0x0000004400447836 */ /* 0x000fe40000000000 */
[----:B------:R-:W-:Y:S01]  /*3550*/  IMAD R57, R15, R14, R57 ;  /* 0x0000000e0f397224 */ /* 0x000fe200078e0239 */
[----:B------:R-:W-:Y:S01]  /*3560*/  STL [R1+0x1fe8], R79 ;  /* 0x001fe84f01007387 */ /* 0x000fe20000100800 */
[----:B------:R-:W-:-:S03]  /*3570*/  IMAD.HI.U32 R67, R16, R62, RZ ;  /* 0x0000003e10437227 */ /* 0x000fc600078e00ff */
[----:B------:R0:W-:Y:S01]  /*3580*/  STL [R1+0x1ff0], R68 ;  /* 0x001ff04401007387 */ /* 0x0001e20000100800 */
[----:B------:R-:W-:Y:S02]  /*3590*/  IMAD.MOV R13, RZ, RZ, -R13 ;  /* 0x000000ffff0d7224 */ /* 0x000fe400078e0a0d */
[C---:B------:R-:W-:Y:S02]  /*35a0*/  VIADD R69, R0.reuse, 0x45 ;  /* 0x0000004500457836 */ /* 0x040fe40000000000 */
[----:B------:R-:W-:Y:S02]  /*35b0*/  VIADD R78, R0, 0x46 ;  /* 0x00000046004e7836 */ /* 0x000fe40000000000 */
[----:B------:R-:W-:Y:S01]  /*35c0*/  IMAD R59, R15, R12, R59 ;  /* 0x0000000c0f3b7224 */ /* 0x000fe200078e023b */
[----:B------:R1:W-:Y:S01]  /*35d0*/  STL [R1+0x1fec], R69 ;  /* 0x001fec4501007387 */ /* 0x0003e20000100800 */
[----:B------:R-:W-:Y:S01]  /*35e0*/  IMAD.HI.U32 R14, R16, R63, RZ ;  /* 0x0000003f100e7227 */ /* 0x000fe200078e00ff */
[----:B0-----:R-:W-:-:S02]  /*35f0*/  IABS R68, R68 ;  /* 0x0000004400447213 */ /* 0x001fc40000000000 */
[----:B------:R0:W-:Y:S01]  /*3600*/  STL [R1+0x1ffc], R78 ;  /* 0x001ffc4e01007387 */ /* 0x0001e20000100800 */
[----:B------:R-:W-:Y:S02]  /*3610*/  IMAD.MOV R5, RZ, RZ, -R5 ;  /* 0x000000ffff057224 */ /* 0x000fe400078e0a05 */
[----:B------:R-:W-:Y:S02]  /*3620*/  VIADD R2, R0, 0x47 ;  /* 0x0000004700027836 */ /* 0x000fe40000000000 */
[----:B------:R-:W-:Y:S01]  /*3630*/  IMAD.HI.U32 R12, R16, R65, RZ ;  /* 0x00000041100c7227 */ /* 0x000fe200078e00ff */
[----:B-1----:R-:W-:Y:S02]  /*3640*/  IABS R69, R69 ;  /* 0x0000004500457213 */ /* 0x002fe40000000000 */
[----:B------:R1:W-:Y:S01]  /*3650*/  STL [R1+0x1ff8], R2 ;  /* 0x001ff80201007387 */ /* 0x0003e20000100800 */
[----:B------:R-:W-:Y:S02]  /*3660*/  IMAD.MOV R67, RZ, RZ, -R67 ;  /* 0x000000ffff437224 */ /* 0x000fe400078e0a43 */
[----:B------:R-:W-:Y:S01]  /*3670*/  IMAD R64, R15, R13, R64 ;  /* 0x0000000d0f407224 */ /* 0x000fe200078e0240 */
[----:B------:R-:W-:Y:S01]  /*3680*/  IABS R13, R78 ;  /* 0x0000004e000d7213 */ /* 0x000fe20000000000 */
[----:B------:R-:W-:-:S02]  /*3690*/  IMAD.MOV R14, RZ, RZ, -R14 ;  /* 0x000000ffff0e7224 */ /* 0x000fc400078e0a0e */
[C---:B------:R-:W-:Y:S01]  /*36a0*/  IMAD R66, R15.reuse, R5, R66 ;  /* 0x000000050f427224 */ /* 0x040fe200078e0242 */
[----:B------:R-:W-:Y:S01]  /*36b0*/  IABS R5, R2 ;  /* 0x0000000200057213 */ /* 0x000fe20000000000 */
[----:B------:R-:W-:Y:S02]  /*36c0*/  IMAD.MOV R12, RZ, RZ, -R12 ;  /* 0x000000ffff0c7224 */ /* 0x000fe400078e0a0c */
[C---:B------:R-:W-:Y:S01]  /*36d0*/  IMAD R62, R15.reuse, R67, R62 ;  /* 0x000000430f3e7224 */ /* 0x040fe200078e023e */
[----:B------:R-:W-:Y:S01]  /*36e0*/  IABS R67, R79 ;  /* 0x0000004f00437213 */ /* 0x000fe20000000000 */
[C---:B------:R-:W-:Y:S02]  /*36f0*/  IMAD R63, R15.reuse, R14, R63 ;  /* 0x0000000e0f3f7224 */ /* 0x040fe400078e023f */
[----:B------:R-:W-:Y:S02]  /*3700*/  IMAD R65, R15, R12, R65 ;  /* 0x0000000c0f417224 */ /* 0x000fe400078e0241 */
[----:B------:R-:W-:-:S04]  /*3710*/  IMAD.HI.U32 R79, R16, R68, RZ ;  /* 0x00000044104f7227 */ /* 0x000fc800078e00ff */
[----:B------:R-:W-:-:S04]  /*3720*/  IMAD.HI.U32 R14, R16, R13, RZ ;  /* 0x0000000d100e7227 */ /* 0x000fc800078e00ff */
[----:B0-----:R-:W-:-:S04]  /*3730*/  IMAD.HI.U32 R78, R16, R69, RZ ;  /* 0x00000045104e7227 */ /* 0x001fc800078e00ff */
[----:B------:R-:W-:-:S04]  /*3740*/  IMAD.HI.U32 R12, R16, R5, RZ ;  /* 0x00000005100c7227 */ /* 0x000fc800078e00ff */
[----:B------:R-:W-:Y:S02]  /*3750*/  IMAD.MOV R79, RZ, RZ, -R79 ;  /* 0x000000ffff4f7224 */ /* 0x000fe400078e0a4f */
[----:B------:R-:W-:Y:S02]  /*3760*/  IMAD.MOV R14, RZ, RZ, -R14 ;  /* 0x000000ffff0e7224 */ /* 0x000fe400078e0a0e */
[----:B------:R-:W-:Y:S02]  /*3770*/  IMAD.MOV R78, RZ, RZ, -R78 ;  /* 0x000000ffff4e7224 */ /* 0x000fe400078e0a4e */
[----:B------:R-:W-:Y:S02]  /*3780*/  IMAD.MOV R12, RZ, RZ, -R12 ;  /* 0x000000ffff0c7224 */ /* 0x000fe400078e0a0c */
[----:B------:R-:W-:-:S04]  /*3790*/  IMAD.HI.U32 R80, R16, R67, RZ ;  /* 0x0000004310507227 */ /* 0x000fc800078e00ff */
[C---:B------:R-:W-:Y:S02]  /*37a0*/  IMAD R68, R15.reuse, R79, R68 ;  /* 0x0000004f0f447224 */ /* 0x040fe400078e0244 */
[C---:B------:R-:W-:Y:S02]  /*37b0*/  IMAD R13, R15.reuse, R14, R13 ;  /* 0x0000000e0f0d7224 */ /* 0x040fe400078e020d */
[C---:B------:R-:W-:Y:S02]  /*37c0*/  IMAD R69, R15.reuse, R78, R69 ;  /* 0x0000004e0f457224 */ /* 0x040fe400078e0245 */
[C---:B-1----:R-:W-:Y:S01]  /*37d0*/  IMAD R2, R15.reuse, R12, R5 ;  /* 0x0000000c0f027224 */ /* 0x042fe200078e0205 */
[----:B------:R0:W-:Y:S01]  /*37e0*/  STL [R1], R13 ;  /* 0x0000000d01007387 */ /* 0x0001e20000100800 */
[C---:B------:R-:W-:Y:S02]  /*37f0*/  VIADD R79, R0.reuse, 0x48 ;  /* 0x00000048004f7836 */ /* 0x040fe40000000000 */
[----:B------:R-:W-:Y:S01]  /*3800*/  IMAD.MOV R80, RZ, RZ, -R80 ;  /* 0x000000ffff507224 */ /* 0x000fe200078e0a50 */
[----:B------:R1:W-:Y:S01]  /*3810*/  STL [R1+0x4], R2 ;  /* 0x0000040201007387 */ /* 0x0003e20000100800 */
[C---:B------:R-:W-:Y:S01]  /*3820*/  VIADD R78, R0.reuse, 0x49 ;  /* 0x00000049004e7836 */ /* 0x040fe20000000000 */
[----:B------:R-:W-:Y:S01]  /*3830*/  IABS R82, R79 ;  /* 0x0000004f00527213 */ /* 0x000fe20000000000 */
[C---:B------:R-:W-:Y:S01]  /*3840*/  VIADD R14, R0.reuse, 0x4a ;  /* 0x0000004a000e7836 */ /* 0x040fe20000000000 */
[----:B------:R-:W-:Y:S01]  /*3850*/  STL [R1+0x1fd0], R79 ;  /* 0x001fd04f01007387 */ /* 0x000fe20000100800 */
[----:B------:R-:W-:Y:S01]  /*3860*/  IMAD R67, R15, R80, R67 ;  /* 0x000000500f437224 */ /* 0x000fe200078e0243 */
[----:B------:R-:W-:Y:S01]  /*3870*/  IABS R80, R78 ;  /* 0x0000004e00507213 */ /* 0x000fe20000000000 */
[----:B0-----:R-:W-:Y:S01]  /*3880*/  VIADD R13, R0, 0x4b ;  /* 0x0000004b000d7836 */ /* 0x001fe20000000000 */
[----:B------:R0:W-:Y:S01]  /*3890*/  STL [R1+0x1fcc], R78 ;  /* 0x001fcc4e01007387 */ /* 0x0001e20000100800 */
[----:B------:R-:W-:-:S03]  /*38a0*/  IMAD.HI.U32 R88, R16, R82, RZ ;  /* 0x0000005210587227 */ /* 0x000fc600078e00ff */
[----:B------:R-:W-:Y:S01]  /*38b0*/  STL [R1+0x1fdc], R14 ;  /* 0x001fdc0e01007387 */ /* 0x000fe20000100800 */
[----:B-1----:R-:W-:Y:S02]  /*38c0*/  VIADD R2, R0, 0x4c ;  /* 0x0000004c00027836 */ /* 0x002fe40000000000 */
[C---:B------:R-:W-:Y:S01]  /*38d0*/  IMAD.HI.U32 R81, R16.reuse, R80, RZ ;  /* 0x0000005010517227 */ /* 0x040fe200078e00ff */
[----:B------:R1:W-:Y:S01]  /*38e0*/  STL [R1+0x1fd8], R13 ;  /* 0x001fd80d01007387 */ /* 0x0003e20000100800 */
[----:B0-----:R-:W-:Y:S02]  /*38f0*/  IABS R78, R14 ;  /* 0x0000000e004e7213 */ /* 0x001fe40000000000 */
[----:B------:R-:W-:Y:S01]  /*3900*/  IMAD.MOV R88, RZ, RZ, -R88 ;  /* 0x000000ffff587224 */ /* 0x000fe200078e0a58 */
[----:B------:R-:W-:Y:S01]  /*3910*/  IABS R5, R2 ;  /* 0x0000000200057213 */ /* 0x000fe20000000000 */
[----:B------:R-:W-:Y:S01]  /*3920*/  IMAD.MOV R81, RZ, RZ, -R81 ;  /* 0x000000ffff517224 */ /* 0x000fe200078e0a51 */
[----:B------:R0:W-:Y:S01]  /*3930*/  STL [R1+0x1fe0], R2 ;  /* 0x001fe00201007387 */ /* 0x0001e20000100800 */
[----:B------:R-:W-:Y:S01]  /*3940*/  IMAD.HI.U32 R79, R16, R78, RZ ;  /* 0x0000004e104f7227 */ /* 0x000fe200078e00ff */
[----:B-1----:R-:W-:-:S03]  /*3950*/  IABS R13, R13 ;  /* 0x0000000d000d7213 */ /* 0x002fc60000000000 */
[----:B------:R-:W-:-:S04]  /*3960*/  IMAD.HI.U32 R12, R16, R5, RZ ;  /* 0x00000005100c7227 */ /* 0x000fc800078e00ff */
[----:B------:R-:W-:-:S04]  /*3970*/  IMAD.HI.U32 R14, R16, R13, RZ ;  /* 0x0000000d100e7227 */ /* 0x000fc800078e00ff */
[----:B------:R-:W-:Y:S02]  /*3980*/  IMAD.MOV R79, RZ, RZ, -R79 ;  /* 0x000000ffff4f7224 */ /* 0x000fe400078e0a4f */
[C---:B------:R-:W-:Y:S02]  /*3990*/  IMAD R82, R15.reuse, R88, R82 ;  /* 0x000000580f527224 */ /* 0x040fe400078e0252 */
[C---:B0-----:R-:W-:Y:S02]  /*39a0*/  IMAD R2, R15.reuse, R81, R80 ;  /* 0x000000510f027224 */ /* 0x041fe400078e0250 */
[----:B------:R-:W-:Y:S01]  /*39b0*/  IMAD.MOV R14, RZ, RZ, -R14 ;  /* 0x000000ffff0e7224 */ /* 0x000fe200078e0a0e */
[----:B------:R-:W-:Y:S01]  /*39c0*/  STL [R1+0xc], R82 ;  /* 0x00000c5201007387 */ /* 0x000fe20000100800 */
[----:B------:R-:W-:Y:S02]  /*39d0*/  IMAD.MOV R12, RZ, RZ, -R12 ;  /* 0x000000ffff0c7224 */ /* 0x000fe400078e0a0c */
[C---:B------:R-:W-:Y:S01]  /*39e0*/  IMAD R78, R15.reuse, R79, R78 ;  /* 0x0000004f0f4e7224 */ /* 0x040fe200078e024e */
[----:B------:R0:W-:Y:S01]  /*39f0*/  STL [R1+0x10], R2 ;  /* 0x0000100201007387 */ /* 0x0001e20000100800 */
[----:B------:R-:W-:-:S02]  /*3a00*/  IMAD R13, R15, R14, R13 ;  /* 0x0000000e0f0d7224 */ /* 0x000fc400078e020d */
[C---:B------:R-:W-:Y:S01]  /*3a10*/  VIADD R79, R0.reuse, 0x4d ;  /* 0x0000004d004f7836 */ /* 0x040fe20000000000 */
[----:B------:R1:W-:Y:S01]  /*3a20*/  STL [R1+0x8], R78 ;  /* 0x0000084e01007387 */ /* 0x0003e20000100800 */
[----:B------:R-:W-:-:S03]  /*3a30*/  VIADD R14, R0, 0x4f ;  /* 0x0000004f000e7836 */ /* 0x000fc60000000000 */
[----:B------:R2:W-:Y:S01]  /*3a40*/  STL [R1+0x1c], R13 ;  /* 0x00001c0d01007387 */ /* 0x0005e20000100800 */
[----:B0-----:R-:W-:Y:S01]  /*3a50*/  IMAD R2, R15, R12, R5 ;  /* 0x0000000c0f027224 */ /* 0x001fe200078e0205 */
[----:B------:R-:W-:Y:S01]  /*3a60*/  IABS R12, R79 ;  /* 0x0000004f000c7213 */ /* 0x000fe20000000000 */
[----:B-1----:R-:W-:-:S03]  /*3a70*/  VIADD R78, R0, 0x50 ;  /* 0x00000050004e7836 */ /* 0x002fc60000000000 */
[----:B------:R0:W-:Y:S01]  /*3a80*/  STL [R1+0x20], R2 ;  /* 0x0000200201007387 */ /* 0x0001e20000100800 */
[----:B------:R-:W-:-:S03]  /*3a90*/  IMAD.HI.U32 R88, R16, R12, RZ ;  /* 0x0000000c10587227 */ /* 0x000fc600078e00ff */
[----:B------:R1:W-:Y:S01]  /*3aa0*/  STL [R1+0x1fb4], R79 ;  /* 0x001fb44f01007387 */ /* 0x0003e20000100800 */
[C---:B--2---:R-:W-:Y:S02]  /*3ab0*/  VIADD R13, R0.reuse, 0x4e ;  /* 0x0000004e000d7836 */ /* 0x044fe40000000000 */
[----:B------:R-:W-:Y:S02]  /*3ac0*/  IMAD.MOV R88, RZ, RZ, -R88 ;  /* 0x000000ffff587224 */ /* 0x000fe400078e0a58 */
[----:B0-----:R-:W-:Y:S01]  /*3ad0*/  VIADD R2, R0, 0x51 ;  /* 0x0000005100027836 */ /* 0x001fe20000000000 */
[----:B------:R0:W-:Y:S01]  /*3ae0*/  STL [R1+0x1fbc], R13 ;  /* 0x001fbc0d01007387 */ /* 0x0001e20000100800 */
[----:B------:R-:W-:Y:S01]  /*3af0*/  IMAD R12, R15, R88, R12 ;  /* 0x000000580f0c7224 */ /* 0x000fe200078e020c */
[----:B-1----:R-:W-:Y:S02]  /*3b00*/  IABS R79, R78 ;  /* 0x0000004e004f7213 */ /* 0x002fe40000000000 */
[----:B------:R1:W-:Y:S01]  /*3b10*/  STL [R1+0x1fb8], R14 ;  /* 0x001fb80e01007387 */ /* 0x0003e20000100800 */
[----:B------:R-:W-:-:S02]  /*3b20*/  IABS R5, R2 ;  /* 0x0000000200057213 */ /* 0x000fc40000000000 */
[C---:B------:R-:W-:Y:S01]  /*3b30*/  IMAD.HI.U32 R80, R16.reuse, R79, RZ ;  /* 0x0000004f10507227 */ /* 0x040fe200078e00ff */
[----:B------:R2:W-:Y:S01]  /*3b40*/  STL [R1+0x1fc4], R78 ;  /* 0x001fc44e01007387 */ /* 0x0005e20000100800 */
[----:B0-----:R-:W-:Y:S02]  /*3b50*/  IABS R13, R13 ;  /* 0x0000000d000d7213 */ /* 0x001fe40000000000 */
[----:B------:R-:W-:Y:S01]  /*3b60*/  IMAD.MOV R80, RZ, RZ, -R80 ;  /* 0x000000ffff507224 */ /* 0x000fe200078e0a50 */
[----:B------:R0:W-:Y:S01]  /*3b70*/  STL [R1+0x1fc0], R2 ;  /* 0x001fc00201007387 */ /* 0x0001e20000100800 */
[----:B-1----:R-:W-:Y:S01]  /*3b80*/  IABS R14, R14 ;  /* 0x0000000e000e7213 */ /* 0x002fe20000000000 */
[----:B------:R-:W-:-:S04]  /*3b90*/  IMAD.HI.U32 R82, R16, R13, RZ ;  /* 0x0000000d10527227 */ /* 0x000fc800078e00ff */
[----:B--2---:R-:W-:-:S04]  /*3ba0*/  IMAD.HI.U32 R78, R16, R5, RZ ;  /* 0x00000005104e7227 */ /* 0x004fc800078e00ff */
[----:B------:R-:W-:-:S04]  /*3bb0*/  IMAD.HI.U32 R81, R16, R14, RZ ;  /* 0x0000000e10517227 */ /* 0x000fc800078e00ff */
[----:B------:R-:W-:Y:S02]  /*3bc0*/  IMAD.MOV R78, RZ, RZ, -R78 ;  /* 0x000000ffff4e7224 */ /* 0x000fe400078e0a4e */
[C---:B0-----:R-:W-:Y:S02]  /*3bd0*/  IMAD R2, R15.reuse, R80, R79 ;  /* 0x000000500f027224 */ /* 0x041fe400078e024f */
[----:B------:R-:W-:Y:S02]  /*3be0*/  IMAD.MOV R82, RZ, RZ, -R82 ;  /* 0x000000ffff527224 */ /* 0x000fe400078e0a52 */
[----:B------:R-:W-:Y:S01]  /*3bf0*/  IMAD.MOV R81, RZ, RZ, -R81 ;  /* 0x000000ffff517224 */ /* 0x000fe200078e0a51 */
[----:B------:R0:W-:Y:S01]  /*3c00*/  STL [R1+0x14], R2 ;  /* 0x0000140201007387 */ /* 0x0001e20000100800 */
[----:B------:R-:W-:Y:S02]  /*3c10*/  IMAD R5, R15, R78, R5 ;  /* 0x0000004e0f057224 */ /* 0x000fe400078e0205 */
[----:B------:R-:W-:-:S02]  /*3c20*/  VIADD R79, R0, 0x52 ;  /* 0x00000052004f7836 */ /* 0x000fc40000000000 */
[C---:B------:R-:W-:Y:S01]  /*3c30*/  IMAD R13, R15.reuse, R82, R13 ;  /* 0x000000520f0d7224 */ /* 0x040fe200078e020d */
[----:B------:R1:W-:Y:S01]  /*3c40*/  STL [R1+0x18], R5 ;  /* 0x0000180501007387 */ /* 0x0003e20000100800 */
[C---:B------:R-:W-:Y:S01]  /*3c50*/  VIADD R82, R0.reuse, 0x54 ;  /* 0x0000005400527836 */ /* 0x040fe20000000000 */
[----:B------:R-:W-:Y:S01]  /*3c60*/  IABS R78, R79 ;  /* 0x0000004f004e7213 */ /* 0x000fe20000000000 */
[----:B------:R-:W-:Y:S01]  /*3c70*/  IMAD R14, R15, R81, R14 ;  /* 0x000000510f0e7224 */ /* 0x000fe200078e020e */
[----:B------:R2:W-:Y:S01]  /*3c80*/  STL [R1+0x1fa0], R79 ;  /* 0x001fa04f01007387 */ /* 0x0005e20000100800 */
[C---:B0-----:R-:W-:Y:S02]  /*3c90*/  VIADD R2, R0.reuse, 0x53 ;  /* 0x0000005300027836 */ /* 0x041fe40000000000 */
[C---:B------:R-:W-:Y:S02]  /*3ca0*/  VIADD R80, R0.reuse, 0x55 ;  /* 0x0000005500507836 */ /* 0x040fe40000000000 */
[----:B------:R-:W-:Y:S01]  /*3cb0*/  VIADD R81, R0, 0x56 ;  /* 0x0000005600517836 */ /* 0x000fe20000000000 */
[----:B------:R-:W-:Y:S01]  /*3cc0*/  STL [R1+0x1fa4], R2 ;  /* 0x001fa40201007387 */ /* 0x000fe20000100800 */
[----:B-1----:R-:W-:Y:S01]  /*3cd0*/  IABS R5, R82 ;  /* 0x0000005200057213 */ /* 0x002fe20000000000 */
[----:B------:R-:W-:-:S02]  /*3ce0*/  IMAD.HI.U32 R91, R16, R78, RZ ;  /* 0x0000004e105b7227 */ /* 0x000fc400078e00ff */
[----:B------:R0:W-:Y:S01]  /*3cf0*/  STL [R1+0x1fa8], R82 ;  /* 0x001fa85201007387 */ /* 0x0001e20000100800 */
[----:B--2---:R-:W-:Y:S01]  /*3d00*/  IABS R79, R2 ;  /* 0x00000002004f7213 */ /* 0x004fe20000000000 */
[----:B------:R-:W-:Y:S02]  /*3d10*/  IMAD.MOV R91, RZ, RZ, -R91 ;  /* 0x000000ffff5b7224 */ /* 0x000fe400078e0a5b */
[----:B------:R1:W-:Y:S02]  /*3d20*/  STL [R1+0x1fac], R80 ;  /* 0x001fac5001007387 */ /* 0x0003e40000100800 */
[C---:B------:R-:W-:Y:S02]  /*3d30*/  IMAD.HI.U32 R90, R16.reuse, R79, RZ ;  /* 0x0000004f105a7227 */ /* 0x040fe400078e00ff */
[----:B------:R2:W-:Y:S02]  /*3d40*/  STL [R1+0x1fb0], R81 ;  /* 0x001fb05101007387 */ /* 0x0005e40000100800 */
[----:B0-----:R-:W-:Y:S01]  /*3d50*/  IMAD.HI.U32 R82, R16, R5, RZ ;  /* 0x0000000510527227 */ /* 0x001fe200078e00ff */
[----:B-1----:R-:W-:-:S03]  /*3d60*/  IABS R80, R80 ;  /* 0x0000005000507213 */ /* 0x002fc60000000000 */
[----:B------:R-:W-:Y:S02]  /*3d70*/  IMAD.MOV R82, RZ, RZ, -R82 ;  /* 0x000000ffff527224 */ /* 0x000fe400078e0a52 */
[----:B------:R-:W-:Y:S01]  /*3d80*/  IMAD.MOV R90, RZ, RZ, -R90 ;  /* 0x000000ffff5a7224 */ /* 0x000fe200078e0a5a */
[----:B--2---:R-:W-:Y:S01]  /*3d90*/  IABS R81, R81 ;  /* 0x0000005100517213 */ /* 0x004fe20000000000 */
[----:B------:R-:W-:-:S04]  /*3da0*/  IMAD.HI.U32 R88, R16, R80, RZ ;  /* 0x0000005010587227 */ /* 0x000fc800078e00ff */
[----:B------:R-:W-:-:S04]  /*3db0*/  IMAD.HI.U32 R89, R16, R81, RZ ;  /* 0x0000005110597227 */ /* 0x000fc800078e00ff */
[----:B------:R-:W-:Y:S02]  /*3dc0*/  IMAD.MOV R88, RZ, RZ, -R88 ;  /* 0x000000ffff587224 */ /* 0x000fe400078e0a58 */
[----:B------:R-:W-:Y:S02]  /*3dd0*/  IMAD.MOV R89, RZ, RZ, -R89 ;  /* 0x000000ffff597224 */ /* 0x000fe400078e0a59 */
[C---:B------:R-:W-:Y:S02]  /*3de0*/  IMAD R82, R15.reuse, R82, R5 ;  /* 0x000000520f527224 */ /* 0x040fe400078e0205 */
[C---:B------:R-:W-:Y:S02]  /*3df0*/  IMAD R5, R15.reuse, R88, R80 ;  /* 0x000000580f057224 */ /* 0x040fe400078e0250 */
[----:B------:R-:W-:Y:S01]  /*3e00*/  IMAD R80, R15, R89, R81 ;  /* 0x000000590f507224 */ /* 0x000fe200078e0251 */
[----:B------:R0:W-:Y:S01]  /*3e10*/  STL [R1+0x24], R82 ;  /* 0x0000245201007387 */ /* 0x0001e20000100800 */
[----:B------:R-:W-:-:S02]  /*3e20*/  VIADD R88, R0, 0x57 ;  /* 0x0000005700587836 */ /* 0x000fc40000000000 */
[C---:B------:R-:W-:Y:S01]  /*3e30*/  IMAD R79, R15.reuse, R90, R79 ;  /* 0x0000005a0f4f7224 */ /* 0x040fe200078e024f */
[----:B------:R1:W-:Y:S01]  /*3e40*/  STL [R1+0x28], R5 ;  /* 0x0000280501007387 */ /* 0x0003e20000100800 */
[C---:B------:R-:W-:Y:S02]  /*3e50*/  VIADD R90, R0.reuse, 0x73 ;  /* 0x00000073005a7836 */ /* 0x040fe40000000000 */
[----:B------:R-:W-:Y:S01]  /*3e60*/  IMAD R78, R15, R91, R78 ;  /* 0x0000005b0f4e7224 */ /* 0x000fe200078e024e */
[----:B------:R2:W-:Y:S01]  /*3e70*/  STL [R1+0x2c], R80 ;  /* 0x00002c5001007387 */ /* 0x0005e20000100800 */
[C---:B0-----:R-:W-:Y:S01]  /*3e80*/  VIADD R82, R0.reuse, 0x74 ;  /* 0x0000007400527836 */ /* 0x041fe20000000000 */
[----:B------:R-:W-:Y:S02]  /*3e90*/  IABS R81, R90 ;  /* 0x0000005a00517213 */ /* 0x000fe40000000000 */
[----:B------:R0:W-:Y:S01]  /*3ea0*/  STL [R1+0x1f98], R88 ;  /* 0x001f985801007387 */ /* 0x0001e20000100800 */
[----:B-1----:R-:W-:-:S02]  /*3eb0*/  VIADD R5, R0, 0x71 ;  /* 0x0000007100057836 */ /* 0x002fc40000000000 */
[----:B------:R-:W-:-:S03]  /*3ec0*/  IMAD.HI.U32 R92, R16, R81, RZ ;  /* 0x00000051105c7227 */ /* 0x000fc600078e00ff */
[----:B------:R1:W-:Y:S01]  /*3ed0*/  STL [R1+0x20c0], R5 ;  /* 0x0020c00501007387 */ /* 0x0003e20000100800 */
[----:B--2---:R-:W-:Y:S01]  /*3ee0*/  VIADD R80, R0, 0x72 ;  /* 0x0000007200507836 */ /* 0x004fe20000000000 */
[----:B0-----:R-:W-:Y:S01]  /*3ef0*/  IABS R88, R88 ;  /* 0x0000005800587213 */ /* 0x001fe20000000000 */
[----:B------:R-:W-:-:S03]  /*3f00*/  IMAD.MOV R92, RZ, RZ, -R92 ;  /* 0x000000ffff5c7224 */ /* 0x000fc600078e0a5c */
[----:B------:R0:W-:Y:S01]  /*3f10*/  STL [R1+0x20cc], R80 ;  /* 0x0020cc5001007387 */ /* 0x0001e20000100800 */
[----:B------:R-:W-:Y:S01]  /*3f20*/  IMAD.HI.U32 R91, R16, R88, RZ ;  /* 0x00000058105b7227 */ /* 0x000fe200078e00ff */
[----:B-1----:R-:W-:Y:S02]  /*3f30*/  IABS R5, R5 ;  /* 0x0000000500057213 */ /* 0x002fe40000000000 */
[----:B------:R1:W-:Y:S01]  /*3f40*/  STL [R1+0x20dc], R90 ;  /* 0x0020dc5a01007387 */ /* 0x0003e20000100800 */
[----:B------:R-:W-:-:S03]  /*3f50*/  IMAD.MOV R91, RZ, RZ, -R91 ;  /* 0x000000ffff5b7224 */ /* 0x000fc600078e0a5b */
[----:B------:R2:W-:Y:S01]  /*3f60*/  STL [R1+0x20f0], R82 ;  /* 0x0020f05201007387 */ /* 0x0005e20000100800 */
[----:B0-----:R-:W-:Y:S01]  /*3f70*/  IABS R80, R80 ;  /* 0x0000005000507213 */ /* 0x001fe20000000000 */
[----:B------:R-:W-:Y:S02]  /*3f80*/  IMAD R91, R15, R91, R88 ;  /* 0x0000005b0f5b7224 */ /* 0x000fe400078e0258 */
[----:B-1----:R-:W-:-:S03]  /*3f90*/  IMAD.HI.U32 R90, R16, R5, RZ ;  /* 0x00000005105a7227 */ /* 0x002fc600078e00ff */
[----:B------:R-:W-:Y:S01]  /*3fa0*/  STL [R1+0x30], R91 ;  /* 0x0000305b01007387 */ /* 0x000fe20000100800 */
[----:B--2---:R-:W-:Y:S01]  /*3fb0*/  IABS R82, R82 ;  /* 0x0000005200527213 */ /* 0x004fe20000000000 */
[----:B------:R-:W-:-:S04]  /*3fc0*/  IMAD.HI.U32 R93, R16, R80, RZ ;  /* 0x00000050105d7227 */ /* 0x000fc800078e00ff */
[----:B------:R-:W-:-:S04]  /*3fd0*/  IMAD.HI.U32 R89, R16, R82, RZ ;  /* 0x0000005210597227 */ /* 0x000fc800078e00ff */
[----:B------:R-:W-:Y:S02]  /*3fe0*/  IMAD.MOV R90, RZ, RZ, -R90 ;  /* 0x000000ffff5a7224 */ /* 0x000fe400078e0a5a */
[----:B------:R-:W-:Y:S02]  /*3ff0*/  IMAD.MOV R93, RZ, RZ, -R93 ;  /* 0x000000ffff5d7224 */ /* 0x000fe400078e0a5d */
[----:B------:R-:W-:Y:S02]  /*4000*/  IMAD.MOV R89, RZ, RZ, -R89 ;  /* 0x000000ffff597224 */ /* 0x000fe400078e0a59 */
[C---:B------:R-:W-:Y:S02]  /*4010*/  IMAD R90, R15.reuse, R90, R5 ;  /* 0x0000005a0f5a7224 */ /* 0x040fe400078e0205 */
[C---:B------:R-:W-:Y:S02]  /*4020*/  IMAD R88, R15.reuse, R93, R80 ;  /* 0x0000005d0f587224 */ /* 0x040fe400078e0250 */
[C---:B------:R-:W-:Y:S01]  /*4030*/  IMAD R5, R15.reuse, R92, R81 ;  /* 0x0000005c0f057224 */ /* 0x040fe200078e0251 */
[----:B------:R0:W-:Y:S01]  /*4040*/  STL [R1+0x38], R90 ;  /* 0x0000385a01007387 */ /* 0x0001e20000100800 */
[----:B------:R-:W-:-:S02]  /*4050*/  IMAD R80, R15, R89, R82 ;  /* 0x000000590f507224 */ /* 0x000fc400078e0252 */
[C---:B------:R-:W-:Y:S01]  /*4060*/  VIADD R81, R0.reuse, 0x78 ;  /* 0x0000007800517836 */ /* 0x040fe20000000000 */
[----:B------:R1:W-:Y:S04]  /*4070*/  STL [R1+0x40], R88 ;  /* 0x0000405801007387 */ /* 0x0003e80000100800 */
[----:B------:R2:W-:Y:S01]  /*4080*/  STL [R1+0x3c], R5 ;  /* 0x00003c0501007387 */ /* 0x0005e20000100800 */
[----:B0-----:R-:W-:-:S03]  /*4090*/  VIADD R90, R0, 0x79 ;  /* 0x00000079005a7836 */ /* 0x001fc60000000000 */
[----:B------:R0:W-:Y:S01]  /*40a0*/  STL [R1+0x54], R80 ;  /* 0x0000545001007387 */ /* 0x0001e20000100800 */
[C---:B-1----:R-:W-:Y:S01]  /*40b0*/  VIADD R88, R0.reuse, 0x75 ;  /* 0x0000007500587836 */ /* 0x042fe20000000000 */
[----:B------:R-:W-:Y:S01]  /*40c0*/  IABS R82, R90 ;  /* 0x0000005a00527213 */ /* 0x000fe20000000000 */
[----:B--2---:R-:W-:-:S03]  /*40d0*/  VIADD R5, R0, 0x76 ;  /* 0x0000007600057836 */ /* 0x004fc60000000000 */
[----:B------:R1:W-:Y:S01]  /*40e0*/  STL [R1+0x20bc], R88 ;  /* 0x0020bc5801007387 */ /* 0x0003e20000100800 */
[----:B------:R-:W-:-:S03]  /*40f0*/  IMAD.HI.U32 R89, R16, R82, RZ ;  /* 0x0000005210597227 */ /* 0x000fc600078e00ff */
[----:B------:R2:W-:Y:S01]  /*4100*/  STL [R1+0x20c8], R5 ;  /* 0x0020c80501007387 */ /* 0x0005e20000100800 */
[----:B0-----:R-:W-:Y:S02]  /*4110*/  VIADD R80, R0, 0x77 ;  /* 0x0000007700507836 */ /* 0x001fe40000000000 */
[----:B------:R-:W-:Y:S01]  /*4120*/  IMAD.MOV R89, RZ, RZ, -R89 ;  /* 0x000000ffff597224 */ /* 0x000fe200078e0a59 */
[----:B-1----:R-:W-:Y:S02]  /*4130*/  IABS R88, R88 ;  /* 0x0000005800587213 */ /* 0x002fe40000000000 */
[----:B------:R0:W-:Y:S01]  /*4140*/  STL [R1+0x20d8], R80 ;  /* 0x0020d85001007387 */ /* 0x0001e20000100800 */
[----:B--2---:R-:W-:-:S03]  /*4150*/  IABS R5, R5 ;  /* 0x0000000500057213 */ /* 0x004fc60000000000 */
[----:B------:R1:W-:Y:S01]  /*4160*/  STL [R1+0x20ec], R81 ;  /* 0x0020ec5101007387 */ /* 0x0003e20000100800 */
[----:B------:R-:W-:-:S03]  /*4170*/  IMAD.HI.U32 R91, R16, R88, RZ ;  /* 0x00000058105b7227 */ /* 0x000fc600078e00ff */
[----:B------:R2:W-:Y:S01]  /*4180*/  STL [R1+0x2104], R90 ;  /* 0x0021045a01007387 */ /* 0x0005e20000100800 */
[----:B------:R-:W-:Y:S01]  /*4190*/  IMAD.MOV R91, RZ, RZ, -R91 ;  /* 0x000000ffff5b7224 */ /* 0x000fe200078e0a5b */
[----:B0-----:R-:W-:-:S03]  /*41a0*/  IABS R80, R80 ;  /* 0x0000005000507213 */ /* 0x001fc60000000000 */
[----:B------:R-:W-:Y:S01]  /*41b0*/  IMAD R91, R15, R91, R88 ;  /* 0x0000005b0f5b7224 */ /* 0x000fe200078e0258 */
[----:B-1----:R-:W-:Y:S01]  /*41c0*/  IABS R81, R81 ;  /* 0x0000005100517213 */ /* 0x002fe20000000000 */
[----:B------:R-:W-:-:S03]  /*41d0*/  IMAD.HI.U32 R93, R16, R80, RZ ;  /* 0x00000050105d7227 */ /* 0x000fc600078e00ff */
[----:B------:R-:W-:Y:S01]  /*41e0*/  STL [R1+0x44], R91 ;  /* 0x0000445b01007387 */ /* 0x000fe20000100800 */
[----:B--2---:R-:W-:-:S04]  /*41f0*/  IMAD.HI.U32 R90, R16, R5, RZ ;  /* 0x00000005105a7227 */ /* 0x004fc800078e00ff */
        /* <DEDUP_REMOVED lines=1715> */
[----:B------:R-:W-:Y:S02]  /*ad30*/  IMAD.MOV R90, RZ, RZ, -R90 ;  /* 0x000000ffff5a7224 */ /* 0x000fe400078e0a5a */
[----:B------:R-:W-:-:S04]  /*ad40*/  IMAD.HI.U32 R92, R16, R81, RZ ;  /* 0x00000051105c7227 */ /* 0x000fc800078e00ff */
[----:B------:R-:W-:Y:S02]  /*ad50*/  IMAD.MOV R93, RZ, RZ, -R93 ;  /* 0x000000ffff5d7224 */ /* 0x000fe400078e0a5d */
[C---:B------:R-:W-:Y:S02]  /*ad60*/  IMAD R90, R15.reuse, R90, R5 ;  /* 0x0000005a0f5a7224 */ /* 0x040fe400078e0205 */
[----:B------:R-:W-:Y:S02]  /*ad70*/  IMAD.MOV R92, RZ, RZ, -R92 ;  /* 0x000000ffff5c7224 */ /* 0x000fe400078e0a5c */
[C---:B------:R-:W-:Y:S01]  /*ad80*/  IMAD R88, R15.reuse, R93, R80 ;  /* 0x0000005d0f587224 */ /* 0x040fe200078e0250 */
[----:B------:R0:W-:Y:S01]  /*ad90*/  STL [R1+0x460], R90 ;  /* 0x0004605a01007387 */ /* 0x0001e20000100800 */
[C---:B------:R-:W-:Y:S02]  /*ada0*/  IMAD R5, R15.reuse, R92, R81 ;  /* 0x0000005c0f057224 */ /* 0x040fe400078e0251 */
[----:B------:R-:W-:Y:S01]  /*adb0*/  IMAD R80, R15, R89, R82 ;  /* 0x000000590f507224 */ /* 0x000fe200078e0252 */
[----:B------:R1:W-:Y:S01]  /*adc0*/  STL [R1+0x494], R88 ;  /* 0x0004945801007387 */ /* 0x0003e20000100800 */
[----:B------:R-:W-:-:S03]  /*add0*/  VIADD R81, R0, 0x172 ;  /* 0x0000017200517836 */ /* 0x000fc60000000000 */
        /* <DEDUP_REMOVED lines=13> */
[----:B--2---:R-:W-:Y:S02]  /*aeb0*/  IABS R5, R5 ;  /* 0x0000000500057213 */ /* 0x004fe40000000000 */
[----:B------:R-:W-:Y:S01]  /*aec0*/  IMAD.HI.U32 R91, R16, R88, RZ ;  /* 0x00000058105b7227 */ /* 0x000fe200078e00ff */
[----:B------:R1:W-:Y:S03]  /*aed0*/  STL [R1+0x2534], R81 ;  /* 0x0025345101007387 */ /* 0x0003e60000100800 */
[----:B------:R-:W-:Y:S01]  /*aee0*/  IMAD.MOV R91, RZ, RZ, -R91 ;  /* 0x000000ffff5b7224 */ /* 0x000fe200078e0a5b */
[----:B------:R2:W-:Y:S01]  /*aef0*/  STL [R1+0x2538], R90 ;  /* 0x0025385a01007387 */ /* 0x0005e20000100800 */
[----:B0-----:R-:W-:-:S02]  /*af00*/  IABS R80, R80 ;  /* 0x0000005000507213 */ /* 0x001fc40000000000 */
[----:B------:R-:W-:Y:S02]  /*af10*/  IMAD R91, R15, R91, R88 ;  /* 0x0000005b0f5b7224 */ /* 0x000fe400078e0258 */
[----:B------:R-:W-:Y:S01]  /*af20*/  IMAD.MOV.U32 R88, RZ, RZ, R84 ;  /* 0x000000ffff587224 */ /* 0x000fe200078e0054 */
[----:B-1----:R-:W-:Y:S01]  /*af30*/  IABS R81, R81 ;  /* 0x0000005100517213 */ /* 0x002fe20000000000 */
[C---:B------:R-:W-:Y:S01]  /*af40*/  IMAD.HI.U32 R93, R16.reuse, R80, RZ ;  /* 0x00000050105d7227 */ /* 0x040fe200078e00ff */
[----:B------:R-:W3:Y:S03]  /*af50*/  LDL.LU R84, [R1+0x2614] ;  /* 0x0026140001547983 */ /* 0x000ee60000300800 */
[----:B--2---:R-:W-:-:S04]  /*af60*/  IMAD.HI.U32 R90, R16, R5, RZ ;  /* 0x00000005105a7227 */ /* 0x004fc800078e00ff */
[----:B------:R-:W-:Y:S01]  /*af70*/  IMAD.HI.U32 R92, R16, R81, RZ ;  /* 0x00000051105c7227 */ /* 0x000fe200078e00ff */
[----:B------:R0:W-:Y:S03]  /*af80*/  STL [R1+0x48c], R91 ;  /* 0x00048c5b01007387 */ /* 0x0001e60000100800 */
[----:B------:R-:W-:Y:S02]  /*af90*/  IMAD.MOV R90, RZ, RZ, -R90 ;  /* 0x000000ffff5a7224 */ /* 0x000fe400078e0a5a */
[----:B------:R-:W-:Y:S02]  /*afa0*/  IMAD.MOV R93, RZ, RZ, -R93 ;  /* 0x000000ffff5d7224 */ /* 0x000fe400078e0a5d */
[----:B------:R-:W-:Y:S02]  /*afb0*/  IMAD.MOV R92, RZ, RZ, -R92 ;  /* 0x000000ffff5c7224 */ /* 0x000fe400078e0a5c */
[----:B0-----:R-:W-:-:S02]  /*afc0*/  IMAD R91, R15, R90, R5 ;  /* 0x0000005a0f5b7224 */ /* 0x001fc400078e0205 */
[C---:B------:R-:W-:Y:S02]  /*afd0*/  IMAD R90, R15.reuse, R93, R80 ;  /* 0x0000005d0f5a7224 */ /* 0x040fe400078e0250 */
[C---:B------:R-:W-:Y:S02]  /*afe0*/  IMAD R5, R15.reuse, R92, R81 ;  /* 0x0000005c0f057224 */ /* 0x040fe400078e0251 */
[----:B------:R-:W-:Y:S01]  /*aff0*/  IMAD R80, R15, R89, R82 ;  /* 0x000000590f507224 */ /* 0x000fe200078e0252 */
[----:B------:R0:W-:Y:S01]  /*b000*/  STL [R1+0x4ac], R91 ;  /* 0x0004ac5b01007387 */ /* 0x0001e20000100800 */
[----:B------:R-:W-:-:S03]  /*b010*/  VIADD R92, R0, 0x174 ;  /* 0x00000174005c7836 */ /* 0x000fc60000000000 */
[----:B------:R-:W-:Y:S01]  /*b020*/  STL [R1+0x4a8], R90 ;  /* 0x0004a85a01007387 */ /* 0x000fe20000100800 */
[----:B------:R-:W-:-:S03]  /*b030*/  VIADD R81, R0, 0x177 ;  /* 0x0000017700517836 */ /* 0x000fc60000000000 */
[----:B------:R1:W-:Y:S04]  /*b040*/  STL [R1+0x4c4], R5 ;  /* 0x0004c40501007387 */ /* 0x0003e80000100800 */
[----:B------:R2:W-:Y:S01]  /*b050*/  STL [R1+0x4c0], R80 ;  /* 0x0004c05001007387 */ /* 0x0005e20000100800 */
[----:B0-----:R-:W-:Y:S02]  /*b060*/  IMAD.MOV.U32 R91, RZ, RZ, R87 ;  /* 0x000000ffff5b7224 */ /* 0x001fe400078e0057 */
[C---:B-1----:R-:W-:Y:S01]  /*b070*/  VIADD R5, R0.reuse, 0x175 ;  /* 0x0000017500057836 */ /* 0x042fe20000000000 */
[----:B------:R-:W-:Y:S01]  /*b080*/  STL [R1+0x2514], R92 ;  /* 0x0025145c01007387 */ /* 0x000fe20000100800 */
[----:B--2---:R-:W-:-:S03]  /*b090*/  VIADD R80, R0, 0x176 ;  /* 0x0000017600507836 */ /* 0x004fc60000000000 */
[----:B------:R0:W-:Y:S01]  /*b0a0*/  STL [R1+0x2518], R5 ;  /* 0x0025180501007387 */ /* 0x0001e20000100800 */
[----:B------:R-:W-:Y:S01]  /*b0b0*/  VIADD R90, R0, 0x178 ;  /* 0x00000178005a7836 */ /* 0x000fe20000000000 */
[----:B------:R-:W-:Y:S01]  /*b0c0*/  IABS R87, R92 ;  /* 0x0000005c00577213 */ /* 0x000fe20000000000 */
[----:B------:R-:W-:Y:S01]  /*b0d0*/  @!P0 IMAD.MOV R91, RZ, RZ, -R91 ;  /* 0x000000ffff5b8224 */ /* 0x000fe200078e0a5b */
[----:B------:R1:W-:Y:S02]  /*b0e0*/  STL [R1+0x251c], R80 ;  /* 0x00251c5001007387 */ /* 0x0003e40000100800 */
[----:B------:R-:W-:Y:S02]  /*b0f0*/  IABS R82, R90 ;  /* 0x0000005a00527213 */ /* 0x000fe40000000000 */
[----:B------:R2:W-:Y:S01]  /*b100*/  STL [R1+0x2520], R81 ;  /* 0x0025205101007387 */ /* 0x0005e20000100800 */
[----:B0-----:R-:W-:-:S03]  /*b110*/  IABS R5, R5 ;  /* 0x0000000500057213 */ /* 0x001fc60000000000 */
[----:B------:R0:W-:Y:S01]  /*b120*/  STL [R1+0x2524], R90 ;  /* 0x0025245a01007387 */ /* 0x0001e20000100800 */
[----:B-1----:R-:W-:Y:S01]  /*b130*/  IABS R80, R80 ;  /* 0x0000005000507213 */ /* 0x002fe20000000000 */
[C---:B------:R-:W-:Y:S01]  /*b140*/  IMAD.HI.U32 R89, R16.reuse, R5, RZ ;  /* 0x0000000510597227 */ /* 0x040fe200078e00ff */
[----:B--2---:R-:W-:Y:S01]  /*b150*/  IABS R81, R81 ;  /* 0x0000005100517213 */ /* 0x004fe20000000000 */
[----:B------:R1:W-:Y:S02]  /*b160*/  STL [R1+0x94], R91 ;  /* 0x0000945b01007387 */ /* 0x0003e40000100800 */
[----:B------:R-:W-:-:S04]  /*b170*/  IMAD.HI.U32 R92, R16, R80, RZ ;  /* 0x00000050105c7227 */ /* 0x000fc800078e00ff */
[----:B0-----:R-:W-:-:S04]  /*b180*/  IMAD.HI.U32 R90, R16, R87, RZ ;  /* 0x00000057105a7227 */ /* 0x001fc800078e00ff */
[----:B------:R-:W-:Y:S02]  /*b190*/  IMAD.MOV.U32 R93, RZ, RZ, R88 ;  /* 0x000000ffff5d7224 */ /* 0x000fe400078e0058 */
[----:B-1----:R-:W-:-:S04]  /*b1a0*/  IMAD.HI.U32 R91, R16, R81, RZ ;  /* 0x00000051105b7227 */ /* 0x002fc800078e00ff */
[----:B------:R-:W-:Y:S02]  /*b1b0*/  IMAD.MOV R90, RZ, RZ, -R90 ;  /* 0x000000ffff5a7224 */ /* 0x000fe400078e0a5a */
[----:B------:R-:W-:-:S04]  /*b1c0*/  IMAD.HI.U32 R88, R16, R82, RZ ;  /* 0x0000005210587227 */ /* 0x000fc800078e00ff */
[----:B------:R-:W-:Y:S02]  /*b1d0*/  IMAD.MOV R89, RZ, RZ, -R89 ;  /* 0x000000ffff597224 */ /* 0x000fe400078e0a59 */
[----:B------:R-:W-:Y:S02]  /*b1e0*/  IMAD.MOV R92, RZ, RZ, -R92 ;  /* 0x000000ffff5c7224 */ /* 0x000fe400078e0a5c */
[----:B------:R-:W-:Y:S02]  /*b1f0*/  IMAD.MOV R91, RZ, RZ, -R91 ;  /* 0x000000ffff5b7224 */ /* 0x000fe400078e0a5b */
[C---:B------:R-:W-:Y:S02]  /*b200*/  IMAD R90, R15.reuse, R90, R87 ;  /* 0x0000005a0f5a7224 */ /* 0x040fe400078e0257 */
[----:B------:R-:W-:Y:S02]  /*b210*/  IMAD.MOV R88, RZ, RZ, -R88 ;  /* 0x000000ffff587224 */ /* 0x000fe400078e0a58 */
[----:B------:R-:W-:-:S02]  /*b220*/  IMAD R87, R15, R89, R5 ;  /* 0x000000590f577224 */ /* 0x000fc400078e0205 */
[C---:B------:R-:W-:Y:S02]  /*b230*/  IMAD R80, R15.reuse, R92, R80 ;  /* 0x0000005c0f507224 */ /* 0x040fe400078e0250 */
[C---:B------:R-:W-:Y:S01]  /*b240*/  IMAD R5, R15.reuse, R91, R81 ;  /* 0x0000005b0f057224 */ /* 0x040fe200078e0251 */
[----:B------:R-:W-:Y:S01]  /*b250*/  STL [R1+0x4bc], R90 ;  /* 0x0004bc5a01007387 */ /* 0x000fe20000100800 */
[----:B------:R-:W-:-:S03]  /*b260*/  IMAD R81, R15, R88, R82 ;  /* 0x000000580f517224 */ /* 0x000fc600078e0252 */
[----:B------:R-:W-:Y:S01]  /*b270*/  STL [R1+0x4b8], R87 ;  /* 0x0004b85701007387 */ /* 0x000fe20000100800 */
[----:B------:R-:W-:-:S03]  /*b280*/  VIADD R89, R0, 0x17b ;  /* 0x0000017b00597836 */ /* 0x000fc60000000000 */
[----:B------:R0:W-:Y:S04]  /*b290*/  STL [R1+0x4e0], R80 ;  /* 0x0004e05001007387 */ /* 0x0001e80000100800 */
[----:B------:R1:W-:Y:S04]  /*b2a0*/  STL [R1+0x4dc], R5 ;  /* 0x0004dc0501007387 */ /* 0x0003e80000100800 */
[----:B------:R2:W-:Y:S01]  /*b2b0*/  STL [R1+0x4fc], R81 ;  /* 0x0004fc5101007387 */ /* 0x0005e20000100800 */
[C---:B0-----:R-:W-:Y:S02]  /*b2c0*/  VIADD R80, R0.reuse, 0x179 ;  /* 0x0000017900507836 */ /* 0x041fe40000000000 */
[----:B-1----:R-:W-:-:S03]  /*b2d0*/  VIADD R5, R0, 0x17a ;  /* 0x0000017a00057836 */ /* 0x002fc60000000000 */
[----:B------:R0:W-:Y:S01]  /*b2e0*/  STL [R1+0x2500], R80 ;  /* 0x0025005001007387 */ /* 0x0001e20000100800 */
[----:B--2---:R-:W-:-:S03]  /*b2f0*/  VIADD R81, R0, 0x17c ;  /* 0x0000017c00517836 */ /* 0x004fc60000000000 */
[----:B------:R1:W-:Y:S04]  /*b300*/  STL [R1+0x2504], R5 ;  /* 0x0025040501007387 */ /* 0x0003e80000100800 */
[----:B------:R2:W-:Y:S04]  /*b310*/  STL [R1+0x2508], R89 ;  /* 0x0025085901007387 */ /* 0x0005e80000100800 */
[----:B------:R0:W-:Y:S04]  /*b320*/  STL [R1+0x250c], R81 ;  /* 0x00250c5101007387 */ /* 0x0001e80000100800 */
[----:B------:R-:W4:Y:S01]  /*b330*/  LDL.LU R92, [R1+0x48] ;  /* 0x00004800015c7983 */ /* 0x000f220000300800 */
[----:B------:R-:W-:-:S13]  /*b340*/  ISETP.GT.U32.AND P0, PT, R15, R83, PT ;  /* 0x000000530f00720c */ /* 0x000fda0003f04070 */
[----:B------:R-:W-:-:S05]  /*b350*/  @!P0 IMAD.IADD R83, R83, 0x1, -R15 ;  /* 0x0000000153538824 */ /* 0x000fca00078e0a0f */
[----:B------:R-:W-:Y:S02]  /*b360*/  ISETP.GT.U32.AND P0, PT, R15, R83, PT ;  /* 0x000000530f00720c */ /* 0x000fe40003f04070 */
[----:B------:R-:W-:-:S11]  /*b370*/  IABS R90, R80 ;  /* 0x00000050005a7213 */ /* 0x000fd60000000000 */
[----:B------:R-:W-:Y:S01]  /*b380*/  @!P0 IMAD.IADD R83, R83, 0x1, -R15 ;  /* 0x0000000153538824 */ /* 0x000fe200078e0a0f */
[----:B------:R-:W-:-:S03]  /*b390*/  ISETP.GT.U32.AND P0, PT, R15, R85, PT ;  /* 0x000000550f00720c */ /* 0x000fc60003f04070 */
[----:B0-----:R-:W-:-:S04]  /*b3a0*/  IMAD.MOV.U32 R80, RZ, RZ, R83 ;  /* 0x000000ffff507224 */ /* 0x001fc800078e0053 */
[----:B------:R-:W-:Y:S01]  /*b3b0*/  @!P6 IMAD.MOV R80, RZ, RZ, -R80 ;  /* 0x000000ffff50e224 */ /* 0x000fe200078e0a50 */
[----:B------:R-:W-:-:S05]  /*b3c0*/  ISETP.GT.U32.AND P6, PT, R15, R86, PT ;  /* 0x000000560f00720c */ /* 0x000fca0003fc4070 */
[----:B------:R-:W-:Y:S01]  /*b3d0*/  @!P0 IMAD.IADD R85, R85, 0x1, -R15 ;  /* 0x0000000155558824 */ /* 0x000fe200078e0a0f */
[----:B-1----:R-:W-:Y:S02]  /*b3e0*/  IABS R5, R5 ;  /* 0x0000000500057213 */ /* 0x002fe40000000000 */
[----:B------:R-:W-:Y:S02]  /*b3f0*/  IABS R83, R89 ;  /* 0x0000005900537213 */ /* 0x000fe40000000000 */
[----:B------:R-:W-:-:S03]  /*b400*/  ISETP.GT.U32.AND P0, PT, R15, R85, PT ;  /* 0x000000550f00720c */ /* 0x000fc60003f04070 */
[----:B------:R-:W-:Y:S02]  /*b410*/  @!P6 IMAD.IADD R86, R86, 0x1, -R15 ;  /* 0x000000015656e824 */ /* 0x000fe400078e0a0f */
[----:B--2---:R-:W-:Y:S01]  /*b420*/  IMAD.HI.U32 R89, R16, R90, RZ ;  /* 0x0000005a10597227 */ /* 0x004fe200078e00ff */
[----:B------:R-:W-:Y:S02]  /*b430*/  IABS R81, R81 ;  /* 0x0000005100517213 */ /* 0x000fe40000000000 */
[----:B------:R-:W-:Y:S01]  /*b440*/  ISETP.GT.U32.AND P6, PT, R15, R86, PT ;  /* 0x000000560f00720c */ /* 0x000fe20003fc4070 */
[----:B------:R-:W-:Y:S02]  /*b450*/  VIADD R87, R0, 0x17d ;  /* 0x0000017d00577836 */ /* 0x000fe40000000000 */
[----:B------:R-:W-:-:S04]  /*b460*/  IMAD.HI.U32 R88, R16, R5, RZ ;  /* 0x0000000510587227 */ /* 0x000fc800078e00ff */
[----:B------:R-:W-:Y:S01]  /*b470*/  IMAD.MOV R89, RZ, RZ, -R89 ;  /* 0x000000ffff597224 */ /* 0x000fe200078e0a59 */
[----:B------:R-:W-:Y:S01]  /*b480*/  STL [R1+0x2510], R87 ;  /* 0x0025105701007387 */ /* 0x000fe20000100800 */
[----:B------:R-:W-:Y:S01]  /*b490*/  IMAD.MOV R88, RZ, RZ, -R88 ;  /* 0x000000ffff587224 */ /* 0x000fe200078e0a58 */
[----:B------:R-:W-:Y:S01]  /*b4a0*/  IABS R82, R87 ;  /* 0x0000005700527213 */ /* 0x000fe20000000000 */
[----:B------:R-:W-:Y:S01]  /*b4b0*/  IMAD.HI.U32 R91, R16, R83, RZ ;  /* 0x00000053105b7227 */ /* 0x000fe200078e00ff */
[----:B------:R0:W-:Y:S03]  /*b4c0*/  STL [R1+0x88], R80 ;  /* 0x0000885001007387 */ /* 0x0001e60000100800 */
[C---:B------:R-:W-:Y:S02]  /*b4d0*/  IMAD R89, R15.reuse, R89, R90 ;  /* 0x000000590f597224 */ /* 0x040fe400078e025a */
[----:B------:R-:W-:-:S02]  /*b4e0*/  IMAD R5, R15, R88, R5 ;  /* 0x000000580f057224 */ /* 0x000fc400078e0205 */
[----:B------:R-:W-:Y:S02]  /*b4f0*/  @!P0 IMAD.IADD R85, R85, 0x1, -R15 ;  /* 0x0000000155558824 */ /* 0x000fe400078e0a0f */
[C---:B0-----:R-:W-:Y:S01]  /*b500*/  IMAD.HI.U32 R80, R16.reuse, R81, RZ ;  /* 0x0000005110507227 */ /* 0x041fe200078e00ff */
[----:B------:R-:W-:Y:S03]  /*b510*/  STL [R1+0x4d4], R89 ;  /* 0x0004d45901007387 */ /* 0x000fe60000100800 */
[----:B------:R-:W-:Y:S01]  /*b520*/  IMAD.HI.U32 R87, R16, R82, RZ ;  /* 0x0000005210577227 */ /* 0x000fe200078e00ff */
[----:B------:R0:W-:Y:S03]  /*b530*/  STL [R1+0x4f4], R5 ;  /* 0x0004f40501007387 */ /* 0x0001e60000100800 */
[----:B------:R-:W-:-:S02]  /*b540*/  IMAD.MOV R91, RZ, RZ, -R91 ;  /* 0x000000ffff5b7224 */ /* 0x000fc400078e0a5b */
[----:B------:R-:W-:Y:S02]  /*b550*/  IMAD.MOV R80, RZ, RZ, -R80 ;  /* 0x000000ffff507224 */ /* 0x000fe400078e0a50 */
[----:B------:R-:W-:Y:S02]  /*b560*/  @!P6 IMAD.IADD R86, R86, 0x1, -R15 ;  /* 0x000000015656e824 */ /* 0x000fe400078e0a0f */
[----:B------:R-:W-:Y:S02]  /*b570*/  IMAD.MOV R87, RZ, RZ, -R87 ;  /* 0x000000ffff577224 */ /* 0x000fe400078e0a57 */
[C---:B0-----:R-:W-:Y:S02]  /*b580*/  IMAD R5, R15.reuse, R91, R83 ;  /* 0x0000005b0f057224 */ /* 0x041fe400078e0253 */
[C---:B------:R-:W-:Y:S02]  /*b590*/  IMAD R80, R15.reuse, R80, R81 ;  /* 0x000000500f507224 */ /* 0x040fe400078e0251 */
[----:B------:R-:W-:Y:S01]  /*b5a0*/  IMAD R81, R15, R87, R82 ;  /* 0x000000570f517224 */ /* 0x000fe200078e0252 */
[----:B------:R0:W-:Y:S01]  /*b5b0*/  STL [R1+0x4ec], R5 ;  /* 0x0004ec0501007387 */ /* 0x0001e20000100800 */
[----:B------:R-:W-:-:S03]  /*b5c0*/  VIADD R83, R0, 0x180 ;  /* 0x0000018000537836 */ /* 0x000fc60000000000 */
[----:B------:R1:W-:Y:S01]  /*b5d0*/  STL [R1+0x510], R80 ;  /* 0x0005105001007387 */ /* 0x0003e20000100800 */
[----:B0-----:R-:W-:-:S03]  /*b5e0*/  VIADD R5, R0, 0x17e ;  /* 0x0000017e00057836 */ /* 0x001fc60000000000 */
[----:B------:R0:W-:Y:S01]  /*b5f0*/  STL [R1+0x508], R81 ;  /* 0x0005085101007387 */ /* 0x0001e20000100800 */
[----:B-1----:R-:W-:-:S03]  /*b600*/  VIADD R80, R0, 0x17f ;  /* 0x0000017f00507836 */ /* 0x002fc60000000000 */
[----:B------:R1:W-:Y:S01]  /*b610*/  STL [R1+0x24f0], R5 ;  /* 0x0024f00501007387 */ /* 0x0003e20000100800 */
[----:B------:R-:W-:-:S03]  /*b620*/  IABS R82, R83 ;  /* 0x0000005300527213 */ /* 0x000fc60000000000 */
[----:B------:R2:W-:Y:S01]  /*b630*/  STL [R1+0x24f4], R80 ;  /* 0x0024f45001007387 */ /* 0x0005e20000100800 */
[----:B0-----:R-:W-:-:S03]  /*b640*/  VIADD R81, R0, 0x181 ;  /* 0x0000018100517836 */ /* 0x001fc60000000000 */
[----:B------:R0:W-:Y:S01]  /*b650*/  STL [R1+0x24f8], R83 ;  /* 0x0024f85301007387 */ /* 0x0001e20000100800 */
[----:B-1----:R-:W-:-:S03]  /*b660*/  IABS R5, R5 ;  /* 0x0000000500057213 */ /* 0x002fc60000000000 */
[----:B------:R1:W-:Y:S01]  /*b670*/  STL [R1+0x24fc], R81 ;  /* 0x0024fc5101007387 */ /* 0x0003e20000100800 */
[----:B--2---:R-:W-:Y:S02]  /*b680*/  IABS R80, R80 ;  /* 0x0000005000507213 */ /* 0x004fe40000000000 */
[----:B0-----:R-:W-:-:S03]  /*b690*/  IABS R83, R81 ;  /* 0x0000005100537213 */ /* 0x001fc60000000000 */
[----:B------:R-:W-:-:S04]  /*b6a0*/  IMAD.HI.U32 R87, R16, R80, RZ ;  /* 0x0000005010577227 */ /* 0x000fc800078e00ff */
[----:B-1----:R-:W-:Y:S01]  /*b6b0*/  IMAD.MOV.U32 R81, RZ, RZ, R85 ;  /* 0x000000ffff517224 */ /* 0x002fe200078e0055 */
[----:B---3--:R-:W-:Y:S01]  /*b6c0*/  ISETP.GT.U32.AND P6, PT, R15, R84, PT ;  /* 0x000000540f00720c */ /* 0x008fe20003fc4070 */
[----:B------:R-:W-:-:S04]  /*b6d0*/  IMAD.HI.U32 R85, R16, R5, RZ ;  /* 0x0000000510557227 */ /* 0x000fc800078e00ff */
[----:B------:R-:W-:-:S08]  /*b6e0*/  IMAD.MOV R85, RZ, RZ, -R85 ;  /* 0x000000ffff557224 */ /* 0x000fd000078e0a55 */
[----:B------:R-:W-:Y:S02]  /*b6f0*/  @!P6 IMAD.IADD R84, R84, 0x1, -R15 ;  /* 0x000000015454e824 */ /* 0x000fe400078e0a0f */
[----:B------:R-:W-:Y:S02]  /*b700*/  IMAD.MOV R87, RZ, RZ, -R87 ;  /* 0x000000ffff577224 */ /* 0x000fe400078e0a57 */
[----:B------:R-:W-:Y:S02]  /*b710*/  @!P2 IMAD.MOV R81, RZ, RZ, -R81 ;  /* 0x000000ffff51a224 */ /* 0x000fe400078e0a51 */
[C---:B------:R-:W-:Y:S02]  /*b720*/  IMAD R85, R15.reuse, R85, R5 ;  /* 0x000000550f557224 */ /* 0x040fe400078e0205 */
[----:B------:R-:W-:Y:S01]  /*b730*/  IMAD R80, R15, R87, R80 ;  /* 0x000000570f507224 */ /* 0x000fe200078e0250 */
[----:B------:R0:W-:Y:S01]  /*b740*/  STL [R1+0x50], R81 ;  /* 0x0000505101007387 */ /* 0x0001e20000100800 */
[----:B------:R-:W-:-:S03]  /*b750*/  IMAD.HI.U32 R5, R16, R83, RZ ;  /* 0x0000005310057227 */ /* 0x000fc600078e00ff */
[----:B------:R-:W-:Y:S04]  /*b760*/  STL [R1+0x51c], R85 ;  /* 0x00051c5501007387 */ /* 0x000fe80000100800 */
[----:B------:R1:W-:Y:S01]  /*b770*/  STL [R1+0x504], R80 ;  /* 0x0005045001007387 */ /* 0x0003e20000100800 */
[----:B0-----:R-:W-:-:S04]  /*b780*/  IMAD.HI.U32 R81, R16, R82, RZ ;  /* 0x0000005210517227 */ /* 0x001fc800078e00ff */
[----:B------:R-:W-:Y:S02]  /*b790*/  IMAD.MOV R81, RZ, RZ, -R81 ;  /* 0x000000ffff517224 */ /* 0x000fe400078e0a51 */
[----:B------:R-:W-:Y:S02]  /*b7a0*/  IMAD.MOV R5, RZ, RZ, -R5 ;  /* 0x000000ffff057224 */ /* 0x000fe400078e0a05 */
[C---:B------:R-:W-:Y:S02]  /*b7b0*/  IMAD R81, R15.reuse, R81, R82 ;  /* 0x000000510f517224 */ /* 0x040fe400078e0252 */
[C---:B-1----:R-:W-:Y:S02]  /*b7c0*/  VIADD R80, R0.reuse, 0x182 ;  /* 0x0000018200507836 */ /* 0x042fe40000000000 */
[----:B------:R-:W-:Y:S02]  /*b7d0*/  IMAD R5, R15, R5, R83 ;  /* 0x000000050f057224 */ /* 0x000fe400078e0253 */
[----:B------:R-:W-:-:S02]  /*b7e0*/  VIADD R82, R0, 0x183 ;  /* 0x0000018300527836 */ /* 0x000fc40000000000 */
[C---:B------:R-:W-:Y:S02]  /*b7f0*/  VIADD R85, R0.reuse, 0x184 ;  /* 0x0000018400557836 */ /* 0x040fe40000000000 */
[----:B------:R-:W-:Y:S01]  /*b800*/  VIADD R83, R0, 0x185 ;  /* 0x0000018500537836 */ /* 0x000fe20000000000 */
[----:B----4-:R-:W-:-:S13]  /*b810*/  ISETP.GT.U32.AND P0, PT, R15, R92, PT ;  /* 0x0000005c0f00720c */ /* 0x010fda0003f04070 */
[----:B------:R-:W-:-:S05]  /*b820*/  @!P0 IMAD.IADD R92, R92, 0x1, -R15 ;  /* 0x000000015c5c8824 */ /* 0x000fca00078e0a0f */
[----:B------:R-:W-:-:S13]  /*b830*/  ISETP.GT.U32.AND P6, PT, R15, R92, PT ;  /* 0x0000005c0f00720c */ /* 0x000fda0003fc4070 */
[----:B------:R-:W-:-:S05]  /*b840*/  @!P6 IMAD.IADD R92, R92, 0x1, -R15 ;  /* 0x000000015c5ce824 */ /* 0x000fca00078e0a0f */
[----:B------:R0:W-:Y:S04]  /*b850*/  STL [R1+0x48], R92 ;  /* 0x0000485c01007387 */ /* 0x0001e80000100800 */
[----:B------:R-:W2:Y:S04]  /*b860*/  LDL R90, [R1+0x1f64] ;  /* 0x001f6400015a7983 */ /* 0x000ea80000100800 */
[----:B------:R-:W-:Y:S04]  /*b870*/  STL [R1+0x524], R81 ;  /* 0x0005245101007387 */ /* 0x000fe80000100800 */
[----:B------:R-:W-:Y:S04]  /*b880*/  STL [R1+0x24e4], R80 ;  /* 0x0024e45001007387 */ /* 0x000fe80000100800 */
[----:B------:R1:W-:Y:S04]  /*b890*/  STL [R1+0x520], R5 ;  /* 0x0005200501007387 */ /* 0x0003e80000100800 */
[----:B------:R-:W-:Y:S04]  /*b8a0*/  STL [R1+0x24e0], R82 ;  /* 0x0024e05201007387 */ /* 0x000fe80000100800 */
[----:B------:R-:W-:Y:S04]  /*b8b0*/  STL [R1+0x24ec], R85 ;  /* 0x0024ec5501007387 */ /* 0x000fe80000100800 */
[----:B0-----:R-:W3:Y:S01]  /*b8c0*/  LDL R92, [R1+0x1f68] ;  /* 0x001f6800015c7983 */ /* 0x001ee20000100800 */
[----:B------:R-:W-:-:S03]  /*b8d0*/  ISETP.GT.U32.AND P6, PT, R15, R77, PT ;  /* 0x0000004d0f00720c */ /* 0x000fc60003fc4070 */
[----:B------:R-:W-:Y:S10]  /*b8e0*/  STL [R1+0x24e8], R83 ;  /* 0x0024e85301007387 */ /* 0x000ff40000100800 */
[----:B------:R-:W-:Y:S01]  /*b8f0*/  @!P6 IMAD.IADD R77, R77, 0x1, -R15 ;  /* 0x000000014d4de824 */ /* 0x000fe200078e0a0f */
[----:B------:R-:W-:-:S02]  /*b900*/  ISETP.GE.AND P6, PT, R93, RZ, PT ;  /* 0x000000ff5d00720c */ /* 0x000fc40003fc6270 */
[----:B------:R-:W4:Y:S01]  /*b910*/  LDL R93, [R1+0x1f6c] ;  /* 0x001f6c00015d7983 */ /* 0x000f220000100800 */
[C---:B------:R-:W-:Y:S02]  /*b920*/  ISETP.GT.U32.AND P0, PT, R15.reuse, R76, PT ;  /* 0x0000004c0f00720c */ /* 0x040fe40003f04070 */
[----:B------:R-:W-:-:S11]  /*b930*/  ISETP.GT.U32.AND P2, PT, R15, R84, PT ;  /* 0x000000540f00720c */ /* 0x000fd60003f44070 */
[----:B------:R-:W-:-:S05]  /*b940*/  @!P0 IMAD.IADD R76, R76, 0x1, -R15 ;  /* 0x000000014c4c8824 */ /* 0x000fca00078e0a0f */
[C---:B------:R-:W-:Y:S01]  /*b950*/  ISETP.GT.U32.AND P0, PT, R15.reuse, R76, PT ;  /* 0x0000004c0f00720c */ /* 0x040fe20003f04070 */
[----:B-1----:R-:W-:Y:S01]  /*b960*/  IMAD.MOV.U32 R5, RZ, RZ, R86 ;  /* 0x000000ffff057224 */ /* 0x002fe200078e0056 */
[----:B------:R-:W-:Y:S01]  /*b970*/  IABS R80, R80 ;  /* 0x0000005000507213 */ /* 0x000fe20000000000 */
[----:B------:R-:W-:Y:S02]  /*b980*/  @!P2 IMAD.IADD R84, R84, 0x1, -R15 ;  /* 0x000000015454a824 */ /* 0x000fe400078e0a0f */
[----:B------:R-:W-:Y:S01]  /*b990*/  @!P1 IMAD.MOV R5, RZ, RZ, -R5 ;  /* 0x000000ffff059224 */ /* 0x000fe200078e0a05 */
[----:B------:R-:W-:-:S07]  /*b9a0*/  ISETP.GT.U32.AND P1, PT, R15, R77, PT ;  /* 0x0000004d0f00720c */ /* 0x000fce0003f24070 */
[----:B------:R-:W-:Y:S01]  /*b9b0*/  @!P0 IMAD.IADD R76, R76, 0x1, -R15 ;  /* 0x000000014c4c8824 */ /* 0x000fe200078e0a0f */
[----:B------:R-:W-:Y:S01]  /*b9c0*/  ISETP.GE.AND P0, PT, R0, RZ, PT ;  /* 0x000000ff0000720c */ /* 0x000fe20003f06270 */
[----:B------:R0:W-:Y:S02]  /*b9d0*/  STL [R1+0x34], R5 ;  /* 0x0000340501007387 */ /* 0x0001e40000100800 */
[----:B------:R-:W-:Y:S02]  /*b9e0*/  @!P6 IMAD.MOV R76, RZ, RZ, -R76 ;  /* 0x000000ffff4ce224 */ /* 0x000fe400078e0a4c */
[----:B------:R-:W-:-:S04]  /*b9f0*/  IMAD.HI.U32 R81, R16, R80, RZ ;  /* 0x0000005010517227 */ /* 0x000fc800078e00ff */
[----:B0-----:R-:W-:Y:S02]  /*ba00*/  IMAD.MOV.U32 R5, RZ, RZ, R84 ;  /* 0x000000ffff057224 */ /* 0x001fe400078e0054 */
[----:B------:R-:W-:Y:S02]  /*ba10*/  IMAD.MOV R81, RZ, RZ, -R81 ;  /* 0x000000ffff517224 */ /* 0x000fe400078e0a51 */
[----:B------:R-:W-:Y:S02]  /*ba20*/  @!P0 IMAD.MOV R5, RZ, RZ, -R5 ;  /* 0x000000ffff058224 */ /* 0x000fe400078e0a05 */
[----:B------:R-:W-:-:S03]  /*ba30*/  @!P1 IMAD.IADD R77, R77, 0x1, -R15 ;  /* 0x000000014d4d9824 */ /* 0x000fc600078e0a0f */
[----:B------:R0:W-:Y:S04]  /*ba40*/  STL [R1+0x260c], R5 ;  /* 0x00260c0501007387 */ /* 0x0001e80000100800 */
[----:B------:R1:W-:Y:S01]  /*ba50*/  STL [R1+0x2610], R76 ;  /* 0x0026104c01007387 */ /* 0x0003e20000100800 */
[----:B0-----:R-:W-:-:S05]  /*ba60*/  IMAD R5, R15, R81, R80 ;  /* 0x000000510f057224 */ /* 0x001fca00078e0250 */
[----:B------:R0:W-:Y:S01]  /*ba70*/  STL [R1+0x544], R5 ;  /* 0x0005440501007387 */ /* 0x0001e20000100800 */
[----:B------:R-:W-:Y:S02]  /*ba80*/  IABS R82, R82 ;  /* 0x0000005200527213 */ /* 0x000fe40000000000 */
[----:B------:R-:W-:Y:S02]  /*ba90*/  IABS R80, R85 ;  /* 0x0000005500507213 */ /* 0x000fe40000000000 */
[----:B------:R-:W-:Y:S01]  /*baa0*/  IABS R81, R83 ;  /* 0x0000005300517213 */ /* 0x000fe20000000000 */
[----:B------:R-:W-:Y:S01]  /*bab0*/  IMAD.HI.U32 R83, R16, R82, RZ ;  /* 0x0000005210537227 */ /* 0x000fe200078e00ff */
[----:B------:R-:W-:-:S03]  /*bac0*/  ISETP.GT.U32.AND P1, PT, R15, R73, PT ;  /* 0x000000490f00720c */ /* 0x000fc60003f24070 */
[----:B------:R-:W-:-:S04]  /*bad0*/  IMAD.HI.U32 R85, R16, R80, RZ ;  /* 0x0000005010557227 */ /* 0x000fc800078e00ff */
[----:B------:R-:W-:Y:S02]  /*bae0*/  IMAD.MOV R83, RZ, RZ, -R83 ;  /* 0x000000ffff537224 */ /* 0x000fe400078e0a53 */
[----:B------:R-:W-:Y:S02]  /*baf0*/  IMAD.MOV R85, RZ, RZ, -R85 ;  /* 0x000000ffff557224 */ /* 0x000fe400078e0a55 */
[C---:B-1----:R-:W-:Y:S02]  /*bb00*/  IMAD R76, R15.reuse, R83, R82 ;  /* 0x000000530f4c7224 */ /* 0x042fe400078e0252 */
[----:B0-----:R-:W-:Y:S02]  /*bb10*/  IMAD R5, R15, R85, R80 ;  /* 0x000000550f057224 */ /* 0x001fe400078e0250 */
[----:B------:R-:W-:Y:S01]  /*bb20*/  @!P1 IMAD.IADD R73, R73, 0x1, -R15 ;  /* 0x0000000149499824 */ /* 0x000fe200078e0a0f */
[----:B--2---:R-:W-:Y:S02]  /*bb30*/  ISETP.GE.AND P6, PT, R90, RZ, PT ;  /* 0x000000ff5a00720c */ /* 0x004fe40003fc6270 */
[----:B------:R-:W2:Y:S11]  /*bb40*/  LDL R90, [R1+0x1f70] ;  /* 0x001f7000015a7983 */ /* 0x000eb60000100800 */
[----:B------:R-:W-:Y:S01]  /*bb50*/  @!P6 IMAD.MOV R77, RZ, RZ, -R77 ;  /* 0x000000ffff4de224 */ /* 0x000fe200078e0a4d */
[----:B---3--:R-:W-:-:S02]  /*bb60*/  ISETP.GE.AND P6, PT, R92, RZ, PT ;  /* 0x000000ff5c00720c */ /* 0x008fc40003fc6270 */
[----:B------:R-:W3:Y:S04]  /*bb70*/  LDL R92, [R1+0x1f74] ;  /* 0x001f7400015c7983 */ /* 0x000ee80000100800 */
[----:B------:R-:W-:Y:S04]  /*bb80*/  STL [R1+0x518], R76 ;  /* 0x0005184c01007387 */ /* 0x000fe80000100800 */
[----:B------:R0:W-:Y:S01]  /*bb90*/  STL [R1+0x540], R5 ;  /* 0x0005400501007387 */ /* 0x0001e20000100800 */
[----:B----4-:R-:W-:-:S03]  /*bba0*/  ISETP.GE.AND P1, PT, R93, RZ, PT ;  /* 0x000000ff5d00720c */ /* 0x010fc60003f26270 */
[----:B------:R-:W4:Y:S01]  /*bbb0*/  LDL R93, [R1+0x1f78] ;  /* 0x001f7800015d7983 */ /* 0x000f220000100800 */
[C---:B------:R-:W-:Y:S02]  /*bbc0*/  ISETP.GT.U32.AND P0, PT, R15.reuse, R75, PT ;  /* 0x0000004b0f00720c */ /* 0x040fe40003f04070 */
[----:B------:R-:W-:-:S11]  /*bbd0*/  ISETP.GT.U32.AND P2, PT, R15, R4, PT ;  /* 0x000000040f00720c */ /* 0x000fd60003f44070 */
[----:B------:R-:W-:-:S05]  /*bbe0*/  @!P0 IMAD.IADD R75, R75, 0x1, -R15 ;  /* 0x000000014b4b8824 */ /* 0x000fca00078e0a0f */
[----:B------:R-:W-:Y:S01]  /*bbf0*/  ISETP.GT.U32.AND P0, PT, R15, R75, PT ;  /* 0x0000004b0f00720c */ /* 0x000fe20003f04070 */
[----:B------:R-:W-:Y:S02]  /*bc00*/  @!P2 IMAD.IADD R4, R4, 0x1, -R15 ;  /* 0x000000010404a824 */ /* 0x000fe400078e0a0f */
[----:B------:R-:W-:-:S03]  /*bc10*/  IMAD.HI.U32 R84, R16, R81, RZ ;  /* 0x0000005110547227 */ /* 0x000fc600078e00ff */
[----:B------:R-:W-:Y:S01]  /*bc20*/  ISETP.GT.U32.AND P2, PT, R15, R4, PT ;  /* 0x000000040f00720c */ /* 0x000fe20003f44070 */
[----:B------:R-:W-:-:S06]  /*bc30*/  IMAD.MOV R84, RZ, RZ, -R84 ;  /* 0x000000ffff547224 */ /* 0x000fcc00078e0a54 */
[----:B------:R-:W-:Y:S01]  /*bc40*/  @!P0 IMAD.IADD R75, R75, 0x1, -R15 ;  /* 0x000000014b4b8824 */ /* 0x000fe200078e0a0f */
[C---:B------:R-:W-:Y:S01]  /*bc50*/  ISETP.GT.U32.AND P0, PT, R15.reuse, R72, PT ;  /* 0x000000480f00720c */ /* 0x040fe20003f04070 */
[C---:B0-----:R-:W-:Y:S02]  /*bc60*/  IMAD R5, R15.reuse, R84, R81 ;  /* 0x000000540f057224 */ /* 0x041fe400078e0251 */
[C---:B------:R-:W-:Y:S02]  /*bc70*/  VIADD R80, R0.reuse, 0x186 ;  /* 0x0000018600507836 */ /* 0x040fe40000000000 */
[----:B------:R-:W-:Y:S01]  /*bc80*/  VIADD R76, R0, 0x187 ;  /* 0x00000187004c7836 */ /* 0x000fe20000000000 */
[----:B------:R0:W-:Y:S01]  /*bc90*/  STL [R1+0x52c], R5 ;  /* 0x00052c0501007387 */ /* 0x0001e20000100800 */
[----:B------:R-:W-:Y:S01]  /*bca0*/  @!P2 IMAD.IADD R4, R4, 0x1, -R15 ;  /* 0x000000010404a824 */ /* 0x000fe200078e0a0f */
[C---:B------:R-:W-:Y:S01]  /*bcb0*/  ISETP.GT.U32.AND P2, PT, R15.reuse, R74, PT ;  /* 0x0000004a0f00720c */ /* 0x040fe20003f44070 */
[----:B------:R-:W-:Y:S01]  /*bcc0*/  @!P1 IMAD.MOV R75, RZ, RZ, -R75 ;  /* 0x000000ffff4b9224 */ /* 0x000fe200078e0a4b */
[----:B------:R1:W-:Y:S01]  /*bcd0*/  STL [R1+0x24d4], R80 ;  /* 0x0024d45001007387 */ /* 0x0003e20000100800 */
[----:B------:R-:W-:Y:S01]  /*bce0*/  ISETP.GT.U32.AND P1, PT, R15, R71, PT ;  /* 0x000000470f00720c */ /* 0x000fe20003f24070 */
[----:B0-----:R-:W-:-:S02]  /*bcf0*/  VIADD R5, R0, 0x188 ;  /* 0x0000018800057836 */ /* 0x001fc40000000000 */
[----:B------:R-:W-:Y:S01]  /*bd00*/  STL [R1+0x24d8], R76 ;  /* 0x0024d84c01007387 */ /* 0x000fe20000100800 */
[----:B------:R-:W-:-:S03]  /*bd10*/  @!P0 IMAD.IADD R72, R72, 0x1, -R15 ;  /* 0x0000000148488824 */ /* 0x000fc600078e0a0f */
[----:B------:R0:W-:Y:S01]  /*bd20*/  STL [R1+0x24dc], R5 ;  /* 0x0024dc0501007387 */ /* 0x0001e20000100800 */
[----:B------:R-:W-:Y:S02]  /*bd30*/  IABS R82, R80 ;  /* 0x0000005000527213 */ /* 0x000fe40000000000 */
[--C-:B------:R-:W-:Y:S01]  /*bd40*/  @!P2 IMAD.IADD R74, R74, 0x1, -R15.reuse ;  /* 0x000000014a4aa824 */ /* 0x100fe200078e0a0f */
[----:B------:R-:W-:Y:S02]  /*bd50*/  ISETP.GT.U32.AND P2, PT, R15, R73, PT ;  /* 0x000000490f00720c */ /* 0x000fe40003f44070 */
[----:B------:R-:W-:Y:S01]  /*bd60*/  @!P1 IMAD.IADD R71, R71, 0x1, -R15 ;  /* 0x0000000147479824 */ /* 0x000fe200078e0a0f */
[----:B------:R-:W-:Y:S01]  /*bd70*/  ISETP.GT.U32.AND P1, PT, R15, R72, PT ;  /* 0x000000480f00720c */ /* 0x000fe20003f24070 */
[----:B------:R-:W-:Y:S01]  /*bd80*/  IMAD.HI.U32 R84, R16, R82, RZ ;  /* 0x0000005210547227 */ /* 0x000fe200078e00ff */
[----:B-1----:R-:W-:Y:S01]  /*bd90*/  IABS R80, R5 ;  /* 0x0000000500507213 */ /* 0x002fe20000000000 */
[----:B------:R-:W4:Y:S02]  /*bda0*/  LDL R89, [R1+0x1f7c] ;  /* 0x001f7c0001597983 */ /* 0x000f240000100800 */
[----:B------:R-:W-:-:S04]  /*bdb0*/  IMAD.MOV R84, RZ, RZ, -R84 ;  /* 0x000000ffff547224 */ /* 0x000fc800078e0a54 */
[----:B0-----:R-:W-:Y:S02]  /*bdc0*/  IMAD R5, R15, R84, R82 ;  /* 0x000000540f057224 */ /* 0x001fe400078e0252 */
[--C-:B------:R-:W-:Y:S02]  /*bdd0*/  @!P2 IMAD.IADD R73, R73, 0x1, -R15.reuse ;  /* 0x000000014949a824 */ /* 0x100fe400078e0a0f */
[----:B------:R-:W-:Y:S01]  /*bde0*/  @!P1 IMAD.IADD R72, R72, 0x1, -R15 ;  /* 0x0000000148489824 */ /* 0x000fe200078e0a0f */
[----:B---3--:R-:W-:Y:S02]  /*bdf0*/  ISETP.GE.AND P0, PT, R92, RZ, PT ;  /* 0x000000ff5c00720c */ /* 0x008fe40003f06270 */
[----:B------:R-:W3:Y:S01]  /*be00*/  LDL R92, [R1+0x1f80] ;  /* 0x001f8000015c7983 */ /* 0x000ee20000100800 */
[----:B--2---:R-:W-:-:S03]  /*be10*/  ISETP.GE.AND P2, PT, R90, RZ, PT ;  /* 0x000000ff5a00720c */ /* 0x004fc60003f46270 */
[----:B------:R-:W2:Y:S04]  /*be20*/  LDL R90, [R1+0x1f84] ;  /* 0x001f8400015a7983 */ /* 0x000ea80000100800 */
[----:B------:R0:W-:Y:S01]  /*be30*/  STL [R1+0x53c], R5 ;  /* 0x00053c0501007387 */ /* 0x0001e20000100800 */
[----:B----4-:R-:W-:-:S03]  /*be40*/  ISETP.GE.AND P1, PT, R93, RZ, PT ;  /* 0x000000ff5d00720c */ /* 0x010fc60003f26270 */
[----:B------:R-:W4:Y:S01]  /*be50*/  LDL R93, [R1+0x1f88] ;  /* 0x001f8800015d7983 */ /* 0x000f220000100800 */
[----:B------:R-:W-:Y:S01]  /*be60*/  @!P6 IMAD.MOV R4, RZ, RZ, -R4 ;  /* 0x000000ffff04e224 */ /* 0x000fe200078e0a04 */
[C---:B------:R-:W-:Y:S02]  /*be70*/  ISETP.GT.U32.AND P6, PT, R15.reuse, R74, PT ;  /* 0x0000004a0f00720c */ /* 0x040fe40003fc4070 */
[----:B------:R-:W-:Y:S01]  /*be80*/  IABS R81, R76 ;  /* 0x0000004c00517213 */ /* 0x000fe20000000000 */
[----:B------:R-:W-:Y:S01]  /*be90*/  @!P2 IMAD.MOV R73, RZ, RZ, -R73 ;  /* 0x000000ffff49a224 */ /* 0x000fe200078e0a49 */
[----:B------:R-:W-:-:S03]  /*bea0*/  ISETP.GT.U32.AND P2, PT, R15, R71, PT ;  /* 0x000000470f00720c */ /* 0x000fc60003f44070 */
[----:B------:R-:W-:-:S06]  /*beb0*/  IMAD.HI.U32 R83, R16, R81, RZ ;  /* 0x0000005110537227 */ /* 0x000fcc00078e00ff */
[----:B------:R-:W-:Y:S02]  /*bec0*/  @!P6 IMAD.IADD R74, R74, 0x1, -R15 ;  /* 0x000000014a4ae824 */ /* 0x000fe400078e0a0f */
[----:B------:R-:W-:Y:S02]  /*bed0*/  IMAD.MOV R83, RZ, RZ, -R83 ;  /* 0x000000ffff537224 */ /* 0x000fe400078e0a53 */
[----:B------:R-:W-:Y:S01]  /*bee0*/  @!P0 IMAD.MOV R74, RZ, RZ, -R74 ;  /* 0x000000ffff4a8224 */ /* 0x000fe200078e0a4a */
[----:B------:R-:W-:Y:S01]  /*bef0*/  ISETP.GT.U32.AND P0, PT, R15, R61, PT ;  /* 0x0000003d0f00720c */ /* 0x000fe20003f04070 */
[----:B------:R-:W-:-:S04]  /*bf00*/  IMAD.HI.U32 R85, R16, R80, RZ ;  /* 0x0000005010557227 */ /* 0x000fc800078e00ff */
[----:B0-----:R-:W-:Y:S02]  /*bf10*/  IMAD R5, R15, R83, R81 ;  /* 0x000000530f057224 */ /* 0x001fe400078e0251 */
[----:B------:R-:W-:Y:S02]  /*bf20*/  IMAD.MOV R85, RZ, RZ, -R85 ;  /* 0x000000ffff557224 */ /* 0x000fe400078e0a55 */
[--C-:B------:R-:W-:Y:S01]  /*bf30*/  @!P2 IMAD.IADD R71, R71, 0x1, -R15.reuse ;  /* 0x000000014747a824 */ /* 0x100fe200078e0a0f */
[----:B------:R0:W-:Y:S01]  /*bf40*/  STL [R1+0x528], R5 ;  /* 0x0005280501007387 */ /* 0x0001e20000100800 */
[C---:B------:R-:W-:Y:S01]  /*bf50*/  IMAD R76, R15.reuse, R85, R80 ;  /* 0x000000550f4c7224 */ /* 0x040fe200078e0250 */
[----:B------:R-:W-:Y:S01]  /*bf60*/  ISETP.GT.U32.AND P2, PT, R15, R55, PT ;  /* 0x000000370f00720c */ /* 0x000fe20003f44070 */
[----:B------:R-:W-:-:S03]  /*bf70*/  @!P0 IMAD.IADD R61, R61, 0x1, -R15 ;  /* 0x000000013d3d8824 */ /* 0x000fc600078e0a0f */
[----:B------:R1:W-:Y:S01]  /*bf80*/  STL [R1+0x558], R76 ;  /* 0x0005584c01007387 */ /* 0x0003e20000100800 */
[----:B0-----:R-:W-:-:S05]  /*bf90*/  VIADD R5, R0, 0x189 ;  /* 0x0000018900057836 */ /* 0x001fca0000000000 */
[----:B------:R0:W-:Y:S03]  /*bfa0*/  STL [R1+0x24c8], R5 ;  /* 0x0024c80501007387 */ /* 0x0001e60000100800 */
[----:B------:R-:W-:-:S05]  /*bfb0*/  @!P2 IMAD.IADD R55, R55, 0x1, -R15 ;  /* 0x000000013737a824 */ /* 0x000fca00078e0a0f */
[----:B------:R-:W-:Y:S01]  /*bfc0*/  ISETP.GT.U32.AND P2, PT, R15, R55, PT ;  /* 0x000000370f00720c */ /* 0x000fe20003f44070 */
[C---:B-1----:R-:W-:Y:S01]  /*bfd0*/  VIADD R76, R0.reuse, 0x18a ;  /* 0x0000018a004c7836 */ /* 0x042fe20000000000 */
[----:B------:R-:W-:Y:S01]  /*bfe0*/  IABS R82, R5 ;  /* 0x0000000500527213 */ /* 0x000fe20000000000 */
[----:B0-----:R-:W-:-:S10]  /*bff0*/  VIADD R5, R0, 0x18b ;  /* 0x0000018b00057836 */ /* 0x001fd40000000000 */
[----:B------:R-:W-:Y:S01]  /*c000*/  @!P2 IMAD.IADD R55, R55, 0x1, -R15 ;  /* 0x000000013737a824 */ /* 0x000fe200078e0a0f */
[----:B---3--:R-:W-:Y:S02]  /*c010*/  ISETP.GE.AND P0, PT, R92, RZ, PT ;  /* 0x000000ff5c00720c */ /* 0x008fe40003f06270 */
[----:B------:R-:W3:Y:S04]  /*c020*/  LDL R92, [R1+0x1f8c] ;  /* 0x001f8c00015c7983 */ /* 0x000ee80000100800 */
[----:B------:R-:W-:Y:S04]  /*c030*/  STL [R1+0x24d0], R76 ;  /* 0x0024d04c01007387 */ /* 0x000fe80000100800 */
[----:B------:R0:W-:Y:S01]  /*c040*/  STL [R1+0x24cc], R5 ;  /* 0x0024cc0501007387 */ /* 0x0001e20000100800 */
[----:B----4-:R-:W-:-:S03]  /*c050*/  ISETP.GE.AND P2, PT, R93, RZ, PT ;  /* 0x000000ff5d00720c */ /* 0x010fc60003f46270 */
[----:B------:R-:W4:Y:S01]  /*c060*/  LDL R93, [R1+0x1f94] ;  /* 0x001f9400015d7983 */ /* 0x000f220000100800 */
[----:B------:R-:W-:Y:S01]  /*c070*/  @!P1 IMAD.MOV R72, RZ, RZ, -R72 ;  /* 0x000000ffff489224 */ /* 0x000fe200078e0a48 */
[----:B------:R-:W-:Y:S01]  /*c080*/  ISETP.GT.U32.AND P1, PT, R15, R61, PT ;  /* 0x0000003d0f00720c */ /* 0x000fe20003f24070 */
[----:B------:R-:W-:Y:S01]  /*c090*/  IMAD.HI.U32 R84, R16, R82, RZ ;  /* 0x0000005210547227 */ /* 0x000fe200078e00ff */
[----:B------:R-:W-:-:S11]  /*c0a0*/  IABS R80, R76 ;  /* 0x0000004c00507213 */ /* 0x000fd60000000000 */
[----:B------:R-:W-:Y:S01]  /*c0b0*/  @!P1 IMAD.IADD R61, R61, 0x1, -R15 ;  /* 0x000000013d3d9824 */ /* 0x000fe200078e0a0f */
[----:B--2---:R-:W-:Y:S02]  /*c0c0*/  ISETP.GE.AND P1, PT, R90, RZ, PT ;  /* 0x000000ff5a00720c */ /* 0x004fe40003f26270 */
[----:B------:R-:W2:Y:S01]  /*c0d0*/  LDL R90, [R1+0x1f90] ;  /* 0x001f9000015a7983 */ /* 0x000ea20000100800 */
[----:B------:R-:W-:Y:S01]  /*c0e0*/  IMAD.MOV R84, RZ, RZ, -R84 ;  /* 0x000000ffff547224 */ /* 0x000fe200078e0a54 */
[----:B------:R-:W-:Y:S01]  /*c0f0*/  IABS R81, R5 ;  /* 0x0000000500517213 */ /* 0x000fe20000000000 */
[----:B------:R-:W-:-:S04]  /*c100*/  IMAD.HI.U32 R83, R16, R80, RZ ;  /* 0x0000005010537227 */ /* 0x000fc800078e00ff */
[----:B0-----:R-:W-:Y:S02]  /*c110*/  IMAD R5, R15, R84, R82 ;  /* 0x000000540f057224 */ /* 0x001fe400078e0252 */
[----:B------:R-:W-:-:S03]  /*c120*/  IMAD.MOV R83, RZ, RZ, -R83 ;  /* 0x000000ffff537224 */ /* 0x000fc600078e0a53 */
[----:B------:R0:W-:Y:S01]  /*c130*/  STL [R1+0x530], R5 ;  /* 0x0005300501007387 */ /* 0x0001e20000100800 */
[----:B------:R-:W-:Y:S02]  /*c140*/  @!P2 IMAD.MOV R55, RZ, RZ, -R55 ;  /* 0x000000ffff37a224 */ /* 0x000fe400078e0a37 */
[----:B0-----:R-:W-:-:S05]  /*c150*/  IMAD R5, R15, R83, R80 ;  /* 0x000000530f057224 */ /* 0x001fca00078e0250 */
[----:B------:R0:W-:Y:S01]  /*c160*/  STL [R1+0x550], R5 ;  /* 0x0005500501007387 */ /* 0x0001e20000100800 */
[----:B------:R-:W-:-:S04]  /*c170*/  IMAD.HI.U32 R82, R16, R81, RZ ;  /* 0x0000005110527227 */ /* 0x000fc800078e00ff */
[----:B------:R-:W-:Y:S02]  /*c180*/  IMAD.MOV R82, RZ, RZ, -R82 ;  /* 0x000000ffff527224 */ /* 0x000fe400078e0a52 */
[----:B------:R-:W-:Y:S01]  /*c190*/  @!P1 IMAD.MOV R61, RZ, RZ, -R61 ;  /* 0x000000ffff3d9224 */ /* 0x000fe200078e0a3d */
[C---:B------:R-:W-:Y:S01]  /*c1a0*/  ISETP.GT.U32.AND P1, PT, R15.reuse, R47, PT ;  /* 0x0000002f0f00720c */ /* 0x040fe20003f24070 */
[----:B0-----:R-:W-:Y:S02]  /*c1b0*/  IMAD R5, R15, R82, R81 ;  /* 0x000000520f057224 */ /* 0x001fe400078e0251 */
[C---:B------:R-:W-:Y:S02]  /*c1c0*/  VIADD R80, R0.reuse, 0x18c ;  /* 0x0000018c00507836 */ /* 0x040fe40000000000 */
[----:B------:R-:W-:-:S08]  /*c1d0*/  VIADD R76, R0, 0x18d ;  /* 0x0000018d004c7836 */ /* 0x000fd00000000000 */
[----:B------:R-:W-:Y:S01]  /*c1e0*/  @!P1 IMAD.IADD R47, R47, 0x1, -R15 ;  /* 0x000000012f2f9824 */ /* 0x000fe200078e0a0f */
[----:B------:R-:W-:Y:S02]  /*c1f0*/  ISETP.GT.U32.AND P6, PT, R15, R70, PT ;  /* 0x000000460f00720c */ /* 0x000fe40003fc4070 */
[----:B---3--:R-:W-:Y:S02]  /*c200*/  ISETP.GE.AND P2, PT, R92, RZ, PT ;  /* 0x000000ff5c00720c */ /* 0x008fe40003f46270 */
[----:B------:R-:W3:Y:S04]  /*c210*/  LDL R92, [R1+0x1f9c] ;  /* 0x001f9c00015c7983 */ /* 0x000ee80000100800 */
[----:B------:R0:W-:Y:S04]  /*c220*/  STL [R1+0x54c], R5 ;  /* 0x00054c0501007387 */ /* 0x0001e80000100800 */
[----:B------:R1:W-:Y:S01]  /*c230*/  STL [R1+0x24bc], R80 ;  /* 0x0024bc5001007387 */ /* 0x0003e20000100800 */
[----:B0-----:R-:W-:-:S03]  /*c240*/  VIADD R5, R0, 0x18e ;  /* 0x0000018e00057836 */ /* 0x001fc60000000000 */
[----:B------:R-:W-:Y:S01]  /*c250*/  STL [R1+0x24c0], R76 ;  /* 0x0024c04c01007387 */ /* 0x000fe20000100800 */
[----:B----4-:R-:W-:-:S03]  /*c260*/  ISETP.GE.AND P1, PT, R93, RZ, PT ;  /* 0x000000ff5d00720c */ /* 0x010fc60003f26270 */
[----:B------:R0:W-:Y:S04]  /*c270*/  STL [R1+0x24c4], R5 ;  /* 0x0024c40501007387 */ /* 0x0001e80000100800 */
[----:B------:R-:W4:Y:S01]  /*c280*/  LDL R93, [R1+0x1fd4] ;  /* 0x001fd400015d7983 */ /* 0x000f220000100800 */
[----:B------:R-:W-:-:S05]  /*c290*/  @!P6 IMAD.IADD R70, R70, 0x1, -R15 ;  /* 0x000000014646e824 */ /* 0x000fca00078e0a0f */
[----:B------:R-:W-:-:S13]  /*c2a0*/  ISETP.GT.U32.AND P6, PT, R15, R70, PT ;  /* 0x000000460f00720c */ /* 0x000fda0003fc4070 */
[----:B------:R-:W-:Y:S01]  /*c2b0*/  @!P6 IMAD.IADD R70, R70, 0x1, -R15 ;  /* 0x000000014646e824 */ /* 0x000fe200078e0a0f */
[----:B------:R-:W-:-:S03]  /*c2c0*/  ISETP.GE.AND P6, PT, R89, RZ, PT ;  /* 0x000000ff5900720c */ /* 0x000fc60003fc6270 */
[----:B------:R-:W-:Y:S01]  /*c2d0*/  @!P0 IMAD.MOV R70, RZ, RZ, -R70 ;  /* 0x000000ffff468224 */ /* 0x000fe200078e0a46 */
[----:B------:R-:W-:-:S09]  /*c2e0*/  ISETP.GT.U32.AND P0, PT, R15, R50, PT ;  /* 0x000000320f00720c */ /* 0x000fd20003f04070 */
[----:B------:R-:W-:Y:S01]  /*c2f0*/  @!P6 IMAD.MOV R71, RZ, RZ, -R71 ;  /* 0x000000ffff47e224 */ /* 0x000fe200078e0a47 */
[----:B------:R-:W-:-:S03]  /*c300*/  ISETP.GT.U32.AND P6, PT, R15, R54, PT ;  /* 0x000000360f00720c */ /* 0x000fc60003fc4070 */
[----:B------:R-:W-:-:S05]  /*c310*/  @!P0 IMAD.IADD R50, R50, 0x1, -R15 ;  /* 0x0000000132328824 */ /* 0x000fca00078e0a0f */
[----:B------:R-:W-:-:S05]  /*c320*/  ISETP.GT.U32.AND P0, PT, R15, R50, PT ;  /* 0x000000320f00720c */ /* 0x000fca0003f04070 */
[----:B------:R-:W-:-:S05]  /*c330*/  @!P6 IMAD.IADD R54, R54, 0x1, -R15 ;  /* 0x000000013636e824 */ /* 0x000fca00078e0a0f */
[----:B------:R-:W-:-:S03]  /*c340*/  ISETP.GT.U32.AND P6, PT, R15, R54, PT ;  /* 0x000000360f00720c */ /* 0x000fc60003fc4070 */
[--C-:B------:R-:W-:Y:S01]  /*c350*/  @!P0 IMAD.IADD R50, R50, 0x1, -R15.reuse ;  /* 0x0000000132328824 */ /* 0x100fe200078e0a0f */
[----:B--2---:R-:W-:Y:S02]  /*c360*/  ISETP.GE.AND P0, PT, R90, RZ, PT ;  /* 0x000000ff5a00720c */ /* 0x004fe40003f06270 */
[----:B------:R-:W-:Y:S01]  /*c370*/  IABS R82, R80 ;  /* 0x0000005000527213 */ /* 0x000fe20000000000 */
[----:B------:R-:W2:Y:S06]  /*c380*/  LDL R90, [R1+0x1fc8] ;  /* 0x001fc800015a7983 */ /* 0x000eac0000100800 */
[----:B------:R-:W-:Y:S01]  /*c390*/  @!P6 IMAD.IADD R54, R54, 0x1, -R15 ;  /* 0x000000013636e824 */ /* 0x000fe200078e0a0f */
[----:B------:R-:W-:-:S03]  /*c3a0*/  ISETP.GT.U32.AND P6, PT, R15, R44, PT ;  /* 0x0000002c0f00720c */ /* 0x000fc60003fc4070 */
[----:B------:R-:W-:Y:S01]  /*c3b0*/  @!P0 IMAD.MOV R50, RZ, RZ, -R50 ;  /* 0x000000ffff328224 */ /* 0x000fe200078e0a32 */
[----:B------:R-:W-:-:S09]  /*c3c0*/  ISETP.GT.U32.AND P0, PT, R15, R43, PT ;  /* 0x0000002b0f00720c */ /* 0x000fd20003f04070 */
[----:B------:R-:W-:-:S05]  /*c3d0*/  @!P6 IMAD.IADD R44, R44, 0x1, -R15 ;  /* 0x000000012c2ce824 */ /* 0x000fca00078e0a0f */
[----:B------:R-:W-:Y:S01]  /*c3e0*/  ISETP.GT.U32.AND P6, PT, R15, R44, PT ;  /* 0x0000002c0f00720c */ /* 0x000fe20003fc4070 */
[----:B------:R-:W-:Y:S02]  /*c3f0*/  @!P0 IMAD.IADD R43, R43, 0x1, -R15 ;  /* 0x000000012b2b8824 */ /* 0x000fe400078e0a0f */
[C---:B------:R-:W-:Y:S01]  /*c400*/  IMAD.HI.U32 R83, R16.reuse, R82, RZ ;  /* 0x0000005210537227 */ /* 0x040fe200078e00ff */
[----:B-1----:R-:W-:Y:S02]  /*c410*/  IABS R80, R76 ;  /* 0x0000004c00507213 */ /* 0x002fe40000000000 */
[----:B------:R-:W-:Y:S01]  /*c420*/  IABS R81, R5 ;  /* 0x0000000500517213 */ /* 0x000fe20000000000 */
[----:B------:R-:W-:Y:S02]  /*c430*/  IMAD.MOV R83, RZ, RZ, -R83 ;  /* 0x000000ffff537224 */ /* 0x000fe400078e0a53 */
[----:B------:R-:W-:-:S04]  /*c440*/  IMAD.HI.U32 R84, R16, R80, RZ ;  /* 0x0000005010547227 */ /* 0x000fc800078e00ff */
[----:B0-----:R-:W-:Y:S02]  /*c450*/  IMAD R5, R15, R83, R82 ;  /* 0x000000530f057224 */ /* 0x001fe400078e0252 */
[----:B------:R-:W-:-:S04]  /*c460*/  IMAD.HI.U32 R85, R16, R81, RZ ;  /* 0x0000005110557227 */ /* 0x000fc800078e00ff */
[----:B------:R-:W-:Y:S01]  /*c470*/  @!P6 IMAD.IADD R44, R44, 0x1, -R15 ;  /* 0x000000012c2ce824 */ /* 0x000fe200078e0a0f */
[----:B------:R0:W-:Y:S01]  /*c480*/  STL [R1+0x554], R5 ;  /* 0x0005540501007387 */ /* 0x0001e20000100800 */
[----:B------:R-:W-:Y:S02]  /*c490*/  IMAD.MOV R84, RZ, RZ, -R84 ;  /* 0x000000ffff547224 */ /* 0x000fe400078e0a54 */
[----:B------:R-:W-:Y:S02]  /*c4a0*/  IMAD.MOV R85, RZ, RZ, -R85 ;  /* 0x000000ffff557224 */ /* 0x000fe400078e0a55 */
[C---:B------:R-:W-:Y:S02]  /*c4b0*/  IMAD R76, R15.reuse, R84, R80 ;  /* 0x000000540f4c7224 */ /* 0x040fe400078e0250 */
[----:B0-----:R-:W-:Y:S02]  /*c4c0*/  IMAD R5, R15, R85, R81 ;  /* 0x000000550f057224 */ /* 0x001fe400078e0251 */
[----:B------:R-:W-:Y:S01]  /*c4d0*/  VIADD R80, R0, 0x18f ;  /* 0x0000018f00507836 */ /* 0x000fe20000000000 */
[----:B---3--:R-:W-:-:S02]  /*c4e0*/  ISETP.GE.AND P0, PT, R92, RZ, PT ;  /* 0x000000ff5c00720c */ /* 0x008fc40003f06270 */
[----:B------:R-:W3:Y:S11]  /*c4f0*/  LDL R92, [R1+0x1fe4] ;  /* 0x001fe400015c7983 */ /* 0x000ef60000100800 */
[----:B------:R-:W-:Y:S01]  /*c500*/  @!P0 IMAD.MOV R44, RZ, RZ, -R44 ;  /* 0x000000ffff2c8224 */ /* 0x000fe200078e0a2c */
[----:B------:R-:W-:Y:S01]  /*c510*/  ISETP.GT.U32.AND P0, PT, R15, R40, PT ;  /* 0x000000280f00720c */ /* 0x000fe20003f04070 */
[----:B------:R0:W-:Y:S04]  /*c520*/  STL [R1+0x548], R76 ;  /* 0x0005484c01007387 */ /* 0x0001e80000100800 */
[----:B------:R1:W-:Y:S01]  /*c530*/  STL [R1+0x574], R5 ;  /* 0x0005740501007387 */ /* 0x0003e20000100800 */
[----:B0-----:R-:W-:-:S03]  /*c540*/  VIADD R76, R0, 0x190 ;  /* 0x00000190004c7836 */ /* 0x001fc60000000000 */
[----:B------:R0:W-:Y:S01]  /*c550*/  STL [R1+0x24b4], R80 ;  /* 0x0024b45001007387 */ /* 0x0001e20000100800 */
[----:B-1----:R-:W-:-:S03]  /*c560*/  VIADD R5, R0, 0x191 ;  /* 0x0000019100057836 */ /* 0x002fc60000000000 */
[----:B------:R1:W-:Y:S01]  /*c570*/  STL [R1+0x24b0], R76 ;  /* 0x0024b04c01007387 */ /* 0x0003e20000100800 */
[----:B------:R-:W-:Y:S01]  /*c580*/  @!P0 IMAD.IADD R40, R40, 0x1, -R15 ;  /* 0x0000000128288824 */ /* 0x000fe200078e0a0f */
[----:B----4-:R-:W-:Y:S02]  /*c590*/  ISETP.GE.AND P0, PT, R93, RZ, PT ;  /* 0x000000ff5d00720c */ /* 0x010fe40003f06270 */
[----:B------:R4:W-:Y:S04]  /*c5a0*/  STL [R1+0x24b8], R5 ;  /* 0x0024b80501007387 */ /* 0x0009e80000100800 */
[----:B------:R-:W3:Y:S01]  /*c5b0*/  LDL R93, [R1+0x2000] ;  /* 0x00200000015d7983 */ /* 0x000ee20000100800 */
[----:B------:R-:W-:Y:S01]  /*c5c0*/  @!P2 IMAD.MOV R54, RZ, RZ, -R54 ;  /* 0x000000ffff36a224 */ /* 0x000fe200078e0a36 */
[----:B------:R-:W-:-:S02]  /*c5d0*/  ISETP.GT.U32.AND P2, PT, R15, R47, PT ;  /* 0x0000002f0f00720c */ /* 0x000fc40003f44070 */
[----:B------:R-:W-:-:S11]  /*c5e0*/  ISETP.GT.U32.AND P6, PT, R15, R41, PT ;  /* 0x000000290f00720c */ /* 0x000fd60003fc4070 */
[--C-:B------:R-:W-:Y:S01]  /*c5f0*/  @!P2 IMAD.IADD R47, R47, 0x1, -R15.reuse ;  /* 0x000000012f2fa824 */ /* 0x100fe200078e0a0f */
[----:B------:R-:W-:Y:S01]  /*c600*/  ISETP.GT.U32.AND P2, PT, R15, R42, PT ;  /* 0x0000002a0f00720c */ /* 0x000fe20003f44070 */
[----:B------:R-:W-:Y:S02]  /*c610*/  @!P6 IMAD.IADD R41, R41, 0x1, -R15 ;  /* 0x000000012929e824 */ /* 0x000fe400078e0a0f */
[----:B------:R-:W-:-:S03]  /*c620*/  @!P1 IMAD.MOV R47, RZ, RZ, -R47 ;  /* 0x000000ffff2f9224 */ /* 0x000fc600078e0a2f */
[----:B------:R-:W-:-:S07]  /*c630*/  ISETP.GT.U32.AND P6, PT, R15, R41, PT ;  /* 0x000000290f00720c */ /* 0x000fce0003fc4070 */
[----:B------:R-:W-:Y:S01]  /*c640*/  @!P2 IMAD.IADD R42, R42, 0x1, -R15 ;  /* 0x000000012a2aa824 */ /* 0x000fe200078e0a0f */
[----:B------:R-:W-:-:S04]  /*c650*/  ISETP.GT.U32.AND P2, PT, R15, R43, PT ;  /* 0x0000002b0f00720c */ /* 0x000fc80003f44070 */
[----:B------:R-:W-:Y:S01]  /*c660*/  ISETP.GT.U32.AND P1, PT, R15, R42, PT ;  /* 0x0000002a0f00720c */ /* 0x000fe20003f24070 */
[----:B------:R-:W-:Y:S01]  /*c670*/  @!P6 IMAD.IADD R41, R41, 0x1, -R15 ;  /* 0x000000012929e824 */ /* 0x000fe200078e0a0f */
[----:B------:R-:W-:Y:S02]  /*c680*/  ISETP.GT.U32.AND P6, PT, R15, R38, PT ;  /* 0x000000260f00720c */ /* 0x000fe40003fc4070 */
[----:B0-----:R-:W-:Y:S02]  /*c690*/  IABS R80, R80 ;  /* 0x0000005000507213 */ /* 0x001fe40000000000 */
[----:B------:R-:W-:-:S03]  /*c6a0*/  IABS R81, R76 ;  /* 0x0000004c00517213 */ /* 0x000fc60000000000 */
[----:B------:R-:W-:Y:S01]  /*c6b0*/  @!P2 IMAD.IADD R43, R43, 0x1, -R15 ;  /* 0x000000012b2ba824 */ /* 0x000fe200078e0a0f */
[----:B------:R-:W-:-:S03]  /*c6c0*/  ISETP.GT.U32.AND P2, PT, R15, R39, PT ;  /* 0x000000270f00720c */ /* 0x000fc60003f44070 */
[----:B------:R-:W-:Y:S01]  /*c6d0*/  @!P1 IMAD.IADD R42, R42, 0x1, -R15 ;  /* 0x000000012a2a9824 */ /* 0x000fe200078e0a0f */
[----:B--2---:R-:W-:Y:S01]  /*c6e0*/  ISETP.GE.AND P1, PT, R90, RZ, PT ;  /* 0x000000ff5a00720c */ /* 0x004fe20003f26270 */
[C---:B------:R-:W-:Y:S01]  /*c6f0*/  IMAD.HI.U32 R84, R16.reuse, R80, RZ ;  /* 0x0000005010547227 */ /* 0x040fe200078e00ff */
[----:B------:R-:W2:Y:S01]  /*c700*/  LDL R90, [R1+0x1ff4] ;  /* 0x001ff400015a7983 */ /* 0x000ea20000100800 */
[----:B------:R-:W-:Y:S02]  /*c710*/  IABS R82, R5 ;  /* 0x0000000500527213 */ /* 0x000fe40000000000 */
[----:B------:R-:W-:-:S04]  /*c720*/  IMAD.HI.U32 R83, R16, R81, RZ ;  /* 0x0000005110537227 */ /* 0x000fc800078e00ff */
[----:B------:R-:W-:Y:S02]  /*c730*/  IMAD.MOV R84, RZ, RZ, -R84 ;  /* 0x000000ffff547224 */ /* 0x000fe400078e0a54 */
[----:B------:R-:W-:Y:S02]  /*c740*/  IMAD.MOV R83, RZ, RZ, -R83 ;  /* 0x000000ffff537224 */ /* 0x000fe400078e0a53 */
[----:B------:R-:W-:-:S04]  /*c750*/  IMAD.HI.U32 R85, R16, R82, RZ ;  /* 0x0000005210557227 */ /* 0x000fc800078e00ff */
[----:B------:R-:W-:Y:S02]  /*c760*/  @!P6 IMAD.IADD R38, R38, 0x1, -R15 ;  /* 0x000000012626e824 */ /* 0x000fe400078e0a0f */
[C---:B-1----:R-:W-:Y:S02]  /*c770*/  IMAD R76, R15.reuse, R84, R80 ;  /* 0x000000540f4c7224 */ /* 0x042fe400078e0250 */
[----:B----4-:R-:W-:Y:S02]  /*c780*/  IMAD R5, R15, R83, R81 ;  /* 0x000000530f057224 */ /* 0x010fe400078e0251 */
[----:B------:R-:W-:Y:S02]  /*c790*/  @!P2 IMAD.IADD R39, R39, 0x1, -R15 ;  /* 0x000000012727a824 */ /* 0x000fe400078e0a0f */
[----:B------:R-:W-:Y:S02]  /*c7a0*/  IMAD.MOV R85, RZ, RZ, -R85 ;  /* 0x000000ffff557224 */ /* 0x000fe400078e0a55 */
[----:B------:R-:W-:Y:S01]  /*c7b0*/  @!P0 IMAD.MOV R42, RZ, RZ, -R42 ;  /* 0x000000ffff2a8224 */ /* 0x000fe200078e0a2a */
[----:B------:R-:W-:Y:S01]  /*c7c0*/  ISETP.GT.U32.AND P0, PT, R15, R38, PT ;  /* 0x000000260f00720c */ /* 0x000fe20003f04070 */
[----:B------:R-:W-:-:S12]  /*c7d0*/  VIADD R80, R0, 0x192 ;  /* 0x0000019200507836 */ /* 0x000fd80000000000 */
[----:B------:R-:W-:Y:S01]  /*c7e0*/  @!P0 IMAD.IADD R38, R38, 0x1, -R15 ;  /* 0x0000000126268824 */ /* 0x000fe200078e0a0f */
[----:B---3--:R-:W-:Y:S02]  /*c7f0*/  ISETP.GE.AND P2, PT, R92, RZ, PT ;  /* 0x000000ff5c00720c */ /* 0x008fe40003f46270 */
[----:B------:R-:W3:Y:S04]  /*c800*/  LDL R92, [R1+0x202c] ;  /* 0x00202c00015c7983 */ /* 0x000ee80000100800 */
[----:B------:R-:W-:Y:S04]  /*c810*/  STL [R1+0x538], R76 ;  /* 0x0005384c01007387 */ /* 0x000fe80000100800 */
[----:B------:R0:W-:Y:S02]  /*c820*/  STL [R1+0x570], R5 ;  /* 0x0005700501007387 */ /* 0x0001e40000100800 */
[----:B0-----:R-:W-:-:S02]  /*c830*/  IMAD R5, R15, R85, R82 ;  /* 0x000000550f057224 */ /* 0x001fc400078e0252 */
[----:B------:R-:W-:-:S03]  /*c840*/  VIADD R76, R0, 0x193 ;  /* 0x00000193004c7836 */ /* 0x000fc60000000000 */
[----:B------:R0:W-:Y:S04]  /*c850*/  STL [R1+0x568], R5 ;  /* 0x0005680501007387 */ /* 0x0001e80000100800 */
[----:B------:R1:W-:Y:S01]  /*c860*/  STL [R1+0x24a4], R80 ;  /* 0x0024a45001007387 */ /* 0x0003e20000100800 */
[----:B0-----:R-:W-:-:S03]  /*c870*/  VIADD R5, R0, 0x194 ;  /* 0x0000019400057836 */ /* 0x001fc60000000000 */
[----:B------:R0:W-:Y:S01]  /*c880*/  STL [R1+0x24a8], R76 ;  /* 0x0024a84c01007387 */ /* 0x0001e20000100800 */
[----:B------:R-:W-:-:S03]  /*c890*/  ISETP.GE.AND P0, PT, R93, RZ, PT ;  /* 0x000000ff5d00720c */ /* 0x000fc60003f06270 */
[----:B------:R4:W-:Y:S04]  /*c8a0*/  STL [R1+0x24ac], R5 ;  /* 0x0024ac0501007387 */ /* 0x0009e80000100800 */
[----:B------:R-:W4:Y:S01]  /*c8b0*/  LDL R93, [R1+0x2044] ;  /* 0x00204400015d7983 */ /* 0x000f220000100800 */
[----:B------:R-:W-:Y:S01]  /*c8c0*/  @!P1 IMAD.MOV R43, RZ, RZ, -R43 ;  /* 0x000000ffff2b9224 */ /* 0x000fe200078e0a2b */
[C---:B------:R-:W-:Y:S02]  /*c8d0*/  ISETP.GT.U32.AND P1, PT, R15.reuse, R40, PT ;  /* 0x000000280f00720c */ /* 0x040fe40003f24070 */
[C---:B------:R-:W-:Y:S01]  /*c8e0*/  ISETP.GT.U32.AND P6, PT, R15.reuse, R39, PT ;  /* 0x000000270f00720c */ /* 0x040fe20003fc4070 */
[----:B------:R-:W-:Y:S01]  /*c8f0*/  @!P2 IMAD.MOV R41, RZ, RZ, -R41 ;  /* 0x000000ffff29a224 */ /* 0x000fe200078e0a29 */
[----:B------:R-:W-:-:S09]  /*c900*/  ISETP.GT.U32.AND P2, PT, R15, R37, PT ;  /* 0x000000250f00720c */ /* 0x000fd20003f44070 */
[--C-:B------:R-:W-:Y:S01]  /*c910*/  @!P1 IMAD.IADD R40, R40, 0x1, -R15.reuse ;  /* 0x0000000128289824 */ /* 0x100fe200078e0a0f */
[----:B------:R-:W-:Y:S01]  /*c920*/  ISETP.GT.U32.AND P1, PT, R15, R36, PT ;  /* 0x000000240f00720c */ /* 0x000fe20003f24070 */
[--C-:B------:R-:W-:Y:S01]  /*c930*/  @!P6 IMAD.IADD R39, R39, 0x1, -R15.reuse ;  /* 0x000000012727e824 */ /* 0x100fe200078e0a0f */
[----:B------:R-:W-:Y:S01]  /*c940*/  IABS R81, R80 ;  /* 0x0000005000517213 */ /* 0x000fe20000000000 */
[----:B------:R-:W-:-:S04]  /*c950*/  @!P2 IMAD.IADD R37, R37, 0x1, -R15 ;  /* 0x000000012525a824 */ /* 0x000fc800078e0a0f */
[----:B------:R-:W-:-:S06]  /*c960*/  IMAD.HI.U32 R82, R16, R81, RZ ;  /* 0x0000005110527227 */ /* 0x000fcc00078e00ff */
[----:B------:R-:W-:Y:S01]  /*c970*/  @!P1 IMAD.IADD R36, R36, 0x1, -R15 ;  /* 0x0000000124249824 */ /* 0x000fe200078e0a0f */
[----:B--2---:R-:W-:Y:S01]  /*c980*/  ISETP.GE.AND P6, PT, R90, RZ, PT ;  /* 0x000000ff5a00720c */ /* 0x004fe20003fc6270 */
[----:B------:R-:W-:Y:S01]  /*c990*/  IMAD.MOV R82, RZ, RZ, -R82 ;  /* 0x000000ffff527224 */ /* 0x000fe200078e0a52 */
[----:B------:R-:W2:Y:S11]  /*c9a0*/  LDL R90, [R1+0x2060] ;  /* 0x00206000015a7983 */ /* 0x000eb60000100800 */
[----:B------:R-:W-:Y:S01]  /*c9b0*/  @!P6 IMAD.MOV R40, RZ, RZ, -R40 ;  /* 0x000000ffff28e224 */ /* 0x000fe200078e0a28 */
[C---:B------:R-:W-:Y:S01]  /*c9c0*/  ISETP.GT.U32.AND P6, PT, R15.reuse, R36, PT ;  /* 0x000000240f00720c */ /* 0x040fe20003fc4070 */
[----:B------:R-:W-:-:S12]  /*c9d0*/  IMAD R81, R15, R82, R81 ;  /* 0x000000520f517224 */ /* 0x000fd800078e0251 */
[----:B------:R-:W-:Y:S01]  /*c9e0*/  @!P6 IMAD.IADD R36, R36, 0x1, -R15 ;  /* 0x000000012424e824 */ /* 0x000fe200078e0a0f */
[----:B---3--:R-:W-:Y:S02]  /*c9f0*/  ISETP.GE.AND P2, PT, R92, RZ, PT ;  /* 0x000000ff5c00720c */ /* 0x008fe40003f46270 */
[----:B------:R-:W3:Y:S04]  /*ca00*/  LDL R92, [R1+0x204c] ;  /* 0x00204c00015c7983 */ /* 0x000ee80000100800 */
[----:B------:R-:W-:Y:S01]  /*ca10*/  STL [R1+0x564], R81 ;  /* 0x0005645101007387 */ /* 0x000fe20000100800 */
[----:B----4-:R-:W-:-:S03]  /*ca20*/  ISETP.GE.AND P6, PT, R93, RZ, PT ;  /* 0x000000ff5d00720c */ /* 0x010fc60003fc6270 */
[----:B------:R-:W4:Y:S01]  /*ca30*/  LDL R93, [R1+0x2064] ;  /* 0x00206400015d7983 */ /* 0x000f220000100800 */
[----:B------:R-:W-:Y:S02]  /*ca40*/  ISETP.GT.U32.AND P1, PT, R15, R37, PT ;  /* 0x000000250f00720c */ /* 0x000fe40003f24070 */
[----:B-1----:R-:W-:Y:S02]  /*ca50*/  IABS R80, R76 ;  /* 0x0000004c00507213 */ /* 0x002fe40000000000 */
[----:B------:R-:W-:-:S03]  /*ca60*/  IABS R83, R5 ;  /* 0x0000000500537213 */ /* 0x000fc60000000000 */
[----:B------:R-:W-:-:S04]  /*ca70*/  IMAD.HI.U32 R84, R16, R80, RZ ;  /* 0x0000005010547227 */ /* 0x000fc800078e00ff */
[----:B------:R-:W-:-:S04]  /*ca80*/  IMAD.HI.U32 R85, R16, R83, RZ ;  /* 0x0000005310557227 */ /* 0x000fc800078e00ff */
[----:B------:R-:W-:Y:S02]  /*ca90*/  IMAD.MOV R84, RZ, RZ, -R84 ;  /* 0x000000ffff547224 */ /* 0x000fe400078e0a54 */
[----:B------:R-:W-:Y:S02]  /*caa0*/  IMAD.MOV R85, RZ, RZ, -R85 ;  /* 0x000000ffff557224 */ /* 0x000fe400078e0a55 */
[----:B------:R-:W-:Y:S01]  /*cab0*/  @!P1 IMAD.IADD R37, R37, 0x1, -R15 ;  /* 0x0000000125259824 */ /* 0x000fe200078e0a0f */
[C---:B------:R-:W-:Y:S01]  /*cac0*/  ISETP.GT.U32.AND P1, PT, R15.reuse, R33, PT ;  /* 0x000000210f00720c */ /* 0x040fe20003f24070 */
[C---:B0-----:R-:W-:Y:S02]  /*cad0*/  IMAD R76, R15.reuse, R84, R80 ;  /* 0x000000540f4c7224 */ /* 0x041fe400078e0250 */
[----:B------:R-:W-:Y:S01]  /*cae0*/  @!P0 IMAD.MOV R39, RZ, RZ, -R39 ;  /* 0x000000ffff278224 */ /* 0x000fe200078e0a27 */
[C---:B------:R-:W-:Y:S01]  /*caf0*/  ISETP.GT.U32.AND P0, PT, R15.reuse, R35, PT ;  /* 0x000000230f00720c */ /* 0x040fe20003f04070 */
[----:B------:R-:W-:Y:S01]  /*cb00*/  IMAD R5, R15, R85, R83 ;  /* 0x000000550f057224 */ /* 0x000fe200078e0253 */
[----:B------:R-:W-:Y:S04]  /*cb10*/  STL [R1+0x55c], R76 ;  /* 0x00055c4c01007387 */ /* 0x000fe80000100800 */
[----:B------:R0:W-:Y:S03]  /*cb20*/  STL [R1+0x578], R5 ;  /* 0x0005780501007387 */ /* 0x0001e60000100800 */
[----:B------:R-:W-:-:S02]  /*cb30*/  @!P1 IMAD.IADD R33, R33, 0x1, -R15 ;  /* 0x0000000121219824 */ /* 0x000fc400078e0a0f */
[----:B0-----:R-:W-:-:S03]  /*cb40*/  VIADD R5, R0, 0x195 ;  /* 0x0000019500057836 */ /* 0x001fc60000000000 */
[----:B------:R-:W-:Y:S01]  /*cb50*/  ISETP.GT.U32.AND P1, PT, R15, R33, PT ;  /* 0x000000210f00720c */ /* 0x000fe20003f24070 */
[----:B------:R-:W-:Y:S01]  /*cb60*/  @!P0 IMAD.IADD R35, R35, 0x1, -R15 ;  /* 0x0000000123238824 */ /* 0x000fe200078e0a0f */
[----:B------:R-:W-:Y:S01]  /*cb70*/  IABS R82, R5 ;  /* 0x0000000500527213 */ /* 0x000fe20000000000 */
[----:B------:R-:W-:-:S04]  /*cb80*/  VIADD R76, R0, 0x196 ;  /* 0x00000196004c7836 */ /* 0x000fc80000000000 */
[----:B------:R-:W-:-:S04]  /*cb90*/  IMAD.HI.U32 R83, R16, R82, RZ ;  /* 0x0000005210537227 */ /* 0x000fc800078e00ff */
[----:B------:R-:W-:Y:S02]  /*cba0*/  IMAD.MOV R83, RZ, RZ, -R83 ;  /* 0x000000ffff537224 */ /* 0x000fe400078e0a53 */
[----:B------:R-:W-:Y:S01]  /*cbb0*/  @!P1 IMAD.IADD R33, R33, 0x1, -R15 ;  /* 0x0000000121219824 */ /* 0x000fe200078e0a0f */
[----:B---3--:R-:W-:Y:S02]  /*cbc0*/  ISETP.GE.AND P0, PT, R92, RZ, PT ;  /* 0x000000ff5c00720c */ /* 0x008fe40003f06270 */
[----:B------:R-:W3:Y:S04]  /*cbd0*/  LDL R92, [R1+0x20a0] ;  /* 0x0020a000015c7983 */ /* 0x000ee80000100800 */
[----:B------:R0:W-:Y:S04]  /*cbe0*/  STL [R1+0x249c], R5 ;  /* 0x00249c0501007387 */ /* 0x0001e80000100800 */
[----:B------:R-:W-:Y:S01]  /*cbf0*/  STL [R1+0x2498], R76 ;  /* 0x0024984c01007387 */ /* 0x000fe20000100800 */
[----:B0-----:R-:W-:-:S05]  /*cc00*/  VIADD R5, R0, 0x197 ;  /* 0x0000019700057836 */ /* 0x001fca0000000000 */
[----:B------:R0:W-:Y:S01]  /*cc10*/  STL [R1+0x24a0], R5 ;  /* 0x0024a00501007387 */ /* 0x0001e20000100800 */
[----:B------:R-:W-:Y:S01]  /*cc20*/  IABS R80, R5 ;  /* 0x0000000500507213 */ /* 0x000fe20000000000 */
[----:B0-----:R-:W-:-:S05]  /*cc30*/  IMAD R5, R15, R83, R82 ;  /* 0x000000530f057224 */ /* 0x001fca00078e0252 */
[----:B------:R0:W-:Y:S01]  /*cc40*/  STL [R1+0x56c], R5 ;  /* 0x00056c0501007387 */ /* 0x0001e20000100800 */
[----:B----4-:R-:W-:-:S03]  /*cc50*/  ISETP.GE.AND P1, PT, R93, RZ, PT ;  /* 0x000000ff5d00720c */ /* 0x010fc60003f26270 */
[----:B------:R-:W4:Y:S01]  /*cc60*/  LDL R93, [R1+0x20a8] ;  /* 0x0020a800015d7983 */ /* 0x000f220000100800 */
[----:B------:R-:W-:Y:S01]  /*cc70*/  @!P2 IMAD.MOV R38, RZ, RZ, -R38 ;  /* 0x000000ffff26a224 */ /* 0x000fe200078e0a26 */
[----:B------:R-:W-:Y:S01]  /*cc80*/  ISETP.GT.U32.AND P2, PT, R15, R34, PT ;  /* 0x000000220f00720c */ /* 0x000fe20003f44070 */
[----:B------:R-:W-:-:S12]  /*cc90*/  @!P6 IMAD.MOV R37, RZ, RZ, -R37 ;  /* 0x000000ffff25e224 */ /* 0x000fd800078e0a25 */
[----:B------:R-:W-:Y:S01]  /*cca0*/  @!P2 IMAD.IADD R34, R34, 0x1, -R15 ;  /* 0x000000012222a824 */ /* 0x000fe200078e0a0f */
[----:B------:R-:W-:-:S04]  /*ccb0*/  ISETP.GT.U32.AND P2, PT, R15, R35, PT ;  /* 0x000000230f00720c */ /* 0x000fc80003f44070 */
[----:B------:R-:W-:Y:S02]  /*ccc0*/  ISETP.GT.U32.AND P6, PT, R15, R34, PT ;  /* 0x000000220f00720c */ /* 0x000fe40003fc4070 */
[----:B------:R-:W-:-:S05]  /*ccd0*/  IABS R81, R76 ;  /* 0x0000004c00517213 */ /* 0x000fca0000000000 */
[----:B------:R-:W-:-:S06]  /*cce0*/  IMAD.HI.U32 R83, R16, R81, RZ ;  /* 0x0000005110537227 */ /* 0x000fcc00078e00ff */
[--C-:B------:R-:W-:Y:S01]  /*ccf0*/  @!P6 IMAD.IADD R34, R34, 0x1, -R15.reuse ;  /* 0x000000012222e824 */ /* 0x100fe200078e0a0f */
[----:B------:R-:W-:Y:S01]  /*cd00*/  ISETP.GT.U32.AND P6, PT, R15, R31, PT ;  /* 0x0000001f0f00720c */ /* 0x000fe20003fc4070 */
[----:B------:R-:W-:Y:S01]  /*cd10*/  @!P2 IMAD.IADD R35, R35, 0x1, -R15 ;  /* 0x000000012323a824 */ /* 0x000fe200078e0a0f */
[----:B------:R-:W-:Y:S01]  /*cd20*/  ISETP.GT.U32.AND P2, PT, R15, R32, PT ;  /* 0x000000200f00720c */ /* 0x000fe20003f44070 */
[----:B------:R-:W-:Y:S02]  /*cd30*/  IMAD.MOV R83, RZ, RZ, -R83 ;  /* 0x000000ffff537224 */ /* 0x000fe400078e0a53 */
[----:B------:R-:W-:-:S04]  /*cd40*/  IMAD.HI.U32 R82, R16, R80, RZ ;  /* 0x0000005010527227 */ /* 0x000fc800078e00ff */
[----:B0-----:R-:W-:Y:S02]  /*cd50*/  IMAD R5, R15, R83, R81 ;  /* 0x000000530f057224 */ /* 0x001fe400078e0251 */
[----:B------:R-:W-:Y:S02]  /*cd60*/  @!P0 IMAD.MOV R36, RZ, RZ, -R36 ;  /* 0x000000ffff248224 */ /* 0x000fe400078e0a24 */
[--C-:B------:R-:W-:Y:S01]  /*cd70*/  @!P6 IMAD.IADD R31, R31, 0x1, -R15.reuse ;  /* 0x000000011f1fe824 */ /* 0x100fe200078e0a0f */
[----:B--2---:R-:W-:Y:S01]  /*cd80*/  ISETP.GE.AND P0, PT, R90, RZ, PT ;  /* 0x000000ff5a00720c */ /* 0x004fe20003f06270 */
[----:B------:R-:W-:Y:S01]  /*cd90*/  @!P2 IMAD.IADD R32, R32, 0x1, -R15 ;  /* 0x000000012020a824 */ /* 0x000fe200078e0a0f */
[----:B------:R-:W2:Y:S01]  /*cda0*/  LDL R90, [R1+0x20b0] ;  /* 0x0020b000015a7983 */ /* 0x000ea20000100800 */
[----:B------:R-:W-:Y:S01]  /*cdb0*/  IMAD.MOV R82, RZ, RZ, -R82 ;  /* 0x000000ffff527224 */ /* 0x000fe200078e0a52 */
[----:B------:R-:W-:Y:S02]  /*cdc0*/  ISETP.GT.U32.AND P6, PT, R15, R31, PT ;  /* 0x0000001f0f00720c */ /* 0x000fe40003fc4070 */
[----:B------:R0:W-:Y:S01]  /*cdd0*/  STL [R1+0x560], R5 ;  /* 0x0005600501007387 */ /* 0x0001e20000100800 */
[----:B------:R-:W-:-:S02]  /*cde0*/  VIADD R81, R0, 0x198 ;  /* 0x0000019800517836 */ /* 0x000fc40000000000 */
[----:B------:R-:W-:Y:S02]  /*cdf0*/  VIADD R76, R0, 0x199 ;  /* 0x00000199004c7836 */ /* 0x000fe40000000000 */
[----:B0-----:R-:W-:-:S06]  /*ce00*/  IMAD R5, R15, R82, R80 ;  /* 0x000000520f057224 */ /* 0x001fcc00078e0250 */
[----:B------:R-:W-:Y:S01]  /*ce10*/  @!P6 IMAD.IADD R31, R31, 0x1, -R15 ;  /* 0x000000011f1fe824 */ /* 0x000fe200078e0a0f */
[----:B---3--:R-:W-:Y:S02]  /*ce20*/  ISETP.GE.AND P2, PT, R92, RZ, PT ;  /* 0x000000ff5c00720c */ /* 0x008fe40003f46270 */
[----:B------:R-:W3:Y:S04]  /*ce30*/  LDL R92, [R1+0x20ac] ;  /* 0x0020ac00015c7983 */ /* 0x000ee80000100800 */
[----:B------:R0:W-:Y:S04]  /*ce40*/  STL [R1+0x534], R5 ;  /* 0x0005340501007387 */ /* 0x0001e80000100800 */
[----:B------:R1:W-:Y:S01]  /*ce50*/  STL [R1+0x248c], R81 ;  /* 0x00248c5101007387 */ /* 0x0003e20000100800 */
[----:B0-----:R-:W-:-:S03]  /*ce60*/  VIADD R5, R0, 0x19a ;  /* 0x0000019a00057836 */ /* 0x001fc60000000000 */
[----:B------:R0:W-:Y:S04]  /*ce70*/  STL [R1+0x2490], R76 ;  /* 0x0024904c01007387 */ /* 0x0001e80000100800 */
[----:B------:R-:W-:Y:S01]  /*ce80*/  STL [R1+0x2494], R5 ;  /* 0x0024940501007387 */ /* 0x000fe20000100800 */
[----:B----4-:R-:W-:-:S03]  /*ce90*/  ISETP.GE.AND P6, PT, R93, RZ, PT ;  /* 0x000000ff5d00720c */ /* 0x010fc60003fc6270 */
[----:B------:R-:W4:Y:S01]  /*cea0*/  LDL R93, [R1+0x20b8] ;  /* 0x0020b800015d7983 */ /* 0x000f220000100800 */
[----:B------:R-:W-:Y:S01]  /*ceb0*/  @!P0 IMAD.MOV R35, RZ, RZ, -R35 ;  /* 0x000000ffff238224 */ /* 0x000fe200078e0a23 */
[C---:B------:R-:W-:Y:S01]  /*cec0*/  ISETP.GT.U32.AND P0, PT, R15.reuse, R32, PT ;  /* 0x000000200f00720c */ /* 0x040fe20003f04070 */
[----:B------:R-:W-:Y:S01]  /*ced0*/  @!P1 IMAD.MOV R34, RZ, RZ, -R34 ;  /* 0x000000ffff229224 */ /* 0x000fe200078e0a22 */
[C---:B------:R-:W-:Y:S01]  /*cee0*/  ISETP.GT.U32.AND P1, PT, R15.reuse, R30, PT ;  /* 0x0000001e0f00720c */ /* 0x040fe20003f24070 */
[----:B------:R-:W-:Y:S01]  /*cef0*/  @!P2 IMAD.MOV R33, RZ, RZ, -R33 ;  /* 0x000000ffff21a224 */ /* 0x000fe200078e0a21 */
[----:B------:R-:W-:-:S09]  /*cf00*/  ISETP.GT.U32.AND P2, PT, R15, R29, PT ;  /* 0x0000001d0f00720c */ /* 0x000fd20003f44070 */
[--C-:B------:R-:W-:Y:S01]  /*cf10*/  @!P0 IMAD.IADD R32, R32, 0x1, -R15.reuse ;  /* 0x0000000120208824 */ /* 0x100fe200078e0a0f */
[----:B------:R-:W-:Y:S01]  /*cf20*/  ISETP.GT.U32.AND P0, PT, R15, R27, PT ;  /* 0x0000001b0f00720c */ /* 0x000fe20003f04070 */
[--C-:B------:R-:W-:Y:S02]  /*cf30*/  @!P1 IMAD.IADD R30, R30, 0x1, -R15.reuse ;  /* 0x000000011e1e9824 */ /* 0x100fe400078e0a0f */
[----:B------:R-:W-:-:S03]  /*cf40*/  @!P2 IMAD.IADD R29, R29, 0x1, -R15 ;  /* 0x000000011d1da824 */ /* 0x000fc600078e0a0f */
[----:B------:R-:W-:Y:S02]  /*cf50*/  ISETP.GT.U32.AND P2, PT, R15, R30, PT ;  /* 0x0000001e0f00720c */ /* 0x000fe40003f44070 */
[----:B-1----:R-:W-:Y:S02]  /*cf60*/  IABS R81, R81 ;  /* 0x0000005100517213 */ /* 0x002fe40000000000 */
[----:B------:R-:W-:-:S03]  /*cf70*/  IABS R80, R76 ;  /* 0x0000004c00507213 */ /* 0x000fc60000000000 */
[----:B------:R-:W-:-:S04]  /*cf80*/  IMAD.HI.U32 R82, R16, R81, RZ ;  /* 0x0000005110527227 */ /* 0x000fc800078e00ff */
[--C-:B------:R-:W-:Y:S02]  /*cf90*/  @!P0 IMAD.IADD R27, R27, 0x1, -R15.reuse ;  /* 0x000000011b1b8824 */ /* 0x100fe400078e0a0f */
[----:B------:R-:W-:Y:S02]  /*cfa0*/  @!P6 IMAD.MOV R32, RZ, RZ, -R32 ;  /* 0x000000ffff20e224 */ /* 0x000fe400078e0a20 */
[----:B------:R-:W-:Y:S01]  /*cfb0*/  IMAD.MOV R82, RZ, RZ, -R82 ;  /* 0x000000ffff527224 */ /* 0x000fe200078e0a52 */
[----:B------:R-:W-:Y:S01]  /*cfc0*/  ISETP.GT.U32.AND P6, PT, R15, R27, PT ;  /* 0x0000001b0f00720c */ /* 0x000fe20003fc4070 */
[----:B------:R-:W-:Y:S02]  /*cfd0*/  @!P2 IMAD.IADD R30, R30, 0x1, -R15 ;  /* 0x000000011e1ea824 */ /* 0x000fe400078e0a0f */
[----:B------:R-:W-:-:S04]  /*cfe0*/  IMAD.HI.U32 R83, R16, R80, RZ ;  /* 0x0000005010537227 */ /* 0x000fc800078e00ff */
[C---:B0-----:R-:W-:Y:S02]  /*cff0*/  IMAD R76, R15.reuse, R82, R81 ;  /* 0x000000520f4c7224 */ /* 0x041fe400078e0251 */
[----:B------:R-:W-:Y:S01]  /*d000*/  IMAD.MOV R83, RZ, RZ, -R83 ;  /* 0x000000ffff537224 */ /* 0x000fe200078e0a53 */
[----:B--2---:R-:W-:Y:S02]  /*d010*/  ISETP.GE.AND P1, PT, R90, RZ, PT ;  /* 0x000000ff5a00720c */ /* 0x004fe40003f26270 */
[----:B------:R-:W2:Y:S01]  /*d020*/  LDL R90, [R1+0x20b4] ;  /* 0x0020b400015a7983 */ /* 0x000ea20000100800 */
[----:B------:R-:W-:Y:S02]  /*d030*/  IMAD R80, R15, R83, R80 ;  /* 0x000000530f507224 */ /* 0x000fe400078e0250 */
[----:B------:R-:W-:Y:S01]  /*d040*/  @!P6 IMAD.IADD R27, R27, 0x1, -R15 ;  /* 0x000000011b1be824 */ /* 0x000fe200078e0a0f */
[----:B---3--:R-:W-:Y:S02]  /*d050*/  ISETP.GE.AND P2, PT, R92, RZ, PT ;  /* 0x000000ff5c00720c */ /* 0x008fe40003f46270 */
[----:B------:R-:W3:Y:S04]  /*d060*/  LDL R92, [R1+0x2094] ;  /* 0x00209400015c7983 */ /* 0x000ee80000100800 */
[----:B------:R0:W-:Y:S04]  /*d070*/  STL [R1+0x514], R76 ;  /* 0x0005144c01007387 */ /* 0x0001e80000100800 */
[----:B------:R1:W-:Y:S01]  /*d080*/  STL [R1+0x50c], R80 ;  /* 0x00050c5001007387 */ /* 0x0003e20000100800 */
[----:B0-----:R-:W-:-:S05]  /*d090*/  VIADD R76, R0, 0x19b ;  /* 0x0000019b004c7836 */ /* 0x001fca0000000000 */
[----:B------:R-:W-:Y:S01]  /*d0a0*/  STL [R1+0x2484], R76 ;  /* 0x0024844c01007387 */ /* 0x000fe20000100800 */
[----:B----4-:R-:W-:-:S03]  /*d0b0*/  ISETP.GE.AND P6, PT, R93, RZ, PT ;  /* 0x000000ff5d00720c */ /* 0x010fc60003fc6270 */
[----:B------:R-:W4:Y:S01]  /*d0c0*/  LDL R93, [R1+0x2090] ;  /* 0x00209000015d7983 */ /* 0x000f220000100800 */
[----:B------:R-:W-:Y:S01]  /*d0d0*/  @!P1 IMAD.MOV R31, RZ, RZ, -R31 ;  /* 0x000000ffff1f9224 */ /* 0x000fe200078e0a1f */
[C---:B------:R-:W-:Y:S02]  /*d0e0*/  ISETP.GT.U32.AND P1, PT, R15.reuse, R28, PT ;  /* 0x0000001c0f00720c */ /* 0x040fe40003f24070 */
[----:B------:R-:W-:Y:S02]  /*d0f0*/  ISETP.GT.U32.AND P0, PT, R15, R29, PT ;  /* 0x0000001d0f00720c */ /* 0x000fe40003f04070 */
[----:B-1----:R-:W-:Y:S01]  /*d100*/  IABS R80, R5 ;  /* 0x0000000500507213 */ /* 0x002fe20000000000 */
[----:B------:R-:W-:-:S08]  /*d110*/  @!P2 IMAD.MOV R30, RZ, RZ, -R30 ;  /* 0x000000ffff1ea224 */ /* 0x000fd000078e0a1e */
[----:B------:R-:W-:Y:S02]  /*d120*/  @!P1 IMAD.IADD R28, R28, 0x1, -R15 ;  /* 0x000000011c1c9824 */ /* 0x000fe400078e0a0f */
[----:B------:R-:W-:-:S03]  /*d130*/  IMAD.HI.U32 R83, R16, R80, RZ ;  /* 0x0000005010537227 */ /* 0x000fc600078e00ff */
[----:B------:R-:W-:Y:S01]  /*d140*/  ISETP.GT.U32.AND P2, PT, R15, R28, PT ;  /* 0x0000001c0f00720c */ /* 0x000fe20003f44070 */
[----:B------:R-:W-:Y:S02]  /*d150*/  VIADD R5, R0, 0x19c ;  /* 0x0000019c00057836 */ /* 0x000fe40000000000 */
[----:B------:R-:W-:Y:S02]  /*d160*/  IMAD.MOV R83, RZ, RZ, -R83 ;  /* 0x000000ffff537224 */ /* 0x000fe400078e0a53 */
[----:B------:R-:W-:Y:S01]  /*d170*/  @!P0 IMAD.IADD R29, R29, 0x1, -R15 ;  /* 0x000000011d1d8824 */ /* 0x000fe200078e0a0f */
[----:B------:R0:W-:Y:S01]  /*d180*/  STL [R1+0x2488], R5 ;  /* 0x0024880501007387 */ /* 0x0001e20000100800 */
[----:B------:R-:W-:Y:S02]  /*d190*/  IABS R82, R5 ;  /* 0x0000000500527213 */ /* 0x000fe40000000000 */
[----:B------:R-:W-:Y:S01]  /*d1a0*/  @!P6 IMAD.MOV R29, RZ, RZ, -R29 ;  /* 0x000000ffff1de224 */ /* 0x000fe200078e0a1d */
[C---:B------:R-:W-:Y:S01]  /*d1b0*/  ISETP.GT.U32.AND P6, PT, R15.reuse, R25, PT ;  /* 0x000000190f00720c */ /* 0x040fe20003fc4070 */
[----:B0-----:R-:W-:-:S02]  /*d1c0*/  IMAD R5, R15, R83, R80 ;  /* 0x000000530f057224 */ /* 0x001fc400078e0250 */
[----:B------:R-:W-:-:S03]  /*d1d0*/  @!P2 IMAD.IADD R28, R28, 0x1, -R15 ;  /* 0x000000011c1ca824 */ /* 0x000fc600078e0a0f */
[----:B------:R0:W-:Y:S07]  /*d1e0*/  STL [R1+0x500], R5 ;  /* 0x0005000501007387 */ /* 0x0001ee0000100800 */
[----:B------:R-:W-:Y:S02]  /*d1f0*/  @!P6 IMAD.IADD R25, R25, 0x1, -R15 ;  /* 0x000000011919e824 */ /* 0x000fe400078e0a0f */
[----:B0-----:R-:W-:Y:S01]  /*d200*/  VIADD R5, R0, 0x19d ;  /* 0x0000019d00057836 */ /* 0x001fe20000000000 */
[----:B---3--:R-:W-:-:S02]  /*d210*/  ISETP.GE.AND P2, PT, R92, RZ, PT ;  /* 0x000000ff5c00720c */ /* 0x008fc40003f46270 */
[----:B------:R-:W3:Y:S04]  /*d220*/  LDL R92, [R1+0x209c] ;  /* 0x00209c00015c7983 */ /* 0x000ee80000100800 */
[----:B------:R0:W-:Y:S01]  /*d230*/  STL [R1+0x2480], R5 ;  /* 0x0024800501007387 */ /* 0x0001e20000100800 */
[----:B----4-:R-:W-:-:S03]  /*d240*/  ISETP.GE.AND P6, PT, R93, RZ, PT ;  /* 0x000000ff5d00720c */ /* 0x010fc60003fc6270 */
[----:B------:R-:W4:Y:S04]  /*d250*/  LDL R89, [R1+0x2098] ;  /* 0x0020980001597983 */ /* 0x000f280000100800 */
[----:B------:R-:W4:Y:S01]  /*d260*/  LDL R93, [R1+0x20a4] ;  /* 0x0020a400015d7983 */ /* 0x000f220000100800 */
[----:B--2---:R-:W-:Y:S02]  /*d270*/  ISETP.GE.AND P1, PT, R90, RZ, PT ;  /* 0x000000ff5a00720c */ /* 0x004fe40003f26270 */
[----:B------:R-:W-:Y:S01]  /*d280*/  ISETP.GT.U32.AND P0, PT, R15, R26, PT ;  /* 0x0000001a0f00720c */ /* 0x000fe20003f04070 */
[----:B------:R-:W2:Y:S01]  /*d290*/  LDL R90, [R1+0x207c] ;  /* 0x00207c00015a7983 */ /* 0x000ea20000100800 */
[----:B------:R-:W-:-:S09]  /*d2a0*/  IABS R81, R76 ;  /* 0x0000004c00517213 */ /* 0x000fd20000000000 */
[----:B------:R-:W-:Y:S01]  /*d2b0*/  @!P1 IMAD.MOV R27, RZ, RZ, -R27 ;  /* 0x000000ffff1b9224 */ /* 0x000fe200078e0a1b */
[C---:B------:R-:W-:Y:S01]  /*d2c0*/  ISETP.GT.U32.AND P1, PT, R15.reuse, R24, PT ;  /* 0x000000180f00720c */ /* 0x040fe20003f24070 */
[----:B------:R-:W-:Y:S02]  /*d2d0*/  IMAD.MOV.U32 R80, RZ, RZ, R81 ;  /* 0x000000ffff507224 */ /* 0x000fe400078e0051 */
[----:B------:R-:W-:Y:S02]  /*d2e0*/  @!P0 IMAD.IADD R26, R26, 0x1, -R15 ;  /* 0x000000011a1a8824 */ /* 0x000fe400078e0a0f */
[----:B------:R-:W-:Y:S02]  /*d2f0*/  IMAD.MOV.U32 R81, RZ, RZ, R82 ;  /* 0x000000ffff517224 */ /* 0x000fe400078e0052 */
[----:B------:R-:W-:Y:S01]  /*d300*/  IMAD.HI.U32 R82, R16, R80, RZ ;  /* 0x0000005010527227 */ /* 0x000fe200078e00ff */
[----:B------:R-:W-:-:S03]  /*d310*/  ISETP.GT.U32.AND P0, PT, R15, R26, PT ;  /* 0x0000001a0f00720c */ /* 0x000fc60003f04070 */
[----:B------:R-:W-:-:S04]  /*d320*/  IMAD.HI.U32 R83, R16, R81, RZ ;  /* 0x0000005110537227 */ /* 0x000fc800078e00ff */
[----:B------:R-:W-:Y:S02]  /*d330*/  IMAD.MOV R82, RZ, RZ, -R82 ;  /* 0x000000ffff527224 */ /* 0x000fe400078e0a52 */
[----:B------:R-:W-:Y:S02]  /*d340*/  IMAD.MOV R83, RZ, RZ, -R83 ;  /* 0x000000ffff537224 */ /* 0x000fe400078e0a53 */
[----:B------:R-:W-:Y:S01]  /*d350*/  @!P1 IMAD.IADD R24, R24, 0x1, -R15 ;  /* 0x0000000118189824 */ /* 0x000fe200078e0a0f */
[C---:B------:R-:W-:Y:S01]  /*d360*/  ISETP.GT.U32.AND P1, PT, R15.reuse, R25, PT ;  /* 0x000000190f00720c */ /* 0x040fe20003f24070 */
[C---:B------:R-:W-:Y:S01]  /*d370*/  IMAD R76, R15.reuse, R82, R80 ;  /* 0x000000520f4c7224 */ /* 0x040fe200078e0250 */
[----:B------:R-:W-:Y:S01]  /*d380*/  IABS R84, R5 ;  /* 0x0000000500547213 */ /* 0x000fe20000000000 */
[----:B0-----:R-:W-:-:S03]  /*d390*/  IMAD R5, R15, R83, R81 ;  /* 0x000000530f057224 */ /* 0x001fc600078e0251 */
[----:B------:R0:W-:Y:S01]  /*d3a0*/  STL [R1+0x4f0], R76 ;  /* 0x0004f04c01007387 */ /* 0x0001e20000100800 */
[----:B------:R-:W-:-:S03]  /*d3b0*/  @!P0 IMAD.IADD R26, R26, 0x1, -R15 ;  /* 0x000000011a1a8824 */ /* 0x000fc600078e0a0f */
[----:B------:R1:W-:Y:S01]  /*d3c0*/  STL [R1+0x4f8], R5 ;  /* 0x0004f80501007387 */ /* 0x0003e20000100800 */
[----:B------:R-:W-:Y:S02]  /*d3d0*/  @!P6 IMAD.MOV R26, RZ, RZ, -R26 ;  /* 0x000000ffff1ae224 */ /* 0x000fe400078e0a1a */
[C---:B0-----:R-:W-:Y:S02]  /*d3e0*/  VIADD R76, R0.reuse, 0x19e ;  /* 0x0000019e004c7836 */ /* 0x041fe40000000000 */
[----:B-1----:R-:W-:-:S03]  /*d3f0*/  VIADD R5, R0, 0x19f ;  /* 0x0000019f00057836 */ /* 0x002fc60000000000 */
[----:B------:R-:W-:Y:S01]  /*d400*/  STL [R1+0x2478], R76 ;  /* 0x0024784c01007387 */ /* 0x000fe20000100800 */
[----:B------:R-:W-:Y:S01]  /*d410*/  @!P1 IMAD.IADD R25, R25, 0x1, -R15 ;  /* 0x0000000119199824 */ /* 0x000fe200078e0a0f */
[----:B------:R-:W-:Y:S01]  /*d420*/  ISETP.GT.U32.AND P6, PT, R15, R22, PT ;  /* 0x000000160f00720c */ /* 0x000fe20003fc4070 */
[----:B------:R-:W-:Y:S01]  /*d430*/  IMAD.HI.U32 R81, R16, R84, RZ ;  /* 0x0000005410517227 */ /* 0x000fe200078e00ff */
[----:B------:R0:W-:Y:S03]  /*d440*/  STL [R1+0x247c], R5 ;  /* 0x00247c0501007387 */ /* 0x0001e60000100800 */
[----:B------:R-:W-:Y:S01]  /*d450*/  IMAD.MOV R81, RZ, RZ, -R81 ;  /* 0x000000ffff517224 */ /* 0x000fe200078e0a51 */
[----:B------:R-:W-:-:S03]  /*d460*/  IABS R82, R5 ;  /* 0x0000000500527213 */ /* 0x000fc60000000000 */
[----:B0-----:R-:W-:-:S04]  /*d470*/  IMAD R5, R15, R81, R84 ;  /* 0x000000510f057224 */ /* 0x001fc800078e0254 */
[----:B------:R-:W-:Y:S01]  /*d480*/  @!P6 IMAD.IADD R22, R22, 0x1, -R15 ;  /* 0x000000011616e824 */ /* 0x000fe200078e0a0f */
[----:B---3--:R-:W-:Y:S02]  /*d490*/  ISETP.GE.AND P1, PT, R92, RZ, PT ;  /* 0x000000ff5c00720c */ /* 0x008fe40003f26270 */
[----:B------:R-:W3:Y:S04]  /*d4a0*/  LDL R92, [R1+0x2084] ;  /* 0x00208400015c7983 */ /* 0x000ee80000100800 */
[----:B------:R0:W-:Y:S01]  /*d4b0*/  STL [R1+0x4e8], R5 ;  /* 0x0004e80501007387 */ /* 0x0001e20000100800 */
[----:B----4-:R-:W-:-:S03]  /*d4c0*/  ISETP.GE.AND P6, PT, R93, RZ, PT ;  /* 0x000000ff5d00720c */ /* 0x010fc60003fc6270 */
[----:B------:R-:W4:Y:S01]  /*d4d0*/  LDL R93, [R1+0x2080] ;  /* 0x00208000015d7983 */ /* 0x000f220000100800 */
[----:B------:R-:W-:Y:S01]  /*d4e0*/  @!P2 IMAD.MOV R28, RZ, RZ, -R28 ;  /* 0x000000ffff1ca224 */ /* 0x000fe200078e0a1c */
[C---:B------:R-:W-:Y:S02]  /*d4f0*/  ISETP.GT.U32.AND P2, PT, R15.reuse, R24, PT ;  /* 0x000000180f00720c */ /* 0x040fe40003f44070 */
[----:B------:R-:W-:Y:S02]  /*d500*/  ISETP.GT.U32.AND P0, PT, R15, R23, PT ;  /* 0x000000170f00720c */ /* 0x000fe40003f04070 */
[----:B------:R-:W-:Y:S01]  /*d510*/  IABS R80, R76 ;  /* 0x0000004c00507213 */ /* 0x000fe20000000000 */
[----:B------:R-:W-:-:S04]  /*d520*/  IMAD.MOV.U32 R81, RZ, RZ, R82 ;  /* 0x000000ffff517224 */ /* 0x000fc800078e0052 */
[----:B------:R-:W-:-:S04]  /*d530*/  IMAD.HI.U32 R82, R16, R80, RZ ;  /* 0x0000005010527227 */ /* 0x000fc800078e00ff */
[--C-:B------:R-:W-:Y:S01]  /*d540*/  @!P2 IMAD.IADD R24, R24, 0x1, -R15.reuse ;  /* 0x000000011818a824 */ /* 0x100fe200078e0a0f */
[----:B------:R-:W-:Y:S01]  /*d550*/  ISETP.GT.U32.AND P2, PT, R15, R21, PT ;  /* 0x000000150f00720c */ /* 0x000fe20003f44070 */
[----:B------:R-:W-:Y:S02]  /*d560*/  @!P0 IMAD.IADD R23, R23, 0x1, -R15 ;  /* 0x0000000117178824 */ /* 0x000fe400078e0a0f */
[----:B------:R-:W-:Y:S02]  /*d570*/  IMAD.MOV R82, RZ, RZ, -R82 ;  /* 0x000000ffff527224 */ /* 0x000fe400078e0a52 */
[----:B------:R-:W-:Y:S01]  /*d580*/  IMAD.HI.U32 R83, R16, R81, RZ ;  /* 0x0000005110537227 */ /* 0x000fe200078e00ff */
[----:B------:R-:W-:-:S03]  /*d590*/  ISETP.GT.U32.AND P0, PT, R15, R23, PT ;  /* 0x000000170f00720c */ /* 0x000fc60003f04070 */
[----:B0-----:R-:W-:Y:S02]  /*d5a0*/  IMAD R5, R15, R82, R80 ;  /* 0x000000520f057224 */ /* 0x001fe400078e0250 */
[----:B------:R-:W-:Y:S02]  /*d5b0*/  IMAD.MOV R83, RZ, RZ, -R83 ;  /* 0x000000ffff537224 */ /* 0x000fe400078e0a53 */
[----:B------:R-:W-:Y:S01]  /*d5c0*/  @!P2 IMAD.IADD R21, R21, 0x1, -R15 ;  /* 0x000000011515a824 */ /* 0x000fe200078e0a0f */
[C---:B------:R-:W-:Y:S01]  /*d5d0*/  ISETP.GT.U32.AND P2, PT, R15.reuse, R22, PT ;  /* 0x000000160f00720c */ /* 0x040fe20003f44070 */
[----:B------:R0:W-:Y:S01]  /*d5e0*/  STL [R1+0x4e4], R5 ;  /* 0x0004e40501007387 */ /* 0x0001e20000100800 */
[C---:B------:R-:W-:Y:S02]  /*d5f0*/  VIADD R80, R0.reuse, 0x1a0 ;  /* 0x000001a000507836 */ /* 0x040fe40000000000 */
[----:B------:R-:W-:Y:S02]  /*d600*/  VIADD R76, R0, 0x1a1 ;  /* 0x000001a1004c7836 */ /* 0x000fe40000000000 */
[----:B0-----:R-:W-:-:S02]  /*d610*/  IMAD R5, R15, R83, R81 ;  /* 0x000000530f057224 */ /* 0x001fc400078e0251 */
[----:B------:R-:W-:Y:S02]  /*d620*/  @!P0 IMAD.IADD R23, R23, 0x1, -R15 ;  /* 0x0000000117178824 */ /* 0x000fe400078e0a0f */
[----:B------:R-:W-:Y:S01]  /*d630*/  @!P1 IMAD.MOV R25, RZ, RZ, -R25 ;  /* 0x000000ffff199224 */ /* 0x000fe200078e0a19 */
[----:B------:R0:W-:Y:S01]  /*d640*/  STL [R1+0x4d8], R5 ;  /* 0x0004d80501007387 */ /* 0x0001e20000100800 */
[----:B------:R-:W-:Y:S01]  /*d650*/  ISETP.GT.U32.AND P1, PT, R15, R21, PT ;  /* 0x000000150f00720c */ /* 0x000fe20003f24070 */
[----:B------:R-:W-:Y:S02]  /*d660*/  @!P6 IMAD.MOV R23, RZ, RZ, -R23 ;  /* 0x000000ffff17e224 */ /* 0x000fe400078e0a17 */
[----:B------:R1:W-:Y:S01]  /*d670*/  STL [R1+0x246c], R80 ;  /* 0x00246c5001007387 */ /* 0x0003e20000100800 */
[----:B------:R-:W-:Y:S02]  /*d680*/  @!P2 IMAD.IADD R22, R22, 0x1, -R15 ;  /* 0x000000011616a824 */ /* 0x000fe400078e0a0f */
[----:B0-----:R-:W-:Y:S01]  /*d690*/  VIADD R5, R0, 0x1a2 ;  /* 0x000001a200057836 */ /* 0x001fe20000000000 */
[----:B------:R0:W-:Y:S01]  /*d6a0*/  STL [R1+0x2470], R76 ;  /* 0x0024704c01007387 */ /* 0x0001e20000100800 */
[----:B--2---:R-:W-:-:S03]  /*d6b0*/  ISETP.GE.AND P6, PT, R90, RZ, PT ;  /* 0x000000ff5a00720c */ /* 0x004fc60003fc6270 */
[----:B------:R2:W-:Y:S04]  /*d6c0*/  STL [R1+0x2474], R5 ;  /* 0x0024740501007387 */ /* 0x0005e80000100800 */
[----:B------:R-:W2:Y:S01]  /*d6d0*/  LDL R90, [R1+0x2088] ;  /* 0x00208800015a7983 */ /* 0x000ea20000100800 */
[----:B------:R-:W-:Y:S01]  /*d6e0*/  @!P1 IMAD.IADD R21, R21, 0x1, -R15 ;  /* 0x0000000115159824 */ /* 0x000fe200078e0a0f */
[----:B------:R-:W-:Y:S02]  /*d6f0*/  ISETP.GE.AND P0, PT, R89, RZ, PT ;  /* 0x000000ff5900720c */ /* 0x000fe40003f06270 */
[----:B------:R-:W2:Y:S01]  /*d700*/  LDL R89, [R1+0x208c] ;  /* 0x00208c0001597983 */ /* 0x000ea20000100800 */
[----:B---3--:R-:W-:-:S03]  /*d710*/  ISETP.GE.AND P2, PT, R92, RZ, PT ;  /* 0x000000ff5c00720c */ /* 0x008fc60003f46270 */
[----:B------:R-:W3:Y:S10]  /*d720*/  LDL R92, [R1+0x206c] ;  /* 0x00206c00015c7983 */ /* 0x000ef40000100800 */
[----:B------:R-:W-:Y:S01]  /*d730*/  @!P2 IMAD.MOV R21, RZ, RZ, -R21 ;  /* 0x000000ffff15a224 */ /* 0x000fe200078e0a15 */
[----:B----4-:R-:W-:-:S02]  /*d740*/  ISETP.GE.AND P2, PT, R93, RZ, PT ;  /* 0x000000ff5d00720c */ /* 0x010fc40003f46270 */
[----:B------:R-:W4:Y:S01]  /*d750*/  LDL R93, [R1+0x2068] ;  /* 0x00206800015d7983 */ /* 0x000f220000100800 */
[----:B------:R-:W-:Y:S02]  /*d760*/  ISETP.GT.U32.AND P1, PT, R15, R19, PT ;  /* 0x000000130f00720c */ /* 0x000fe40003f24070 */
[----:B-1----:R-:W-:Y:S02]  /*d770*/  IABS R80, R80 ;  /* 0x0000005000507213 */ /* 0x002fe40000000000 */
[----:B------:R-:W-:-:S03]  /*d780*/  IABS R81, R76 ;  /* 0x0000004c00517213 */ /* 0x000fc60000000000 */
[----:B------:R-:W-:Y:S01]  /*d790*/  IMAD.HI.U32 R83, R16, R80, RZ ;  /* 0x0000005010537227 */ /* 0x000fe200078e00ff */
[----:B------:R-:W-:-:S03]  /*d7a0*/  IABS R82, R5 ;  /* 0x0000000500527213 */ /* 0x000fc60000000000 */
[----:B------:R-:W-:-:S04]  /*d7b0*/  IMAD.HI.U32 R84, R16, R81, RZ ;  /* 0x0000005110547227 */ /* 0x000fc800078e00ff */
[----:B------:R-:W-:Y:S01]  /*d7c0*/  @!P6 IMAD.MOV R22, RZ, RZ, -R22 ;  /* 0x000000ffff16e224 */ /* 0x000fe200078e0a16 */
[----:B------:R-:W-:Y:S01]  /*d7d0*/  ISETP.GT.U32.AND P6, PT, R15, R18, PT ;  /* 0x000000120f00720c */ /* 0x000fe20003fc4070 */
[----:B------:R-:W-:Y:S02]  /*d7e0*/  IMAD.MOV R83, RZ, RZ, -R83 ;  /* 0x000000ffff537224 */ /* 0x000fe400078e0a53 */
[----:B------:R-:W-:Y:S02]  /*d7f0*/  IMAD.MOV R84, RZ, RZ, -R84 ;  /* 0x000000ffff547224 */ /* 0x000fe400078e0a54 */
[----:B------:R-:W-:Y:S02]  /*d800*/  @!P1 IMAD.IADD R19, R19, 0x1, -R15 ;  /* 0x0000000113139824 */ /* 0x000fe400078e0a0f */
[----:B------:R-:W-:-:S04]  /*d810*/  IMAD.HI.U32 R85, R16, R82, RZ ;  /* 0x0000005210557227 */ /* 0x000fc800078e00ff */
[C---:B0-----:R-:W-:Y:S02]  /*d820*/  IMAD R76, R15.reuse, R83, R80 ;  /* 0x000000530f4c7224 */ /* 0x041fe400078e0250 */
[C---:B--2---:R-:W-:Y:S01]  /*d830*/  IMAD R5, R15.reuse, R84, R81 ;  /* 0x000000540f057224 */ /* 0x044fe200078e0251 */
[----:B------:R-:W-:Y:S01]  /*d840*/  ISETP.GT.U32.AND P1, PT, R15, R19, PT ;  /* 0x000000130f00720c */ /* 0x000fe20003f24070 */
[----:B------:R-:W-:Y:S01]  /*d850*/  IMAD.MOV R85, RZ, RZ, -R85 ;  /* 0x000000ffff557224 */ /* 0x000fe200078e0a55 */
[----:B------:R-:W-:Y:S01]  /*d860*/  STL [R1+0x4cc], R76 ;  /* 0x0004cc4c01007387 */ /* 0x000fe20000100800 */
[----:B------:R-:W-:-:S03]  /*d870*/  @!P6 IMAD.IADD R18, R18, 0x1, -R15 ;  /* 0x000000011212e824 */ /* 0x000fc600078e0a0f */
[----:B------:R0:W-:Y:S01]  /*d880*/  STL [R1+0x4c8], R5 ;  /* 0x0004c80501007387 */ /* 0x0001e20000100800 */
[C---:B------:R-:W-:Y:S02]  /*d890*/  VIADD R80, R0.reuse, 0x1a3 ;  /* 0x000001a300507836 */ /* 0x040fe40000000000 */
[C---:B------:R-:W-:Y:S02]  /*d8a0*/  VIADD R81, R0.reuse, 0x1a4 ;  /* 0x000001a400517836 */ /* 0x040fe40000000000 */
[C---:B0-----:R-:W-:Y:S02]  /*d8b0*/  IMAD R5, R15.reuse, R85, R82 ;  /* 0x000000550f057224 */ /* 0x041fe400078e0252 */
[----:B------:R-:W-:Y:S01]  /*d8c0*/  VIADD R76, R0, 0x1a5 ;  /* 0x000001a5004c7836 */ /* 0x000fe20000000000 */
[----:B------:R-:W-:Y:S02]  /*d8d0*/  ISETP.GT.U32.AND P6, PT, R15, R18, PT ;  /* 0x000000120f00720c */ /* 0x000fe40003fc4070 */
[----:B------:R0:W-:Y:S01]  /*d8e0*/  STL [R1+0x4d0], R5 ;  /* 0x0004d00501007387 */ /* 0x0001e20000100800 */
[----:B------:R-:W-:-:S03]  /*d8f0*/  @!P1 IMAD.IADD R19, R19, 0x1, -R15 ;  /* 0x0000000113139824 */ /* 0x000fc600078e0a0f */
[----:B------:R1:W-:Y:S01]  /*d900*/  STL [R1+0x245c], R80 ;  /* 0x00245c5001007387 */ /* 0x0003e20000100800 */
[----:B0-----:R-:W-:-:S03]  /*d910*/  VIADD R5, R0, 0x1a6 ;  /* 0x000001a600057836 */ /* 0x001fc60000000000 */
[----:B------:R0:W-:Y:S01]  /*d920*/  STL [R1+0x2460], R81 ;  /* 0x0024605101007387 */ /* 0x0001e20000100800 */
[----:B------:R-:W-:-:S03]  /*d930*/  ISETP.GE.AND P1, PT, R90, RZ, PT ;  /* 0x000000ff5a00720c */ /* 0x000fc60003f26270 */
[----:B------:R2:W-:Y:S01]  /*d940*/  STL [R1+0x2468], R76 ;  /* 0x0024684c01007387 */ /* 0x0005e20000100800 */
[----:B------:R-:W-:-:S03]  /*d950*/  @!P0 IMAD.MOV R24, RZ, RZ, -R24 ;  /* 0x000000ffff188224 */ /* 0x000fc600078e0a18 */
[----:B------:R0:W-:Y:S01]  /*d960*/  STL [R1+0x2464], R5 ;  /* 0x0024640501007387 */ /* 0x0001e20000100800 */
[----:B------:R-:W-:-:S03]  /*d970*/  ISETP.GT.U32.AND P0, PT, R15, R20, PT ;  /* 0x000000140f00720c */ /* 0x000fc60003f04070 */
[----:B------:R-:W2:Y:S01]  /*d980*/  LDL R90, [R1+0x2070] ;  /* 0x00207000015a7983 */ /* 0x000ea20000100800 */
[----:B------:R-:W-:-:S04]  /*d990*/  @!P6 IMAD.IADD R18, R18, 0x1, -R15 ;  /* 0x000000011212e824 */ /* 0x000fc800078e0a0f */
[----:B------:R-:W-:-:S05]  /*d9a0*/  @!P1 IMAD.MOV R18, RZ, RZ, -R18 ;  /* 0x000000ffff129224 */ /* 0x000fca00078e0a12 */
[----:B------:R-:W-:-:S05]  /*d9b0*/  @!P0 IMAD.IADD R20, R20, 0x1, -R15 ;  /* 0x0000000114148824 */ /* 0x000fca00078e0a0f */
[----:B------:R-:W-:-:S13]  /*d9c0*/  ISETP.GT.U32.AND P0, PT, R15, R20, PT ;  /* 0x000000140f00720c */ /* 0x000fda0003f04070 */
[----:B------:R-:W-:-:S04]  /*d9d0*/  @!P0 IMAD.IADD R20, R20, 0x1, -R15 ;  /* 0x0000000114148824 */ /* 0x000fc800078e0a0f */
[----:B------:R-:W-:Y:S01]  /*d9e0*/  @!P2 IMAD.MOV R20, RZ, RZ, -R20 ;  /* 0x000000ffff14a224 */ /* 0x000fe200078e0a14 */
[----:B------:R-:W-:Y:S02]  /*d9f0*/  ISETP.GE.AND P2, PT, R89, RZ, PT ;  /* 0x000000ff5900720c */ /* 0x000fe40003f46270 */
[----:B------:R-:W2:Y:S11]  /*da00*/  LDL R89, [R1+0x2074] ;  /* 0x0020740001597983 */ /* 0x000eb60000100800 */
[----:B------:R-:W-:Y:S01]  /*da10*/  @!P2 IMAD.MOV R19, RZ, RZ, -R19 ;  /* 0x000000ffff13a224 */ /* 0x000fe200078e0a13 */
[----:B---3--:R-:W-:-:S02]  /*da20*/  ISETP.GE.AND P2, PT, R92, RZ, PT ;  /* 0x000000ff5c00720c */ /* 0x008fc40003f46270 */
[----:B------:R-:W3:Y:S01]  /*da30*/  LDL R92, [R1+0x2078] ;  /* 0x00207800015c7983 */ /* 0x000ee20000100800 */
[----:B----4-:R-:W-:-:S03]  /*da40*/  ISETP.GE.AND P1, PT, R93, RZ, PT ;  /* 0x000000ff5d00720c */ /* 0x010fc60003f26270 */
[----:B------:R-:W4:Y:S01]  /*da50*/  LDL R93, [R1+0x2048] ;  /* 0x00204800015d7983 */ /* 0x000f220000100800 */
[----:B------:R-:W-:Y:S02]  /*da60*/  ISETP.GT.U32.AND P6, PT, R15, R11, PT ;  /* 0x0000000b0f00720c */ /* 0x000fe40003fc4070 */
[----:B-1----:R-:W-:Y:S02]  /*da70*/  IABS R80, R80 ;  /* 0x0000005000507213 */ /* 0x002fe40000000000 */
[----:B0-----:R-:W-:-:S09]  /*da80*/  IABS R81, R81 ;  /* 0x0000005100517213 */ /* 0x001fd20000000000 */
[----:B------:R-:W-:-:S05]  /*da90*/  @!P6 IMAD.IADD R11, R11, 0x1, -R15 ;  /* 0x000000010b0be824 */ /* 0x000fca00078e0a0f */
[C---:B------:R-:W-:Y:S01]  /*daa0*/  ISETP.GT.U32.AND P6, PT, R15.reuse, R11, PT ;  /* 0x0000000b0f00720c */ /* 0x040fe20003fc4070 */
[C---:B------:R-:W-:Y:S01]  /*dab0*/  IMAD.HI.U32 R86, R16.reuse, R80, RZ ;  /* 0x0000005010567227 */ /* 0x040fe200078e00ff */
[----:B------:R-:W-:Y:S02]  /*dac0*/  IABS R82, R76 ;  /* 0x0000004c00527213 */ /* 0x000fe40000000000 */
[----:B------:R-:W-:Y:S01]  /*dad0*/  ISETP.GT.U32.AND P0, PT, R15, R17, PT ;  /* 0x000000110f00720c */ /* 0x000fe20003f04070 */
[----:B------:R-:W-:Y:S01]  /*dae0*/  IMAD.HI.U32 R87, R16, R81, RZ ;  /* 0x0000005110577227 */ /* 0x000fe200078e00ff */
[----:B------:R-:W-:-:S03]  /*daf0*/  IABS R83, R5 ;  /* 0x0000000500537213 */ /* 0x000fc60000000000 */
[----:B------:R-:W-:Y:S02]  /*db00*/  IMAD.MOV R86, RZ, RZ, -R86 ;  /* 0x000000ffff567224 */ /* 0x000fe400078e0a56 */
[----:B------:R-:W-:Y:S02]  /*db10*/  IMAD.MOV R87, RZ, RZ, -R87 ;  /* 0x000000ffff577224 */ /* 0x000fe400078e0a57 */
[----:B------:R-:W-:-:S04]  /*db20*/  IMAD.HI.U32 R84, R16, R82, RZ ;  /* 0x0000005210547227 */ /* 0x000fc800078e00ff */
[----:B------:R-:W-:-:S04]  /*db30*/  IMAD.HI.U32 R85, R16, R83, RZ ;  /* 0x0000005310557227 */ /* 0x000fc800078e00ff */
[----:B------:R-:W-:Y:S01]  /*db40*/  @!P6 IMAD.IADD R11, R11, 0x1, -R15 ;  /* 0x000000010b0be824 */ /* 0x000fe200078e0a0f */
[C---:B------:R-:W-:Y:S01]  /*db50*/  ISETP.GT.U32.AND P6, PT, R15.reuse, R8, PT ;  /* 0x000000080f00720c */ /* 0x040fe20003fc4070 */
[C---:B--2---:R-:W-:Y:S02]  /*db60*/  IMAD R76, R15.reuse, R86, R80 ;  /* 0x000000560f4c7224 */ /* 0x044fe400078e0250 */
[----:B------:R-:W-:Y:S02]  /*db70*/  IMAD R5, R15, R87, R81 ;  /* 0x000000570f057224 */ /* 0x000fe400078e0251 */
[----:B------:R-:W-:Y:S02]  /*db80*/  IMAD.MOV R84, RZ, RZ, -R84 ;  /* 0x000000ffff547224 */ /* 0x000fe400078e0a54 */
[----:B------:R-:W-:Y:S01]  /*db90*/  IMAD.MOV R85, RZ, RZ, -R85 ;  /* 0x000000ffff557224 */ /* 0x000fe200078e0a55 */
[----:B------:R0:W-:Y:S01]  /*dba0*/  STL [R1+0x49c], R76 ;  /* 0x00049c4c01007387 */ /* 0x0001e20000100800 */
[----:B------:R-:W-:-:S03]  /*dbb0*/  @!P0 IMAD.IADD R17, R17, 0x1, -R15 ;  /* 0x0000000111118824 */ /* 0x000fc600078e0a0f */
[----:B------:R1:W-:Y:S01]  /*dbc0*/  STL [R1+0x4a4], R5 ;  /* 0x0004a40501007387 */ /* 0x0003e20000100800 */
[----:B------:R-:W-:Y:S02]  /*dbd0*/  VIADD R81, R0, 0x1a7 ;  /* 0x000001a700517836 */ /* 0x000fe40000000000 */
[C---:B0-----:R-:W-:Y:S02]  /*dbe0*/  IMAD R76, R15.reuse, R84, R82 ;  /* 0x000000540f4c7224 */ /* 0x041fe400078e0252 */
[----:B-1----:R-:W-:-:S03]  /*dbf0*/  IMAD R5, R15, R85, R83 ;  /* 0x000000550f057224 */ /* 0x002fc600078e0253 */
[----:B------:R0:W-:Y:S01]  /*dc00*/  STL [R1+0x4a0], R76 ;  /* 0x0004a04c01007387 */ /* 0x0001e20000100800 */
[C---:B------:R-:W-:Y:S01]  /*dc10*/  VIADD R82, R0.reuse, 0x1a8 ;  /* 0x000001a800527836 */ /* 0x040fe20000000000 */
[----:B------:R-:W-:Y:S01]  /*dc20*/  ISETP.GT.U32.AND P0, PT, R15, R17, PT ;  /* 0x000000110f00720c */ /* 0x000fe20003f04070 */
[----:B------:R-:W-:Y:S01]  /*dc30*/  VIADD R80, R0, 0x1a9 ;  /* 0x000001a900507836 */ /* 0x000fe20000000000 */
[----:B------:R1:W-:Y:S01]  /*dc40*/  STL [R1+0x4b4], R5 ;  /* 0x0004b40501007387 */ /* 0x0003e20000100800 */
[----:B------:R-:W-:-:S03]  /*dc50*/  @!P6 IMAD.IADD R8, R8, 0x1, -R15 ;  /* 0x000000010808e824 */ /* 0x000fc600078e0a0f */
[----:B------:R2:W-:Y:S01]  /*dc60*/  STL [R1+0x2448], R81 ;  /* 0x0024485101007387 */ /* 0x0005e20000100800 */
[----:B0-----:R-:W-:-:S03]  /*dc70*/  VIADD R76, R0, 0x1aa ;  /* 0x000001aa004c7836 */ /* 0x001fc60000000000 */
[----:B------:R0:W-:Y:S01]  /*dc80*/  STL [R1+0x244c], R82 ;  /* 0x00244c5201007387 */ /* 0x0001e20000100800 */
[----:B-1----:R-:W-:-:S03]  /*dc90*/  VIADD R5, R0, 0x1ab ;  /* 0x000001ab00057836 */ /* 0x002fc60000000000 */
[----:B------:R1:W-:Y:S01]  /*dca0*/  STL [R1+0x2450], R80 ;  /* 0x0024505001007387 */ /* 0x0003e20000100800 */
[----:B------:R-:W-:Y:S01]  /*dcb0*/  @!P1 IMAD.MOV R11, RZ, RZ, -R11 ;  /* 0x000000ffff0b9224 */ /* 0x000fe200078e0a0b */
[----:B------:R-:W-:Y:S02]  /*dcc0*/  ISETP.GE.AND P6, PT, R90, RZ, PT ;  /* 0x000000ff5a00720c */ /* 0x000fe40003fc6270 */
[----:B------:R-:W-:Y:S01]  /*dcd0*/  STL [R1+0x2458], R76 ;  /* 0x0024584c01007387 */ /* 0x000fe20000100800 */
[----:B------:R-:W-:-:S03]  /*dce0*/  ISETP.GT.U32.AND P1, PT, R15, R8, PT ;  /* 0x000000080f00720c */ /* 0x000fc60003f24070 */
[----:B------:R0:W-:Y:S04]  /*dcf0*/  STL [R1+0x2454], R5 ;  /* 0x0024540501007387 */ /* 0x0001e80000100800 */
[----:B------:R-:W4:Y:S01]  /*dd00*/  LDL R90, [R1+0x2050] ;  /* 0x00205000015a7983 */ /* 0x000f220000100800 */
[--C-:B------:R-:W-:Y:S01]  /*dd10*/  @!P0 IMAD.IADD R17, R17, 0x1, -R15.reuse ;  /* 0x0000000111118824 */ /* 0x100fe200078e0a0f */
[----:B------:R-:W-:Y:S02]  /*dd20*/  ISETP.GT.U32.AND P0, PT, R15, R10, PT ;  /* 0x0000000a0f00720c */ /* 0x000fe40003f04070 */
[----:B------:R-:W4:Y:S02]  /*dd30*/  LDL R91, [R1+0x2054] ;  /* 0x00205400015b7983 */ /* 0x000f240000100800 */
[----:B------:R-:W-:-:S09]  /*dd40*/  @!P1 IMAD.IADD R8, R8, 0x1, -R15 ;  /* 0x0000000108089824 */ /* 0x000fd200078e0a0f */
[----:B------:R-:W-:-:S05]  /*dd50*/  @!P0 IMAD.IADD R10, R10, 0x1, -R15 ;  /* 0x000000010a0a8824 */ /* 0x000fca00078e0a0f */
[----:B------:R-:W-:Y:S02]  /*dd60*/  ISETP.GT.U32.AND P0, PT, R15, R10, PT ;  /* 0x0000000a0f00720c */ /* 0x000fe40003f04070 */
[----:B--2---:R-:W-:Y:S02]  /*dd70*/  IABS R81, R81 ;  /* 0x0000005100517213 */ /* 0x004fe40000000000 */
[----:B0-----:R-:W-:-:S03]  /*dd80*/  IABS R82, R82 ;  /* 0x0000005200527213 */ /* 0x001fc60000000000 */
[----:B------:R-:W-:-:S04]  /*dd90*/  IMAD.HI.U32 R85, R16, R81, RZ ;  /* 0x0000005110557227 */ /* 0x000fc800078e00ff */
[----:B------:R-:W-:-:S04]  /*dda0*/  IMAD.HI.U32 R86, R16, R82, RZ ;  /* 0x0000005210567227 */ /* 0x000fc800078e00ff */
[----:B------:R-:W-:Y:S01]  /*ddb0*/  @!P0 IMAD.IADD R10, R10, 0x1, -R15 ;  /* 0x000000010a0a8824 */ /* 0x000fe200078e0a0f */
[----:B------:R-:W-:Y:S01]  /*ddc0*/  ISETP.GE.AND P0, PT, R89, RZ, PT ;  /* 0x000000ff5900720c */ /* 0x000fe20003f06270 */
[----:B------:R-:W-:Y:S01]  /*ddd0*/  IMAD.MOV R85, RZ, RZ, -R85 ;  /* 0x000000ffff557224 */ /* 0x000fe200078e0a55 */
[----:B------:R-:W-:Y:S01]  /*dde0*/  IABS R83, R80 ;  /* 0x0000005000537213 */ /* 0x000fe20000000000 */
[----:B------:R-:W-:Y:S01]  /*ddf0*/  IMAD.MOV R86, RZ, RZ, -R86 ;  /* 0x000000ffff567224 */ /* 0x000fe200078e0a56 */
[----:B-1----:R-:W-:Y:S01]  /*de00*/  IABS R80, R5 ;  /* 0x0000000500507213 */ /* 0x002fe20000000000 */
[C---:B------:R-:W-:Y:S02]  /*de10*/  IMAD R5, R15.reuse, R85, R81 ;  /* 0x000000550f057224 */ /* 0x040fe400078e0251 */
[----:B------:R-:W-:-:S06]  /*de20*/  IMAD R81, R15, R86, R82 ;  /* 0x000000560f517224 */ /* 0x000fcc00078e0252 */
[----:B------:R-:W-:Y:S01]  /*de30*/  @!P0 IMAD.MOV R10, RZ, RZ, -R10 ;  /* 0x000000ffff0a8224 */ /* 0x000fe200078e0a0a */
[----:B---3--:R-:W-:Y:S02]  /*de40*/  ISETP.GE.AND P0, PT, R92, RZ, PT ;  /* 0x000000ff5c00720c */ /* 0x008fe40003f06270 */
[----:B----4-:R-:W-:Y:S02]  /*de50*/  ISETP.GE.AND P1, PT, R93, RZ, PT ;  /* 0x000000ff5d00720c */ /* 0x010fe40003f26270 */
[----:B------:R-:W2:Y:S04]  /*de60*/  LDL R93, [R1+0x205c] ;  /* 0x00205c00015d7983 */ /* 0x000ea80000100800 */
[----:B------:R0:W-:Y:S04]  /*de70*/  STL [R1+0x47c], R5 ;  /* 0x00047c0501007387 */ /* 0x0001e80000100800 */
[----:B------:R1:W-:Y:S04]  /*de80*/  STL [R1+0x488], R81 ;  /* 0x0004885101007387 */ /* 0x0003e80000100800 */
[----:B------:R-:W3:Y:S01]  /*de90*/  LDL R92, [R1+0x2058] ;  /* 0x00205800015c7983 */ /* 0x000ee20000100800 */
[----:B------:R-:W-:Y:S01]  /*dea0*/  @!P2 IMAD.MOV R17, RZ, RZ, -R17 ;  /* 0x000000ffff11a224 */ /* 0x000fe200078e0a11 */
[----:B------:R-:W-:-:S13]  /*deb0*/  ISETP.GT.U32.AND P2, PT, R15, R9, PT ;  /* 0x000000090f00720c */ /* 0x000fda0003f44070 */
[----:B------:R-:W-:-:S05]  /*dec0*/  @!P2 IMAD.IADD R9, R9, 0x1, -R15 ;  /* 0x000000010909a824 */ /* 0x000fca00078e0a0f */
[----:B------:R-:W-:-:S13]  /*ded0*/  ISETP.GT.U32.AND P2, PT, R15, R9, PT ;  /* 0x000000090f00720c */ /* 0x000fda0003f44070 */
[----:B------:R-:W-:Y:S01]  /*dee0*/  @!P2 IMAD.IADD R9, R9, 0x1, -R15 ;  /* 0x000000010909a824 */ /* 0x000fe200078e0a0f */
[----:B------:R-:W-:Y:S01]  /*def0*/  ISETP.GT.U32.AND P2, PT, R15, R7, PT ;  /* 0x000000070f00720c */ /* 0x000fe20003f44070 */
[----:B------:R-:W-:-:S12]  /*df00*/  @!P0 IMAD.MOV R8, RZ, RZ, -R8 ;  /* 0x000000ffff088224 */ /* 0x000fd800078e0a08 */
[----:B------:R-:W-:-:S05]  /*df10*/  @!P2 IMAD.IADD R7, R7, 0x1, -R15 ;  /* 0x000000010707a824 */ /* 0x000fca00078e0a0f */
[C---:B------:R-:W-:Y:S02]  /*df20*/  ISETP.GT.U32.AND P0, PT, R15.reuse, R7, PT ;  /* 0x000000070f00720c */ /* 0x040fe40003f04070 */
[----:B------:R-:W-:Y:S02]  /*df30*/  ISETP.GT.U32.AND P2, PT, R15, R3, PT ;  /* 0x000000030f00720c */ /* 0x000fe40003f44070 */
[----:B------:R-:W-:Y:S01]  /*df40*/  IABS R84, R76 ;  /* 0x0000004c00547213 */ /* 0x000fe20000000000 */
[----:B------:R-:W-:-:S04]  /*df50*/  IMAD.HI.U32 R87, R16, R83, RZ ;  /* 0x0000005310577227 */ /* 0x000fc800078e00ff */
[----:B------:R-:W-:-:S04]  /*df60*/  IMAD.HI.U32 R88, R16, R84, RZ ;  /* 0x0000005410587227 */ /* 0x000fc800078e00ff */
[--C-:B------:R-:W-:Y:S01]  /*df70*/  @!P0 IMAD.IADD R7, R7, 0x1, -R15.reuse ;  /* 0x0000000107078824 */ /* 0x100fe200078e0a0f */
[----:B------:R-:W-:Y:S01]  /*df80*/  ISETP.GT.U32.AND P0, PT, R15, R45, PT ;  /* 0x0000002d0f00720c */ /* 0x000fe20003f04070 */
[----:B------:R-:W-:Y:S02]  /*df90*/  @!P2 IMAD.IADD R3, R3, 0x1, -R15 ;  /* 0x000000010303a824 */ /* 0x000fe400078e0a0f */
[----:B------:R-:W-:Y:S02]  /*dfa0*/  IMAD.MOV R87, RZ, RZ, -R87 ;  /* 0x000000ffff577224 */ /* 0x000fe400078e0a57 */
[----:B------:R-:W-:Y:S01]  /*dfb0*/  IMAD.MOV R88, RZ, RZ, -R88 ;  /* 0x000000ffff587224 */ /* 0x000fe200078e0a58 */
[----:B------:R-:W-:Y:S01]  /*dfc0*/  ISETP.GT.U32.AND P2, PT, R15, R3, PT ;  /* 0x000000030f00720c */ /* 0x000fe20003f44070 */
[----:B------:R-:W-:-:S04]  /*dfd0*/  IMAD.HI.U32 R89, R16, R80, RZ ;  /* 0x0000005010597227 */ /* 0x000fc800078e00ff */
[C---:B------:R-:W-:Y:S02]  /*dfe0*/  IMAD R76, R15.reuse, R87, R83 ;  /* 0x000000570f4c7224 */ /* 0x040fe400078e0253 */
[----:B0-----:R-:W-:Y:S02]  /*dff0*/  IMAD R5, R15, R88, R84 ;  /* 0x000000580f057224 */ /* 0x001fe400078e0254 */
[----:B------:R-:W-:Y:S02]  /*e000*/  IMAD.MOV R89, RZ, RZ, -R89 ;  /* 0x000000ffff597224 */ /* 0x000fe400078e0a59 */
[----:B------:R-:W-:Y:S01]  /*e010*/  @!P0 IMAD.IADD R45, R45, 0x1, -R15 ;  /* 0x000000012d2d8824 */ /* 0x000fe200078e0a0f */
[----:B------:R-:W-:Y:S01]  /*e020*/  ISETP.GE.AND P0, PT, R90, RZ, PT ;  /* 0x000000ff5a00720c */ /* 0x000fe20003f06270 */
[----:B------:R-:W-:Y:S01]  /*e030*/  STL [R1+0x484], R76 ;  /* 0x0004844c01007387 */ /* 0x000fe20000100800 */
[----:B------:R-:W-:Y:S01]  /*e040*/  @!P6 IMAD.MOV R9, RZ, RZ, -R9 ;  /* 0x000000ffff09e224 */ /* 0x000fe200078e0a09 */
[----:B------:R-:W-:-:S02]  /*e050*/  ISETP.GT.U32.AND P6, PT, R15, R6, PT ;  /* 0x000000060f00720c */ /* 0x000fc40003fc4070 */
[----:B------:R0:W-:Y:S01]  /*e060*/  STL [R1+0x498], R5 ;  /* 0x0004980501007387 */ /* 0x0001e20000100800 */
[C---:B-1----:R-:W-:Y:S02]  /*e070*/  VIADD R81, R0.reuse, 0x1ac ;  /* 0x000001ac00517836 */ /* 0x042fe40000000000 */
[----:B------:R-:W-:Y:S02]  /*e080*/  @!P2 IMAD.IADD R3, R3, 0x1, -R15 ;  /* 0x000000010303a824 */ /* 0x000fe400078e0a0f */
[----:B0-----:R-:W-:Y:S02]  /*e090*/  IMAD R5, R15, R89, R80 ;  /* 0x000000590f057224 */ /* 0x001fe400078e0250 */
[----:B------:R-:W-:-:S03]  /*e0a0*/  VIADD R76, R0, 0x1ad ;  /* 0x000001ad004c7836 */ /* 0x000fc60000000000 */
[----:B------:R0:W-:Y:S01]  /*e0b0*/  STL [R1+0x480], R5 ;  /* 0x0004800501007387 */ /* 0x0001e20000100800 */
[----:B------:R-:W-:-:S03]  /*e0c0*/  @!P0 IMAD.MOV R3, RZ, RZ, -R3 ;  /* 0x000000ffff038224 */ /* 0x000fc600078e0a03 */
[----:B------:R1:W-:Y:S01]  /*e0d0*/  STL [R1+0x243c], R81 ;  /* 0x00243c5101007387 */ /* 0x0003e20000100800 */
[----:B0-----:R-:W-:-:S03]  /*e0e0*/  VIADD R5, R0, 0x1ae ;  /* 0x000001ae00057836 */ /* 0x001fc60000000000 */
[----:B------:R0:W-:Y:S01]  /*e0f0*/  STL [R1+0x2444], R76 ;  /* 0x0024444c01007387 */ /* 0x0001e20000100800 */
[----:B------:R-:W-:-:S03]  /*e100*/  @!P6 IMAD.IADD R6, R6, 0x1, -R15 ;  /* 0x000000010606e824 */ /* 0x000fc600078e0a0f */
[----:B------:R4:W-:Y:S02]  /*e110*/  STL [R1+0x2440], R5 ;  /* 0x0024400501007387 */ /* 0x0009e40000100800 */
[----:B------:R-:W-:Y:S02]  /*e120*/  ISETP.GT.U32.AND P6, PT, R15, R6, PT ;  /* 0x000000060f00720c */ /* 0x000fe40003fc4070 */
[----:B------:R-:W-:Y:S01]  /*e130*/  ISETP.GE.AND P2, PT, R91, RZ, PT ;  /* 0x000000ff5b00720c */ /* 0x000fe20003f46270 */
[----:B------:R-:W-:Y:S01]  /*e140*/  @!P1 IMAD.MOV R7, RZ, RZ, -R7 ;  /* 0x000000ffff079224 */ /* 0x000fe200078e0a07 */
[----:B------:R-:W-:Y:S01]  /*e150*/  IABS R82, R81 ;  /* 0x0000005100527213 */ /* 0x000fe20000000000 */
[----:B------:R-:W4:Y:S08]  /*e160*/  LDL R90, [R1+0x203c] ;  /* 0x00203c00015a7983 */ /* 0x000f300000100800 */
[----:B------:R-:W-:-:S04]  /*e170*/  @!P6 IMAD.IADD R6, R6, 0x1, -R15 ;  /* 0x000000010606e824 */ /* 0x000fc800078e0a0f */
[----:B------:R-:W-:Y:S01]  /*e180*/  @!P2 IMAD.MOV R6, RZ, RZ, -R6 ;  /* 0x000000ffff06a224 */ /* 0x000fe200078e0a06 */
[----:B------:R-:W-:-:S13]  /*e190*/  ISETP.GT.U32.AND P2, PT, R15, R48, PT ;  /* 0x000000300f00720c */ /* 0x000fda0003f44070 */
[----:B------:R-:W-:Y:S01]  /*e1a0*/  @!P2 IMAD.IADD R48, R48, 0x1, -R15 ;  /* 0x000000013030a824 */ /* 0x000fe200078e0a0f */
[----:B--2---:R-:W-:Y:S02]  /*e1b0*/  ISETP.GE.AND P0, PT, R93, RZ, PT ;  /* 0x000000ff5d00720c */ /* 0x004fe40003f06270 */
[----:B------:R-:W2:Y:S01]  /*e1c0*/  LDL R93, [R1+0x2034] ;  /* 0x00203400015d7983 */ /* 0x000ea20000100800 */
[----:B---3--:R-:W-:-:S03]  /*e1d0*/  ISETP.GE.AND P2, PT, R92, RZ, PT ;  /* 0x000000ff5c00720c */ /* 0x008fc60003f46270 */
[----:B------:R-:W3:Y:S01]  /*e1e0*/  LDL R92, [R1+0x2030] ;  /* 0x00203000015c7983 */ /* 0x000ee20000100800 */
[----:B------:R-:W-:-:S13]  /*e1f0*/  ISETP.GT.U32.AND P6, PT, R15, R46, PT ;  /* 0x0000002e0f00720c */ /* 0x000fda0003fc4070 */
[----:B------:R-:W-:Y:S01]  /*e200*/  @!P6 IMAD.IADD R46, R46, 0x1, -R15 ;  /* 0x000000012e2ee824 */ /* 0x000fe200078e0a0f */
[----:B------:R-:W-:-:S13]  /*e210*/  ISETP.GT.U32.AND P6, PT, R15, R45, PT ;  /* 0x0000002d0f00720c */ /* 0x000fda0003fc4070 */
[----:B------:R-:W-:Y:S01]  /*e220*/  @!P6 IMAD.IADD R45, R45, 0x1, -R15 ;  /* 0x000000012d2de824 */ /* 0x000fe200078e0a0f */
[----:B------:R-:W-:Y:S02]  /*e230*/  ISETP.GT.U32.AND P6, PT, R15, R49, PT ;  /* 0x000000310f00720c */ /* 0x000fe40003fc4070 */
[----:B------:R-:W-:Y:S02]  /*e240*/  IABS R80, R76 ;  /* 0x0000004c00507213 */ /* 0x000fe40000000000 */
[----:B-1----:R-:W-:Y:S01]  /*e250*/  IABS R81, R5 ;  /* 0x0000000500517213 */ /* 0x002fe20000000000 */
[----:B------:R-:W-:-:S08]  /*e260*/  IMAD.HI.U32 R85, R16, R82, RZ ;  /* 0x0000005210557227 */ /* 0x000fd000078e00ff */
[----:B------:R-:W-:Y:S02]  /*e270*/  @!P6 IMAD.IADD R49, R49, 0x1, -R15 ;  /* 0x000000013131e824 */ /* 0x000fe400078e0a0f */
[----:B------:R-:W-:-:S03]  /*e280*/  IMAD.HI.U32 R83, R16, R80, RZ ;  /* 0x0000005010537227 */ /* 0x000fc600078e00ff */
[----:B------:R-:W-:Y:S01]  /*e290*/  ISETP.GT.U32.AND P6, PT, R15, R49, PT ;  /* 0x000000310f00720c */ /* 0x000fe20003fc4070 */
[----:B------:R-:W-:-:S04]  /*e2a0*/  IMAD.HI.U32 R84, R16, R81, RZ ;  /* 0x0000005110547227 */ /* 0x000fc800078e00ff */
[----:B------:R-:W-:Y:S02]  /*e2b0*/  IMAD.MOV R85, RZ, RZ, -R85 ;  /* 0x000000ffff557224 */ /* 0x000fe400078e0a55 */
[----:B------:R-:W-:Y:S02]  /*e2c0*/  IMAD.MOV R83, RZ, RZ, -R83 ;  /* 0x000000ffff537224 */ /* 0x000fe400078e0a53 */
[----:B------:R-:W-:Y:S01]  /*e2d0*/  IMAD.MOV R84, RZ, RZ, -R84 ;  /* 0x000000ffff547224 */ /* 0x000fe200078e0a54 */
[C---:B------:R-:W-:Y:S01]  /*e2e0*/  ISETP.GT.U32.AND P1, PT, R15.reuse, R46, PT ;  /* 0x0000002e0f00720c */ /* 0x040fe20003f24070 */
[C---:B------:R-:W-:Y:S02]  /*e2f0*/  IMAD R82, R15.reuse, R85, R82 ;  /* 0x000000550f527224 */ /* 0x040fe400078e0252 */
[C---:B0-----:R-:W-:Y:S02]  /*e300*/  IMAD R76, R15.reuse, R83, R80 ;  /* 0x000000530f4c7224 */ /* 0x041fe400078e0250 */
[----:B----4-:R-:W-:Y:S01]  /*e310*/  IMAD R5, R15, R84, R81 ;  /* 0x000000540f057224 */ /* 0x010fe200078e0251 */
[----:B------:R-:W-:Y:S01]  /*e320*/  STL [R1+0x474], R82 ;  /* 0x0004745201007387 */ /* 0x000fe20000100800 */
[----:B------:R-:W-:-:S03]  /*e330*/  @!P6 IMAD.IADD R49, R49, 0x1, -R15 ;  /* 0x000000013131e824 */ /* 0x000fc600078e0a0f */
[----:B------:R0:W-:Y:S04]  /*e340*/  STL [R1+0x470], R76 ;  /* 0x0004704c01007387 */ /* 0x0001e80000100800 */
[----:B------:R1:W-:Y:S01]  /*e350*/  STL [R1+0x478], R5 ;  /* 0x0004780501007387 */ /* 0x0003e20000100800 */
[----:B------:R-:W-:Y:S01]  /*e360*/  @!P1 IMAD.IADD R46, R46, 0x1, -R15 ;  /* 0x000000012e2e9824 */ /* 0x000fe200078e0a0f */
[----:B------:R-:W-:-:S13]  /*e370*/  ISETP.GT.U32.AND P1, PT, R15, R51, PT ;  /* 0x000000330f00720c */ /* 0x000fda0003f24070 */
[----:B------:R-:W-:-:S05]  /*e380*/  @!P1 IMAD.IADD R51, R51, 0x1, -R15 ;  /* 0x0000000133339824 */ /* 0x000fca00078e0a0f */
[----:B------:R-:W-:Y:S01]  /*e390*/  ISETP.GT.U32.AND P1, PT, R15, R51, PT ;  /* 0x000000330f00720c */ /* 0x000fe20003f24070 */
[C---:B------:R-:W-:Y:S02]  /*e3a0*/  VIADD R80, R0.reuse, 0x1af ;  /* 0x000001af00507836 */ /* 0x040fe40000000000 */
[----:B0-----:R-:W-:-:S10]  /*e3b0*/  VIADD R76, R0, 0x1b0 ;  /* 0x000001b0004c7836 */ /* 0x001fd40000000000 */
[----:B------:R-:W-:Y:S01]  /*e3c0*/  @!P1 IMAD.IADD R51, R51, 0x1, -R15 ;  /* 0x0000000133339824 */ /* 0x000fe200078e0a0f */
[----:B--2---:R-:W-:Y:S02]  /*e3d0*/  ISETP.GE.AND P6, PT, R93, RZ, PT ;  /* 0x000000ff5d00720c */ /* 0x004fe40003fc6270 */
[----:B------:R-:W2:Y:S04]  /*e3e0*/  LDL R93, [R1+0x2038] ;  /* 0x00203800015d7983 */ /* 0x000ea80000100800 */
[----:B------:R0:W-:Y:S04]  /*e3f0*/  STL [R1+0x2430], R80 ;  /* 0x0024305001007387 */ /* 0x0001e80000100800 */
[----:B------:R-:W-:Y:S01]  /*e400*/  STL [R1+0x2434], R76 ;  /* 0x0024344c01007387 */ /* 0x000fe20000100800 */
[----:B---3--:R-:W-:-:S03]  /*e410*/  ISETP.GE.AND P1, PT, R92, RZ, PT ;  /* 0x000000ff5c00720c */ /* 0x008fc60003f26270 */
[----:B------:R-:W3:Y:S01]  /*e420*/  LDL R92, [R1+0x2040] ;  /* 0x00204000015c7983 */ /* 0x000ee20000100800 */
[----:B------:R-:W-:Y:S01]  /*e430*/  @!P0 IMAD.MOV R45, RZ, RZ, -R45 ;  /* 0x000000ffff2d8224 */ /* 0x000fe200078e0a2d */
[----:B------:R-:W-:-:S13]  /*e440*/  ISETP.GT.U32.AND P0, PT, R15, R48, PT ;  /* 0x000000300f00720c */ /* 0x000fda0003f04070 */
[----:B------:R-:W-:Y:S01]  /*e450*/  @!P0 IMAD.IADD R48, R48, 0x1, -R15 ;  /* 0x0000000130308824 */ /* 0x000fe200078e0a0f */
[----:B------:R-:W-:-:S03]  /*e460*/  ISETP.GT.U32.AND P0, PT, R15, R53, PT ;  /* 0x000000350f00720c */ /* 0x000fc60003f04070 */
[----:B------:R-:W-:-:S10]  /*e470*/  @!P6 IMAD.MOV R48, RZ, RZ, -R48 ;  /* 0x000000ffff30e224 */ /* 0x000fd400078e0a30 */
[----:B------:R-:W-:-:S05]  /*e480*/  @!P0 IMAD.IADD R53, R53, 0x1, -R15 ;  /* 0x0000000135358824 */ /* 0x000fca00078e0a0f */
[----:B------:R-:W-:Y:S01]  /*e490*/  ISETP.GT.U32.AND P6, PT, R15, R53, PT ;  /* 0x000000350f00720c */ /* 0x000fe20003fc4070 */
[----:B-1----:R-:W-:-:S05]  /*e4a0*/  VIADD R5, R0, 0x1b1 ;  /* 0x000001b100057836 */ /* 0x002fca0000000000 */
[----:B------:R1:W-:Y:S07]  /*e4b0*/  STL [R1+0x2438], R5 ;  /* 0x0024380501007387 */ /* 0x0003ee0000100800 */
[----:B------:R-:W-:Y:S02]  /*e4c0*/  @!P6 IMAD.IADD R53, R53, 0x1, -R15 ;  /* 0x000000013535e824 */ /* 0x000fe400078e0a0f */
[----:B------:R-:W-:Y:S01]  /*e4d0*/  @!P2 IMAD.MOV R46, RZ, RZ, -R46 ;  /* 0x000000ffff2ea224 */ /* 0x000fe200078e0a2e */
[----:B------:R-:W-:-:S02]  /*e4e0*/  ISETP.GT.U32.AND P2, PT, R15, R52, PT ;  /* 0x000000340f00720c */ /* 0x000fc40003f44070 */
[----:B0-----:R-:W-:Y:S01]  /*e4f0*/  IABS R80, R80 ;  /* 0x0000005000507213 */ /* 0x001fe20000000000 */
[----:B------:R-:W-:Y:S01]  /*e500*/  @!P1 IMAD.MOV R49, RZ, RZ, -R49 ;  /* 0x000000ffff319224 */ /* 0x000fe200078e0a31 */
[----:B------:R-:W-:-:S03]  /*e510*/  ISETP.GT.U32.AND P1, PT, R15, R56, PT ;  /* 0x000000380f00720c */ /* 0x000fc60003f24070 */
[----:B------:R-:W-:Y:S01]  /*e520*/  IMAD.HI.U32 R82, R16, R80, RZ ;  /* 0x0000005010527227 */ /* 0x000fe200078e00ff */
[----:B------:R-:W-:-:S03]  /*e530*/  IABS R83, R5 ;  /* 0x0000000500537213 */ /* 0x000fc60000000000 */
[----:B------:R-:W-:Y:S02]  /*e540*/  IMAD.MOV R82, RZ, RZ, -R82 ;  /* 0x000000ffff527224 */ /* 0x000fe400078e0a52 */
[--C-:B------:R-:W-:Y:S01]  /*e550*/  @!P2 IMAD.IADD R52, R52, 0x1, -R15.reuse ;  /* 0x000000013434a824 */ /* 0x100fe200078e0a0f */
[----:B------:R-:W-:Y:S02]  /*e560*/  ISETP.GE.AND P2, PT, R90, RZ, PT ;  /* 0x000000ff5a00720c */ /* 0x000fe40003f46270 */
[----:B------:R-:W4:Y:S01]  /*e570*/  LDL R90, [R1+0x2018] ;  /* 0x00201800015a7983 */ /* 0x000f220000100800 */
[----:B-1----:R-:W-:Y:S02]  /*e580*/  IMAD R5, R15, R82, R80 ;  /* 0x000000520f057224 */ /* 0x002fe400078e0250 */
[----:B------:R-:W-:Y:S01]  /*e590*/  @!P1 IMAD.IADD R56, R56, 0x1, -R15 ;  /* 0x0000000138389824 */ /* 0x000fe200078e0a0f */
[----:B--2---:R-:W-:Y:S02]  /*e5a0*/  ISETP.GE.AND P6, PT, R93, RZ, PT ;  /* 0x000000ff5d00720c */ /* 0x004fe40003fc6270 */
[----:B------:R-:W2:Y:S04]  /*e5b0*/  LDL R93, [R1+0x2020] ;  /* 0x00202000015d7983 */ /* 0x000ea80000100800 */
[----:B------:R0:W-:Y:S01]  /*e5c0*/  STL [R1+0x45c], R5 ;  /* 0x00045c0501007387 */ /* 0x0001e20000100800 */
[----:B---3--:R-:W-:-:S03]  /*e5d0*/  ISETP.GE.AND P1, PT, R92, RZ, PT ;  /* 0x000000ff5c00720c */ /* 0x008fc60003f26270 */
[----:B------:R-:W3:Y:S01]  /*e5e0*/  LDL R92, [R1+0x201c] ;  /* 0x00201c00015c7983 */ /* 0x000ee20000100800 */
[----:B------:R-:W-:Y:S02]  /*e5f0*/  ISETP.GT.U32.AND P0, PT, R15, R52, PT ;  /* 0x000000340f00720c */ /* 0x000fe40003f04070 */
[----:B------:R-:W-:-:S11]  /*e600*/  IABS R81, R76 ;  /* 0x0000004c00517213 */ /* 0x000fd60000000000 */
[----:B------:R-:W-:Y:S01]  /*e610*/  @!P0 IMAD.IADD R52, R52, 0x1, -R15 ;  /* 0x0000000134348824 */ /* 0x000fe200078e0a0f */
[----:B------:R-:W-:Y:S01]  /*e620*/  ISETP.GT.U32.AND P0, PT, R15, R58, PT ;  /* 0x0000003a0f00720c */ /* 0x000fe20003f04070 */
[----:B------:R-:W-:-:S04]  /*e630*/  IMAD.HI.U32 R84, R16, R81, RZ ;  /* 0x0000005110547227 */ /* 0x000fc800078e00ff */
[----:B------:R-:W-:-:S04]  /*e640*/  IMAD.HI.U32 R85, R16, R83, RZ ;  /* 0x0000005310557227 */ /* 0x000fc800078e00ff */
[----:B------:R-:W-:-:S04]  /*e650*/  IMAD.MOV R84, RZ, RZ, -R84 ;  /* 0x000000ffff547224 */ /* 0x000fc800078e0a54 */
[----:B------:R-:W-:Y:S02]  /*e660*/  @!P0 IMAD.IADD R58, R58, 0x1, -R15 ;  /* 0x000000013a3a8824 */ /* 0x000fe400078e0a0f */
[----:B------:R-:W-:-:S03]  /*e670*/  IMAD.MOV R85, RZ, RZ, -R85 ;  /* 0x000000ffff557224 */ /* 0x000fc600078e0a55 */
[C---:B------:R-:W-:Y:S01]  /*e680*/  ISETP.GT.U32.AND P0, PT, R15.reuse, R58, PT ;  /* 0x0000003a0f00720c */ /* 0x040fe20003f04070 */
[C---:B------:R-:W-:Y:S02]  /*e690*/  IMAD R76, R15.reuse, R84, R81 ;  /* 0x000000540f4c7224 */ /* 0x040fe400078e0251 */
[----:B0-----:R-:W-:Y:S02]  /*e6a0*/  IMAD R5, R15, R85, R83 ;  /* 0x000000550f057224 */ /* 0x001fe400078e0253 */
[C---:B------:R-:W-:Y:S01]  /*e6b0*/  VIADD R80, R0.reuse, 0x1b2 ;  /* 0x000001b200507836 */ /* 0x040fe20000000000 */
[----:B------:R0:W-:Y:S04]  /*e6c0*/  STL [R1+0x458], R76 ;  /* 0x0004584c01007387 */ /* 0x0001e80000100800 */
[----:B------:R1:W-:Y:S01]  /*e6d0*/  STL [R1+0x454], R5 ;  /* 0x0004540501007387 */ /* 0x0003e20000100800 */
[----:B0-----:R-:W-:-:S03]  /*e6e0*/  VIADD R76, R0, 0x1b3 ;  /* 0x000001b3004c7836 */ /* 0x001fc60000000000 */
[----:B------:R0:W-:Y:S01]  /*e6f0*/  STL [R1+0x2424], R80 ;  /* 0x0024245001007387 */ /* 0x0001e20000100800 */
[----:B-1----:R-:W-:-:S03]  /*e700*/  VIADD R5, R0, 0x1b4 ;  /* 0x000001b400057836 */ /* 0x002fc60000000000 */
[----:B------:R1:W-:Y:S01]  /*e710*/  STL [R1+0x2428], R76 ;  /* 0x0024284c01007387 */ /* 0x0003e20000100800 */
[----:B------:R-:W-:Y:S02]  /*e720*/  @!P0 IMAD.IADD R58, R58, 0x1, -R15 ;  /* 0x000000013a3a8824 */ /* 0x000fe400078e0a0f */
[----:B------:R-:W-:Y:S01]  /*e730*/  @!P2 IMAD.MOV R51, RZ, RZ, -R51 ;  /* 0x000000ffff33a224 */ /* 0x000fe200078e0a33 */
[----:B------:R0:W-:Y:S01]  /*e740*/  STL [R1+0x242c], R5 ;  /* 0x00242c0501007387 */ /* 0x0001e20000100800 */
[C---:B------:R-:W-:Y:S01]  /*e750*/  ISETP.GT.U32.AND P2, PT, R15.reuse, R57, PT ;  /* 0x000000390f00720c */ /* 0x040fe20003f44070 */
[----:B------:R-:W-:Y:S01]  /*e760*/  @!P1 IMAD.MOV R53, RZ, RZ, -R53 ;  /* 0x000000ffff359224 */ /* 0x000fe200078e0a35 */
[----:B------:R-:W-:Y:S01]  /*e770*/  ISETP.GT.U32.AND P1, PT, R15, R59, PT ;  /* 0x0000003b0f00720c */ /* 0x000fe20003f24070 */
[----:B------:R-:W-:Y:S01]  /*e780*/  @!P6 IMAD.MOV R52, RZ, RZ, -R52 ;  /* 0x000000ffff34e224 */ /* 0x000fe200078e0a34 */
[----:B------:R-:W-:Y:S01]  /*e790*/  IABS R83, R80 ;  /* 0x0000005000537213 */ /* 0x000fe20000000000 */
[----:B------:R-:W3:Y:S08]  /*e7a0*/  LDL R91, [R1+0x2028] ;  /* 0x00202800015b7983 */ /* 0x000ef00000100800 */
[--C-:B------:R-:W-:Y:S01]  /*e7b0*/  @!P2 IMAD.IADD R57, R57, 0x1, -R15.reuse ;  /* 0x000000013939a824 */ /* 0x100fe200078e0a0f */
[----:B------:R-:W-:Y:S01]  /*e7c0*/  ISETP.GT.U32.AND P2, PT, R15, R56, PT ;  /* 0x000000380f00720c */ /* 0x000fe20003f44070 */
[----:B------:R-:W-:-:S12]  /*e7d0*/  @!P1 IMAD.IADD R59, R59, 0x1, -R15 ;  /* 0x000000013b3b9824 */ /* 0x000fd800078e0a0f */
[----:B------:R-:W-:Y:S01]  /*e7e0*/  @!P2 IMAD.IADD R56, R56, 0x1, -R15 ;  /* 0x000000013838a824 */ /* 0x000fe200078e0a0f */
[----:B----4-:R-:W-:Y:S02]  /*e7f0*/  ISETP.GE.AND P2, PT, R90, RZ, PT ;  /* 0x000000ff5a00720c */ /* 0x010fe40003f46270 */
[----:B------:R-:W4:Y:S01]  /*e800*/  LDL R90, [R1+0x2008] ;  /* 0x00200800015a7983 */ /* 0x000f220000100800 */
[----:B--2---:R-:W-:-:S03]  /*e810*/  ISETP.GE.AND P0, PT, R93, RZ, PT ;  /* 0x000000ff5d00720c */ /* 0x004fc60003f06270 */
[----:B------:R-:W2:Y:S01]  /*e820*/  LDL R93, [R1+0x2024] ;  /* 0x00202400015d7983 */ /* 0x000ea20000100800 */
[----:B---3--:R-:W-:-:S03]  /*e830*/  ISETP.GE.AND P1, PT, R92, RZ, PT ;  /* 0x000000ff5c00720c */ /* 0x008fc60003f26270 */
[----:B------:R-:W3:Y:S01]  /*e840*/  LDL R92, [R1+0x2004] ;  /* 0x00200400015c7983 */ /* 0x000ee20000100800 */
[----:B------:R-:W-:-:S13]  /*e850*/  ISETP.GT.U32.AND P6, PT, R15, R57, PT ;  /* 0x000000390f00720c */ /* 0x000fda0003fc4070 */
[----:B------:R-:W-:Y:S01]  /*e860*/  @!P6 IMAD.IADD R57, R57, 0x1, -R15 ;  /* 0x000000013939e824 */ /* 0x000fe200078e0a0f */
[----:B------:R-:W-:Y:S02]  /*e870*/  ISETP.GT.U32.AND P6, PT, R15, R60, PT ;  /* 0x0000003c0f00720c */ /* 0x000fe40003fc4070 */
[----:B------:R-:W-:Y:S02]  /*e880*/  IABS R81, R76 ;  /* 0x0000004c00517213 */ /* 0x000fe40000000000 */
[----:B------:R-:W-:Y:S01]  /*e890*/  IABS R82, R5 ;  /* 0x0000000500527213 */ /* 0x000fe20000000000 */
[----:B0-----:R-:W-:-:S04]  /*e8a0*/  IMAD.HI.U32 R80, R16, R83, RZ ;  /* 0x0000005310507227 */ /* 0x001fc800078e00ff */
[----:B------:R-:W-:-:S04]  /*e8b0*/  @!P0 IMAD.MOV R57, RZ, RZ, -R57 ;  /* 0x000000ffff398224 */ /* 0x000fc800078e0a39 */
[----:B------:R-:W-:Y:S02]  /*e8c0*/  @!P6 IMAD.IADD R60, R60, 0x1, -R15 ;  /* 0x000000013c3ce824 */ /* 0x000fe400078e0a0f */
[----:B------:R-:W-:-:S03]  /*e8d0*/  IMAD.HI.U32 R84, R16, R81, RZ ;  /* 0x0000005110547227 */ /* 0x000fc600078e00ff */
[----:B------:R-:W-:Y:S01]  /*e8e0*/  ISETP.GT.U32.AND P0, PT, R15, R60, PT ;  /* 0x0000003c0f00720c */ /* 0x000fe20003f04070 */
[----:B------:R-:W-:-:S04]  /*e8f0*/  IMAD.HI.U32 R85, R16, R82, RZ ;  /* 0x0000005210557227 */ /* 0x000fc800078e00ff */
[----:B------:R-:W-:Y:S02]  /*e900*/  IMAD.MOV R80, RZ, RZ, -R80 ;  /* 0x000000ffff507224 */ /* 0x000fe400078e0a50 */
[----:B------:R-:W-:Y:S02]  /*e910*/  IMAD.MOV R84, RZ, RZ, -R84 ;  /* 0x000000ffff547224 */ /* 0x000fe400078e0a54 */
[----:B------:R-:W-:Y:S02]  /*e920*/  IMAD.MOV R85, RZ, RZ, -R85 ;  /* 0x000000ffff557224 */ /* 0x000fe400078e0a55 */
[C---:B------:R-:W-:Y:S02]  /*e930*/  IMAD R80, R15.reuse, R80, R83 ;  /* 0x000000500f507224 */ /* 0x040fe400078e0253 */
[C---:B-1----:R-:W-:Y:S02]  /*e940*/  IMAD R76, R15.reuse, R84, R81 ;  /* 0x000000540f4c7224 */ /* 0x042fe400078e0251 */
[----:B------:R-:W-:Y:S01]  /*e950*/  IMAD R5, R15, R85, R82 ;  /* 0x000000550f057224 */ /* 0x000fe200078e0252 */
[----:B------:R0:W-:Y:S01]  /*e960*/  STL [R1+0x43c], R80 ;  /* 0x00043c5001007387 */ /* 0x0001e20000100800 */
[----:B------:R-:W-:-:S03]  /*e970*/  @!P0 IMAD.IADD R60, R60, 0x1, -R15 ;  /* 0x000000013c3c8824 */ /* 0x000fc600078e0a0f */
[----:B------:R1:W-:Y:S04]  /*e980*/  STL [R1+0x434], R76 ;  /* 0x0004344c01007387 */ /* 0x0003e80000100800 */
[----:B------:R1:W-:Y:S01]  /*e990*/  STL [R1+0x44c], R5 ;  /* 0x00044c0501007387 */ /* 0x0003e20000100800 */
[----:B------:R-:W-:Y:S01]  /*e9a0*/  @!P2 IMAD.MOV R56, RZ, RZ, -R56 ;  /* 0x000000ffff38a224 */ /* 0x000fe200078e0a38 */
[----:B------:R-:W-:Y:S01]  /*e9b0*/  ISETP.GT.U32.AND P2, PT, R15, R62, PT ;  /* 0x0000003e0f00720c */ /* 0x000fe20003f44070 */
[C---:B0-----:R-:W-:Y:S02]  /*e9c0*/  VIADD R80, R0.reuse, 0x1b5 ;  /* 0x000001b500507836 */ /* 0x041fe40000000000 */
[C---:B-1----:R-:W-:Y:S02]  /*e9d0*/  VIADD R76, R0.reuse, 0x1b6 ;  /* 0x000001b6004c7836 */ /* 0x042fe40000000000 */
[----:B------:R-:W-:-:S08]  /*e9e0*/  VIADD R5, R0, 0x1b7 ;  /* 0x000001b700057836 */ /* 0x000fd00000000000 */
[----:B------:R-:W-:-:S05]  /*e9f0*/  @!P2 IMAD.IADD R62, R62, 0x1, -R15 ;  /* 0x000000013e3ea824 */ /* 0x000fca00078e0a0f */
[----:B------:R-:W-:-:S13]  /*ea00*/  ISETP.GT.U32.AND P2, PT, R15, R62, PT ;  /* 0x0000003e0f00720c */ /* 0x000fda0003f44070 */
[----:B------:R-:W-:Y:S01]  /*ea10*/  @!P2 IMAD.IADD R62, R62, 0x1, -R15 ;  /* 0x000000013e3ea824 */ /* 0x000fe200078e0a0f */
[----:B--2---:R-:W-:Y:S02]  /*ea20*/  ISETP.GE.AND P0, PT, R93, RZ, PT ;  /* 0x000000ff5d00720c */ /* 0x004fe40003f06270 */
[----:B------:R-:W2:Y:S04]  /*ea30*/  LDL R93, [R1+0x2010] ;  /* 0x00201000015d7983 */ /* 0x000ea80000100800 */
[----:B------:R0:W-:Y:S04]  /*ea40*/  STL [R1+0x2418], R80 ;  /* 0x0024185001007387 */ /* 0x0001e80000100800 */
[----:B------:R1:W-:Y:S03]  /*ea50*/  STL [R1+0x241c], R76 ;  /* 0x00241c4c01007387 */ /* 0x0003e60000100800 */
[----:B------:R-:W-:Y:S01]  /*ea60*/  @!P0 IMAD.MOV R60, RZ, RZ, -R60 ;  /* 0x000000ffff3c8224 */ /* 0x000fe200078e0a3c */
[----:B------:R0:W-:Y:S01]  /*ea70*/  STL [R1+0x2420], R5 ;  /* 0x0024200501007387 */ /* 0x0001e20000100800 */
[----:B----4-:R-:W-:-:S03]  /*ea80*/  ISETP.GE.AND P0, PT, R90, RZ, PT ;  /* 0x000000ff5a00720c */ /* 0x010fc60003f06270 */
[----:B------:R-:W4:Y:S01]  /*ea90*/  LDL R90, [R1+0x200c] ;  /* 0x00200c00015a7983 */ /* 0x000f220000100800 */
[----:B---3--:R-:W-:-:S03]  /*eaa0*/  ISETP.GE.AND P2, PT, R92, RZ, PT ;  /* 0x000000ff5c00720c */ /* 0x008fc60003f46270 */
[----:B------:R-:W3:Y:S01]  /*eab0*/  LDL R92, [R1+0x2014] ;  /* 0x00201400015c7983 */ /* 0x000ee20000100800 */
[----:B------:R-:W-:Y:S01]  /*eac0*/  @!P1 IMAD.MOV R58, RZ, RZ, -R58 ;  /* 0x000000ffff3a9224 */ /* 0x000fe200078e0a3a */
[C---:B------:R-:W-:Y:S02]  /*ead0*/  ISETP.GT.U32.AND P1, PT, R15.reuse, R63, PT ;  /* 0x0000003f0f00720c */ /* 0x040fe40003f24070 */
[----:B------:R-:W-:Y:S02]  /*eae0*/  ISETP.GT.U32.AND P6, PT, R15, R59, PT ;  /* 0x0000003b0f00720c */ /* 0x000fe40003fc4070 */
[----:B------:R-:W-:-:S09]  /*eaf0*/  IABS R83, R80 ;  /* 0x0000005000537213 */ /* 0x000fd20000000000 */
[--C-:B------:R-:W-:Y:S02]  /*eb00*/  @!P1 IMAD.IADD R63, R63, 0x1, -R15.reuse ;  /* 0x000000013f3f9824 */ /* 0x100fe400078e0a0f */
[----:B------:R-:W-:Y:S01]  /*eb10*/  @!P6 IMAD.IADD R59, R59, 0x1, -R15 ;  /* 0x000000013b3be824 */ /* 0x000fe200078e0a0f */
[----:B------:R-:W-:Y:S02]  /*eb20*/  ISETP.GE.AND P6, PT, R91, RZ, PT ;  /* 0x000000ff5b00720c */ /* 0x000fe40003fc6270 */
[----:B------:R-:W-:Y:S02]  /*eb30*/  ISETP.GT.U32.AND P1, PT, R15, R63, PT ;  /* 0x0000003f0f00720c */ /* 0x000fe40003f24070 */
[----:B------:R-:W-:Y:S01]  /*eb40*/  IABS R81, R76 ;  /* 0x0000004c00517213 */ /* 0x000fe20000000000 */
[----:B0-----:R-:W-:Y:S01]  /*eb50*/  IMAD.HI.U32 R80, R16, R83, RZ ;  /* 0x0000005310507227 */ /* 0x001fe200078e00ff */
        /* <DEDUP_REMOVED lines=8> */
[C---:B-1----:R-:W-:Y:S02]  /*ebe0*/  IMAD R76, R15.reuse, R80, R83 ;  /* 0x000000500f4c7224 */ /* 0x042fe400078e0253 */
[C---:B------:R-:W-:Y:S02]  /*ebf0*/  IMAD R5, R15.reuse, R84, R81 ;  /* 0x000000540f057224 */ /* 0x040fe400078e0251 */
[----:B------:R-:W-:Y:S02]  /*ec00*/  @!P2 IMAD.MOV R63, RZ, RZ, -R63 ;  /* 0x000000ffff3fa224 */ /* 0x000fe400078e0a3f */
[----:B------:R-:W-:Y:S01]  /*ec10*/  IMAD.MOV R85, RZ, RZ, -R85 ;  /* 0x000000ffff557224 */ /* 0x000fe200078e0a55 */
[----:B------:R-:W-:Y:S01]  /*ec20*/  ISETP.GT.U32.AND P1, PT, R15, R65, PT ;  /* 0x000000410f00720c */ /* 0x000fe20003f24070 */
[----:B------:R-:W-:Y:S02]  /*ec30*/  @!P6 IMAD.IADD R64, R64, 0x1, -R15 ;  /* 0x000000014040e824 */ /* 0x000fe400078e0a0f */
[----:B------:R-:W-:-:S03]  /*ec40*/  VIADD R80, R0, 0x1b8 ;  /* 0x000001b800507836 */ /* 0x000fc60000000000 */
[----:B------:R-:W-:-:S07]  /*ec50*/  ISETP.GT.U32.AND P6, PT, R15, R64, PT ;  /* 0x000000400f00720c */ /* 0x000fce0003fc4070 */
[----:B------:R-:W-:-:S05]  /*ec60*/  @!P1 IMAD.IADD R65, R65, 0x1, -R15 ;  /* 0x0000000141419824 */ /* 0x000fca00078e0a0f */
[----:B------:R-:W-:Y:S01]  /*ec70*/  ISETP.GT.U32.AND P1, PT, R15, R65, PT ;  /* 0x000000410f00720c */ /* 0x000fe20003f24070 */
[----:B------:R-:W-:-:S12]  /*ec80*/  @!P6 IMAD.IADD R64, R64, 0x1, -R15 ;  /* 0x000000014040e824 */ /* 0x000fd800078e0a0f */
[----:B------:R-:W-:Y:S01]  /*ec90*/  @!P1 IMAD.IADD R65, R65, 0x1, -R15 ;  /* 0x0000000141419824 */ /* 0x000fe200078e0a0f */
[----:B--2---:R-:W-:Y:S02]  /*eca0*/  ISETP.GE.AND P2, PT, R93, RZ, PT ;  /* 0x000000ff5d00720c */ /* 0x004fe40003f46270 */
[----:B------:R-:W2:Y:S04]  /*ecb0*/  LDL R93, [R1+0x1fe8] ;  /* 0x001fe800015d7983 */ /* 0x000ea80000100800 */
[----:B------:R0:W-:Y:S04]  /*ecc0*/  STL [R1+0x42c], R76 ;  /* 0x00042c4c01007387 */ /* 0x0001e80000100800 */
[----:B------:R1:W-:Y:S04]  /*ecd0*/  STL [R1+0x428], R5 ;  /* 0x0004280501007387 */ /* 0x0003e80000100800 */
[----:B------:R-:W2:Y:S01]  /*ece0*/  LDL.LU R91, [R1] ;  /* 0x00000000015b7983 */ /* 0x000ea20000300800 */
[----:B0-----:R-:W-:-:S02]  /*ecf0*/  VIADD R76, R0, 0x1b9 ;  /* 0x000001b9004c7836 */ /* 0x001fc40000000000 */
[----:B-1----:R-:W-:Y:S02]  /*ed00*/  IMAD R5, R15, R85, R82 ;  /* 0x000000550f057224 */ /* 0x002fe400078e0252 */
[----:B------:R-:W-:-:S03]  /*ed10*/  VIADD R82, R0, 0x1ba ;  /* 0x000001ba00527836 */ /* 0x000fc60000000000 */
[----:B------:R0:W-:Y:S01]  /*ed20*/  STL [R1+0x430], R5 ;  /* 0x0004300501007387 */ /* 0x0001e20000100800 */
[----:B------:R-:W-:-:S03]  /*ed30*/  IABS R81, R76 ;  /* 0x0000004c00517213 */ /* 0x000fc60000000000 */
[----:B------:R-:W-:Y:S01]  /*ed40*/  STL [R1+0x2408], R80 ;  /* 0x0024085001007387 */ /* 0x000fe20000100800 */
[----:B0-----:R-:W-:-:S03]  /*ed50*/  VIADD R5, R0, 0x1bb ;  /* 0x000001bb00057836 */ /* 0x001fc60000000000 */
[----:B------:R0:W-:Y:S04]  /*ed60*/  STL [R1+0x240c], R76 ;  /* 0x00240c4c01007387 */ /* 0x0001e80000100800 */
[----:B------:R-:W-:Y:S04]  /*ed70*/  STL [R1+0x2410], R82 ;  /* 0x0024105201007387 */ /* 0x000fe80000100800 */
[----:B------:R1:W-:Y:S04]  /*ed80*/  STL [R1+0x2414], R5 ;  /* 0x0024140501007387 */ /* 0x0003e80000100800 */
[----:B0-----:R-:W2:Y:S01]  /*ed90*/  LDL R76, [R1+0x1ff0] ;  /* 0x001ff000014c7983 */ /* 0x001ea20000100800 */
[----:B------:R-:W-:Y:S01]  /*eda0*/  IABS R80, R80 ;  /* 0x0000005000507213 */ /* 0x000fe20000000000 */
[----:B------:R-:W-:Y:S01]  /*edb0*/  @!P2 IMAD.MOV R64, RZ, RZ, -R64 ;  /* 0x000000ffff40a224 */ /* 0x000fe200078e0a40 */
[----:B------:R-:W-:Y:S01]  /*edc0*/  IABS R83, R5 ;  /* 0x0000000500537213 */ /* 0x000fe20000000000 */
[----:B------:R-:W2:Y:S02]  /*edd0*/  LDL.LU R89, [R1+0x4] ;  /* 0x0000040001597983 */ /* 0x000ea40000300800 */
[----:B------:R-:W-:Y:S01]  /*ede0*/  IMAD.HI.U32 R84, R16, R80, RZ ;  /* 0x0000005010547227 */ /* 0x000fe200078e00ff */
[----:B----4-:R-:W-:Y:S01]  /*edf0*/  ISETP.GE.AND P2, PT, R90, RZ, PT ;  /* 0x000000ff5a00720c */ /* 0x010fe20003f46270 */
[----:B-1----:R-:W4:Y:S02]  /*ee00*/  LDL.LU R5, [R1+0xc] ;  /* 0x00000c0001057983 */ /* 0x002f240000300800 */
[----:B------:R-:W-:-:S02]  /*ee10*/  IMAD.MOV R84, RZ, RZ, -R84 ;  /* 0x000000ffff547224 */ /* 0x000fc400078e0a54 */
[----:B------:R-:W4:Y:S02]  /*ee20*/  LDL R90, [R1+0x1fec] ;  /* 0x001fec00015a7983 */ /* 0x000f240000100800 */
[----:B------:R-:W-:Y:S01]  /*ee30*/  IMAD R84, R15, R84, R80 ;  /* 0x000000540f547224 */ /* 0x000fe200078e0250 */
[----:B---3--:R-:W-:-:S04]  /*ee40*/  ISETP.GE.AND P1, PT, R92, RZ, PT ;  /* 0x000000ff5c00720c */ /* 0x008fc80003f26270 */
[----:B------:R-:W-:Y:S04]  /*ee50*/  STL [R1+0x418], R84 ;  /* 0x0004185401007387 */ /* 0x000fe80000100800 */
[----:B------:R-:W3:Y:S01]  /*ee60*/  LDL R92, [R1+0x1ffc] ;  /* 0x001ffc00015c7983 */ /* 0x000ee20000100800 */
[----:B------:R-:W-:Y:S01]  /*ee70*/  @!P0 IMAD.MOV R62, RZ, RZ, -R62 ;  /* 0x000000ffff3e8224 */ /* 0x000fe200078e0a3e */
        /* <DEDUP_REMOVED lines=8> */
[----:B------:R-:W-:-:S04]  /*ef00*/  @!P0 IMAD.IADD R66, R66, 0x1, -R15 ;  /* 0x0000000142428824 */ /* 0x000fc800078e0a0f */
[----:B------:R-:W-:Y:S01]  /*ef10*/  @!P1 IMAD.MOV R66, RZ, RZ, -R66 ;  /* 0x000000ffff429224 */ /* 0x000fe200078e0a42 */
[C---:B------:R-:W-:Y:S01]  /*ef20*/  ISETP.GT.U32.AND P1, PT, R15.reuse, R69, PT ;  /* 0x000000450f00720c */ /* 0x040fe20003f24070 */
[----:B------:R-:W-:Y:S01]  /*ef30*/  @!P2 IMAD.MOV R65, RZ, RZ, -R65 ;  /* 0x000000ffff41a224 */ /* 0x000fe200078e0a41 */
[----:B------:R-:W-:Y:S01]  /*ef40*/  IABS R82, R82 ;  /* 0x0000005200527213 */ /* 0x000fe20000000000 */
[----:B------:R-:W-:Y:S02]  /*ef50*/  IMAD R80, R15, R85, R81 ;  /* 0x000000550f507224 */ /* 0x000fe400078e0251 */
[----:B------:R-:W-:-:S03]  /*ef60*/  @!P6 IMAD.IADD R67, R67, 0x1, -R15 ;  /* 0x000000014343e824 */ /* 0x000fc600078e0a0f */
[----:B------:R0:W-:Y:S01]  /*ef70*/  STL [R1+0x414], R80 ;  /* 0x0004145001007387 */ /* 0x0001e20000100800 */
[----:B------:R-:W-:-:S04]  /*ef80*/  IMAD.HI.U32 R81, R16, R83, RZ ;  /* 0x0000005310517227 */ /* 0x000fc800078e00ff */
[----:B------:R-:W-:Y:S02]  /*ef90*/  @!P1 IMAD.IADD R69, R69, 0x1, -R15 ;  /* 0x0000000145459824 */ /* 0x000fe400078e0a0f */
[----:B0-----:R-:W-:-:S04]  /*efa0*/  IMAD.HI.U32 R80, R16, R82, RZ ;  /* 0x0000005210507227 */ /* 0x001fc800078e00ff */
[----:B------:R-:W-:Y:S02]  /*efb0*/  IMAD.MOV R80, RZ, RZ, -R80 ;  /* 0x000000ffff507224 */ /* 0x000fe400078e0a50 */
[----:B------:R-:W-:Y:S02]  /*efc0*/  IMAD.MOV R81, RZ, RZ, -R81 ;  /* 0x000000ffff517224 */ /* 0x000fe400078e0a51 */
[----:B------:R-:W-:Y:S01]  /*efd0*/  VIADD R84, R0, 0x1bc ;  /* 0x000001bc00547836 */ /* 0x000fe20000000000 */
[----:B--2---:R-:W-:Y:S02]  /*efe0*/  ISETP.GE.AND P2, PT, R93, RZ, PT ;  /* 0x000000ff5d00720c */ /* 0x004fe40003f46270 */
[----:B------:R-:W2:Y:S01]  /*eff0*/  LDL.LU R93, [R1+0x10] ;  /* 0x00001000015d7983 */ /* 0x000ea20000300800 */
[----:B------:R-:W-:-:S10]  /*f000*/  ISETP.GT.U32.AND P6, PT, R15, R91, PT ;  /* 0x0000005b0f00720c */ /* 0x000fd40003fc4070 */
[----:B------:R-:W-:Y:S01]  /*f010*/  @!P2 IMAD.MOV R67, RZ, RZ, -R67 ;  /* 0x000000ffff43a224 */ /* 0x000fe200078e0a43 */
[----:B------:R-:W-:Y:S02]  /*f020*/  ISETP.GT.U32.AND P2, PT, R15, R69, PT ;  /* 0x000000450f00720c */ /* 0x000fe40003f44070 */
[----:B------:R-:W-:-:S11]  /*f030*/  @!P6 IMAD.IADD R91, R91, 0x1, -R15 ;  /* 0x000000015b5be824 */ /* 0x000fd600078e0a0f */
[----:B------:R-:W-:Y:S01]  /*f040*/  @!P2 IMAD.IADD R69, R69, 0x1, -R15 ;  /* 0x000000014545a824 */ /* 0x000fe200078e0a0f */
[C---:B------:R-:W-:Y:S02]  /*f050*/  ISETP.GT.U32.AND P6, PT, R15.reuse, R91, PT ;  /* 0x0000005b0f00720c */ /* 0x040fe40003fc4070 */
[----:B------:R-:W-:Y:S01]  /*f060*/  ISETP.GE.AND P1, PT, R76, RZ, PT ;  /* 0x000000ff4c00720c */ /* 0x000fe20003f26270 */
[C---:B------:R-:W-:Y:S02]  /*f070*/  IMAD R76, R15.reuse, R80, R82 ;  /* 0x000000500f4c7224 */ /* 0x040fe400078e0252 */
[----:B------:R-:W-:-:S03]  /*f080*/  IMAD R80, R15, R81, R83 ;  /* 0x000000510f507224 */ /* 0x000fc600078e0253 */
[----:B------:R0:W-:Y:S01]  /*f090*/  STL [R1+0x438], R76 ;  /* 0x0004384c01007387 */ /* 0x0001e20000100800 */
[----:B------:R-:W-:-:S03]  /*f0a0*/  VIADD R82, R0, 0x1bd ;  /* 0x000001bd00527836 */ /* 0x000fc60000000000 */
[----:B0-----:R-:W2:Y:S04]  /*f0b0*/  LDL.LU R76, [R1+0x8] ;  /* 0x00000800014c7983 */ /* 0x001ea80000300800 */
[----:B------:R-:W2:Y:S04]  /*f0c0*/  LDL.LU R88, [R1+0x1c] ;  /* 0x00001c0001587983 */ /* 0x000ea80000300800 */
[----:B------:R0:W-:Y:S01]  /*f0d0*/  STL [R1+0x450], R80 ;  /* 0x0004505001007387 */ /* 0x0001e20000100800 */
[----:B----4-:R-:W-:-:S03]  /*f0e0*/  ISETP.GE.AND P2, PT, R90, RZ, PT ;  /* 0x000000ff5a00720c */ /* 0x010fc60003f46270 */
[----:B------:R-:W-:Y:S01]  /*f0f0*/  STL [R1+0x23fc], R84 ;  /* 0x0023fc5401007387 */ /* 0x000fe20000100800 */
[----:B0-----:R-:W-:-:S03]  /*f100*/  VIADD R80, R0, 0x1be ;  /* 0x000001be00507836 */ /* 0x001fc60000000000 */
[----:B------:R0:W-:Y:S04]  /*f110*/  STL [R1+0x2400], R82 ;  /* 0x0024005201007387 */ /* 0x0001e80000100800 */
[----:B------:R1:W-:Y:S04]  /*f120*/  STL [R1+0x2404], R80 ;  /* 0x0024045001007387 */ /* 0x0003e80000100800 */
[----:B------:R-:W4:Y:S01]  /*f130*/  LDL R90, [R1+0x1ff8] ;  /* 0x001ff800015a7983 */ /* 0x000f220000100800 */
[----:B------:R-:W-:Y:S01]  /*f140*/  @!P6 IMAD.IADD R91, R91, 0x1, -R15 ;  /* 0x000000015b5be824 */ /* 0x000fe200078e0a0f */
[----:B---3--:R-:W-:-:S02]  /*f150*/  ISETP.GE.AND P6, PT, R92, RZ, PT ;  /* 0x000000ff5c00720c */ /* 0x008fc40003fc6270 */
[----:B------:R-:W3:Y:S01]  /*f160*/  LDL R92, [R1+0x1fd0] ;  /* 0x001fd000015c7983 */ /* 0x000ee20000100800 */
[----:B------:R-:W-:Y:S01]  /*f170*/  ISETP.GT.U32.AND P0, PT, R15, R68, PT ;  /* 0x000000440f00720c */ /* 0x000fe20003f04070 */
[----:B------:R-:W-:Y:S01]  /*f180*/  @!P2 IMAD.MOV R69, RZ, RZ, -R69 ;  /* 0x000000ffff45a224 */ /* 0x000fe200078e0a45 */
[----:B------:R-:W-:Y:S01]  /*f190*/  IABS R81, R84 ;  /* 0x0000005400517213 */ /* 0x000fe20000000000 */
[----:B------:R-:W3:Y:S10]  /*f1a0*/  LDL R87, [R1+0x1fcc] ;  /* 0x001fcc0001577983 */ /* 0x000ef40000100800 */
[----:B------:R-:W-:-:S05]  /*f1b0*/  @!P0 IMAD.IADD R68, R68, 0x1, -R15 ;  /* 0x0000000144448824 */ /* 0x000fca00078e0a0f */
[----:B------:R-:W-:-:S13]  /*f1c0*/  ISETP.GT.U32.AND P0, PT, R15, R68, PT ;  /* 0x000000440f00720c */ /* 0x000fda0003f04070 */
[----:B------:R-:W-:Y:S01]  /*f1d0*/  @!P0 IMAD.IADD R68, R68, 0x1, -R15 ;  /* 0x0000000144448824 */ /* 0x000fe200078e0a0f */
[----:B------:R-:W-:-:S03]  /*f1e0*/  ISETP.GT.U32.AND P0, PT, R15, R89, PT ;  /* 0x000000590f00720c */ /* 0x000fc60003f04070 */
[----:B------:R-:W-:Y:S01]  /*f1f0*/  @!P1 IMAD.MOV R68, RZ, RZ, -R68 ;  /* 0x000000ffff449224 */ /* 0x000fe200078e0a44 */
[----:B------:R-:W-:-:S09]  /*f200*/  ISETP.GT.U32.AND P1, PT, R15, R5, PT ;  /* 0x000000050f00720c */ /* 0x000fd20003f24070 */
[----:B------:R-:W-:-:S04]  /*f210*/  @!P0 IMAD.IADD R89, R89, 0x1, -R15 ;  /* 0x0000000159598824 */ /* 0x000fc800078e0a0f */
[----:B------:R-:W-:Y:S01]  /*f220*/  @!P1 IMAD.IADD R5, R5, 0x1, -R15 ;  /* 0x0000000105059824 */ /* 0x000fe200078e0a0f */
[----:B0-----:R-:W-:Y:S01]  /*f230*/  IABS R82, R82 ;  /* 0x0000005200527213 */ /* 0x001fe20000000000 */
[----:B------:R-:W-:-:S03]  /*f240*/  IMAD.HI.U32 R84, R16, R81, RZ ;  /* 0x0000005110547227 */ /* 0x000fc600078e00ff */
[----:B------:R-:W-:Y:S01]  /*f250*/  ISETP.GT.U32.AND P2, PT, R15, R5, PT ;  /* 0x000000050f00720c */ /* 0x000fe20003f44070 */
[----:B------:R-:W-:Y:S01]  /*f260*/  IMAD.HI.U32 R85, R16, R82, RZ ;  /* 0x0000005210557227 */ /* 0x000fe200078e00ff */
[----:B------:R-:W-:-:S03]  /*f270*/  IABS R83, R80 ;  /* 0x0000005000537213 */ /* 0x000fc60000000000 */
[----:B------:R-:W-:Y:S02]  /*f280*/  IMAD.MOV R84, RZ, RZ, -R84 ;  /* 0x000000ffff547224 */ /* 0x000fe400078e0a54 */
[----:B------:R-:W-:Y:S02]  /*f290*/  IMAD.MOV R85, RZ, RZ, -R85 ;  /* 0x000000ffff557224 */ /* 0x000fe400078e0a55 */
[----:B------:R-:W-:-:S04]  /*f2a0*/  IMAD.HI.U32 R86, R16, R83, RZ ;  /* 0x0000005310567227 */ /* 0x000fc800078e00ff */
[----:B-1----:R-:W-:Y:S02]  /*f2b0*/  IMAD.MOV.U32 R80, RZ, RZ, R91 ;  /* 0x000000ffff507224 */ /* 0x002fe400078e005b */
[----:B------:R-:W3:Y:S01]  /*f2c0*/  LDL.LU R91, [R1+0x20] ;  /* 0x00002000015b7983 */ /* 0x000ee20000300800 */
[C---:B------:R-:W-:Y:S02]  /*f2d0*/  IMAD R81, R15.reuse, R84, R81 ;  /* 0x000000540f517224 */ /* 0x040fe400078e0251 */
[----:B------:R-:W-:Y:S02]  /*f2e0*/  IMAD R82, R15, R85, R82 ;  /* 0x000000550f527224 */ /* 0x000fe400078e0252 */
[----:B------:R-:W-:Y:S02]  /*f2f0*/  @!P2 IMAD.IADD R5, R5, 0x1, -R15 ;  /* 0x000000010505a824 */ /* 0x000fe400078e0a0f */
[----:B------:R-:W-:Y:S01]  /*f300*/  IMAD.MOV R86, RZ, RZ, -R86 ;  /* 0x000000ffff567224 */ /* 0x000fe200078e0a56 */
[----:B--2---:R-:W-:-:S13]  /*f310*/  ISETP.GT.U32.AND P0, PT, R15, R93, PT ;  /* 0x0000005d0f00720c */ /* 0x004fda0003f04070 */
[----:B------:R-:W-:-:S05]  /*f320*/  @!P0 IMAD.IADD R93, R93, 0x1, -R15 ;  /* 0x000000015d5d8824 */ /* 0x000fca00078e0a0f */
[----:B------:R-:W-:-:S13]  /*f330*/  ISETP.GT.U32.AND P0, PT, R15, R93, PT ;  /* 0x0000005d0f00720c */ /* 0x000fda0003f04070 */
[----:B------:R-:W-:Y:S01]  /*f340*/  @!P0 IMAD.IADD R93, R93, 0x1, -R15 ;  /* 0x000000015d5d8824 */ /* 0x000fe200078e0a0f */
[----:B----4-:R-:W-:Y:S02]  /*f350*/  ISETP.GE.AND P2, PT, R90, RZ, PT ;  /* 0x000000ff5a00720c */ /* 0x010fe40003f46270 */
[----:B------:R-:W2:Y:S04]  /*f360*/  LDL R90, [R1+0x1fdc] ;  /* 0x001fdc00015a7983 */ /* 0x000ea80000100800 */
[----:B------:R0:W-:Y:S04]  /*f370*/  STL [R1], R81 ;  /* 0x0000005101007387 */ /* 0x0001e80000100800 */
[----:B------:R1:W-:Y:S01]  /*f380*/  STL [R1+0x57c], R82 ;  /* 0x00057c5201007387 */ /* 0x0003e20000100800 */
[----:B---3--:R-:W-:Y:S01]  /*f390*/  ISETP.GE.AND P0, PT, R92, RZ, PT ;  /* 0x000000ff5c00720c */ /* 0x008fe20003f06270 */
[----:B0-----:R-:W-:-:S02]  /*f3a0*/  VIADD R81, R0, 0x1bf ;  /* 0x000001bf00517836 */ /* 0x001fc40000000000 */
[----:B-1----:R-:W-:-:S05]  /*f3b0*/  IMAD R82, R15, R86, R83 ;  /* 0x000000560f527224 */ /* 0x002fca00078e0253 */
[----:B------:R0:W-:Y:S04]  /*f3c0*/  STL [R1+0x580], R82 ;  /* 0x0005805201007387 */ /* 0x0001e80000100800 */
[----:B------:R1:W-:Y:S04]  /*f3d0*/  STL [R1+0x23f8], R81 ;  /* 0x0023f85101007387 */ /* 0x0003e80000100800 */
[----:B------:R-:W3:Y:S01]  /*f3e0*/  LDL R92, [R1+0x1fd8] ;  /* 0x001fd800015c7983 */ /* 0x000ee20000100800 */
[----:B------:R-:W-:Y:S01]  /*f3f0*/  IABS R84, R81 ;  /* 0x0000005100547213 */ /* 0x000fe20000000000 */
[----:B0-----:R-:W-:Y:S01]  /*f400*/  IMAD.MOV.U32 R82, RZ, RZ, R5 ;  /* 0x000000ffff527224 */ /* 0x001fe200078e0005 */
[----:B------:R-:W-:Y:S01]  /*f410*/  ISETP.GT.U32.AND P1, PT, R15, R89, PT ;  /* 0x000000590f00720c */ /* 0x000fe20003f24070 */
[----:B------:R-:W4:Y:S02]  /*f420*/  LDL R5, [R1+0x1fe0] ;  /* 0x001fe00001057983 */ /* 0x000f240000100800 */
[----:B------:R-:W-:-:S02]  /*f430*/  @!P0 IMAD.MOV R82, RZ, RZ, -R82 ;  /* 0x000000ffff528224 */ /* 0x000fc400078e0a52 */
[----:B------:R-:W-:-:S04]  /*f440*/  IMAD.HI.U32 R85, R16, R84, RZ ;  /* 0x0000005410557227 */ /* 0x000fc800078e00ff */
[----:B------:R-:W-:Y:S02]  /*f450*/  IMAD.MOV R85, RZ, RZ, -R85 ;  /* 0x000000ffff557224 */ /* 0x000fe400078e0a55 */
[----:B------:R-:W-:Y:S02]  /*f460*/  VIADD R86, R0, 0x1c0 ;  /* 0x000001c000567836 */ /* 0x000fe40000000000 */
[----:B------:R-:W-:Y:S01]  /*f470*/  @!P6 IMAD.MOV R80, RZ, RZ, -R80 ;  /* 0x000000ffff50e224 */ /* 0x000fe200078e0a50 */
[C---:B------:R-:W-:Y:S01]  /*f480*/  ISETP.GT.U32.AND P6, PT, R15.reuse, R76, PT ;  /* 0x0000004c0f00720c */ /* 0x040fe20003fc4070 */
[----:B------:R-:W-:Y:S02]  /*f490*/  IMAD R84, R15, R85, R84 ;  /* 0x000000550f547224 */ /* 0x000fe400078e0254 */
[----:B------:R-:W-:Y:S02]  /*f4a0*/  IMAD.MOV.U32 R83, RZ, RZ, R93 ;  /* 0x000000ffff537224 */ /* 0x000fe400078e005d */
[----:B------:R-:W4:Y:S01]  /*f4b0*/  LDL.LU R93, [R1+0x14] ;  /* 0x00001400015d7983 */ /* 0x000f220000300800 */
[----:B------:R-:W-:Y:S01]  /*f4c0*/  @!P1 IMAD.IADD R89, R89, 0x1, -R15 ;  /* 0x0000000159599824 */ /* 0x000fe200078e0a0f */
[----:B------:R-:W-:-:S02]  /*f4d0*/  ISETP.GT.U32.AND P1, PT, R15, R88, PT ;  /* 0x000000580f00720c */ /* 0x000fc40003f24070 */
[----:B------:R-:W-:Y:S01]  /*f4e0*/  STL [R1+0x23f4], R86 ;  /* 0x0023f45601007387 */ /* 0x000fe20000100800 */
[----:B------:R-:W-:-:S03]  /*f4f0*/  ISETP.GT.U32.AND P0, PT, R15, R91, PT ;  /* 0x0000005b0f00720c */ /* 0x000fc60003f04070 */
[----:B------:R0:W-:Y:S01]  /*f500*/  STL [R1+0x10], R84 ;  /* 0x0000105401007387 */ /* 0x0001e20000100800 */
[----:B------:R-:W-:-:S09]  /*f510*/  @!P6 IMAD.IADD R76, R76, 0x1, -R15 ;  /* 0x000000014c4ce824 */ /* 0x000fd200078e0a0f */
[--C-:B------:R-:W-:Y:S02]  /*f520*/  @!P0 IMAD.IADD R91, R91, 0x1, -R15.reuse ;  /* 0x000000015b5b8824 */ /* 0x100fe400078e0a0f */
[----:B------:R-:W-:Y:S01]  /*f530*/  @!P1 IMAD.IADD R88, R88, 0x1, -R15 ;  /* 0x0000000158589824 */ /* 0x000fe200078e0a0f */
[----:B------:R-:W-:Y:S01]  /*f540*/  ISETP.GT.U32.AND P1, PT, R15, R76, PT ;  /* 0x0000004c0f00720c */ /* 0x000fe20003f24070 */
[----:B-1----:R-:W-:-:S04]  /*f550*/  IMAD.MOV.U32 R81, RZ, RZ, R89 ;  /* 0x000000ffff517224 */ /* 0x002fc800078e0059 */
[----:B------:R-:W-:Y:S01]  /*f560*/  @!P2 IMAD.MOV R81, RZ, RZ, -R81 ;  /* 0x000000ffff51a224 */ /* 0x000fe200078e0a51 */
[----:B------:R-:W-:-:S07]  /*f570*/  ISETP.GT.U32.AND P2, PT, R15, R88, PT ;  /* 0x000000580f00720c */ /* 0x000fce0003f44070 */
[----:B------:R-:W-:-:S04]  /*f580*/  @!P1 IMAD.IADD R76, R76, 0x1, -R15 ;  /* 0x000000014c4c9824 */ /* 0x000fc800078e0a0f */
[----:B0-----:R-:W-:Y:S02]  /*f590*/  IMAD.MOV.U32 R84, RZ, RZ, R76 ;  /* 0x000000ffff547224 */ /* 0x001fe400078e004c */
[----:B------:R-:W-:Y:S02]  /*f5a0*/  @!P2 IMAD.IADD R88, R88, 0x1, -R15 ;  /* 0x000000015858a824 */ /* 0x000fe400078e0a0f */
[----:B------:R-:W-:Y:S02]  /*f5b0*/  VIADD R76, R0, 0x1c1 ;  /* 0x000001c1004c7836 */ /* 0x000fe40000000000 */
[----:B------:R-:W-:-:S03]  /*f5c0*/  IMAD.MOV.U32 R85, RZ, RZ, R88 ;  /* 0x000000ffff557224 */ /* 0x000fc600078e0058 */
[----:B------:R-:W-:Y:S02]  /*f5d0*/  IABS R88, R76 ;  /* 0x0000004c00587213 */ /* 0x000fe40000000000 */
[----:B---3--:R-:W-:Y:S02]  /*f5e0*/  ISETP.GE.AND P0, PT, R92, RZ, PT ;  /* 0x000000ff5c00720c */ /* 0x008fe40003f06270 */
[----:B------:R-:W3:Y:S01]  /*f5f0*/  LDL R92, [R1+0x1fbc] ;  /* 0x001fbc00015c7983 */ /* 0x000ee20000100800 */
[----:B--2---:R-:W-:-:S03]  /*f600*/  ISETP.GE.AND P2, PT, R90, RZ, PT ;  /* 0x000000ff5a00720c */ /* 0x004fc60003f46270 */
[----:B------:R-:W2:Y:S04]  /*f610*/  LDL R90, [R1+0x1fb4] ;  /* 0x001fb400015a7983 */ /* 0x000ea80000100800 */
[----:B------:R0:W-:Y:S04]  /*f620*/  STL [R1+0x23f0], R76 ;  /* 0x0023f04c01007387 */ /* 0x0001e80000100800 */
[----:B0-----:R-:W2:Y:S04]  /*f630*/  LDL.LU R76, [R1+0x18] ;  /* 0x00001800014c7983 */ /* 0x001ea80000300800 */
[----:B------:R-:W2:Y:S01]  /*f640*/  LDL R89, [R1+0x1fb8] ;  /* 0x001fb80001597983 */ /* 0x000ea20000100800 */
[----:B------:R-:W-:-:S13]  /*f650*/  ISETP.GE.AND P6, PT, R87, RZ, PT ;  /* 0x000000ff5700720c */ /* 0x000fda0003fc6270 */
[----:B------:R-:W-:Y:S01]  /*f660*/  @!P6 IMAD.MOV R83, RZ, RZ, -R83 ;  /* 0x000000ffff53e224 */ /* 0x000fe200078e0a53 */
[----:B------:R-:W-:Y:S02]  /*f670*/  ISETP.GT.U32.AND P6, PT, R15, R12, PT ;  /* 0x0000000c0f00720c */ /* 0x000fe40003fc4070 */
[----:B------:R-:W-:-:S11]  /*f680*/  IABS R86, R86 ;  /* 0x0000005600567213 */ /* 0x000fd60000000000 */
[----:B------:R-:W-:Y:S01]  /*f690*/  @!P6 IMAD.IADD R12, R12, 0x1, -R15 ;  /* 0x000000010c0ce824 */ /* 0x000fe200078e0a0f */
[----:B------:R-:W-:Y:S01]  /*f6a0*/  ISETP.GT.U32.AND P6, PT, R15, R91, PT ;  /* 0x0000005b0f00720c */ /* 0x000fe20003fc4070 */
[----:B------:R-:W-:-:S04]  /*f6b0*/  IMAD.HI.U32 R87, R16, R86, RZ ;  /* 0x0000005610577227 */ /* 0x000fc800078e00ff */
[----:B------:R-:W-:Y:S01]  /*f6c0*/  @!P2 IMAD.MOV R84, RZ, RZ, -R84 ;  /* 0x000000ffff54a224 */ /* 0x000fe200078e0a54 */
[----:B------:R-:W-:Y:S01]  /*f6d0*/  ISETP.GT.U32.AND P2, PT, R15, R12, PT ;  /* 0x0000000c0f00720c */ /* 0x000fe20003f44070 */
[----:B------:R-:W-:-:S06]  /*f6e0*/  IMAD.MOV R87, RZ, RZ, -R87 ;  /* 0x000000ffff577224 */ /* 0x000fcc00078e0a57 */
[----:B------:R-:W-:Y:S01]  /*f6f0*/  @!P6 IMAD.IADD R91, R91, 0x1, -R15 ;  /* 0x000000015b5be824 */ /* 0x000fe200078e0a0f */
[----:B----4-:R-:W-:Y:S01]  /*f700*/  ISETP.GE.AND P6, PT, R5, RZ, PT ;  /* 0x000000ff0500720c */ /* 0x010fe20003fc6270 */
[----:B------:R-:W-:Y:S02]  /*f710*/  IMAD R5, R15, R87, R86 ;  /* 0x000000570f057224 */ /* 0x000fe400078e0256 */
[----:B------:R-:W-:-:S04]  /*f720*/  IMAD.HI.U32 R87, R16, R88, RZ ;  /* 0x0000005810577227 */ /* 0x000fc800078e00ff */
[----:B------:R-:W-:Y:S02]  /*f730*/  IMAD.MOV R87, RZ, RZ, -R87 ;  /* 0x000000ffff577224 */ /* 0x000fe400078e0a57 */
[----:B------:R-:W-:Y:S01]  /*f740*/  IMAD.MOV.U32 R86, RZ, RZ, R91 ;  /* 0x000000ffff567224 */ /* 0x000fe200078e005b */
[C---:B------:R-:W-:Y:S01]  /*f750*/  ISETP.GT.U32.AND P1, PT, R15.reuse, R13, PT ;  /* 0x0000000d0f00720c */ /* 0x040fe20003f24070 */
[C---:B------:R-:W-:Y:S01]  /*f760*/  IMAD R87, R15.reuse, R87, R88 ;  /* 0x000000570f577224 */ /* 0x040fe200078e0258 */
[----:B------:R0:W-:Y:S01]  /*f770*/  STL [R1+0x584], R5 ;  /* 0x0005840501007387 */ /* 0x0001e20000100800 */
[----:B------:R-:W-:Y:S02]  /*f780*/  @!P2 IMAD.IADD R12, R12, 0x1, -R15 ;  /* 0x000000010c0ca824 */ /* 0x000fe400078e0a0f */
[----:B------:R-:W-:Y:S02]  /*f790*/  @!P6 IMAD.MOV R86, RZ, RZ, -R86 ;  /* 0x000000ffff56e224 */ /* 0x000fe400078e0a56 */
[----:B------:R-:W-:Y:S01]  /*f7a0*/  @!P0 IMAD.MOV R85, RZ, RZ, -R85 ;  /* 0x000000ffff558224 */ /* 0x000fe200078e0a55 */
[----:B------:R-:W-:-:S05]  /*f7b0*/  ISETP.GT.U32.AND P0, PT, R15, R14, PT ;  /* 0x0000000e0f00720c */ /* 0x000fca0003f04070 */
[----:B------:R-:W-:-:S05]  /*f7c0*/  @!P1 IMAD.IADD R13, R13, 0x1, -R15 ;  /* 0x000000010d0d9824 */ /* 0x000fca00078e0a0f */
[----:B------:R-:W-:-:S03]  /*f7d0*/  ISETP.GT.U32.AND P1, PT, R15, R13, PT ;  /* 0x0000000d0f00720c */ /* 0x000fc60003f24070 */
[----:B------:R-:W-:-:S05]  /*f7e0*/  @!P0 IMAD.IADD R14, R14, 0x1, -R15 ;  /* 0x000000010e0e8824 */ /* 0x000fca00078e0a0f */
[----:B------:R-:W-:-:S05]  /*f7f0*/  ISETP.GT.U32.AND P0, PT, R15, R14, PT ;  /* 0x0000000e0f00720c */ /* 0x000fca0003f04070 */
[----:B------:R-:W-:-:S04]  /*f800*/  @!P1 IMAD.IADD R13, R13, 0x1, -R15 ;  /* 0x000000010d0d9824 */ /* 0x000fc800078e0a0f */
[----:B------:R-:W-:Y:S02]  /*f810*/  IMAD.MOV.U32 R88, RZ, RZ, R13 ;  /* 0x000000ffff587224 */ /* 0x000fe400078e000d */
[----:B------:R-:W-:Y:S02]  /*f820*/  VIADD R91, R0, 0x1c2 ;  /* 0x000001c2005b7836 */ /* 0x000fe40000000000 */
[----:B------:R-:W-:-:S03]  /*f830*/  @!P0 IMAD.IADD R14, R14, 0x1, -R15 ;  /* 0x000000010e0e8824 */ /* 0x000fc600078e0a0f */
[----:B------:R-:W-:Y:S02]  /*f840*/  IABS R13, R91 ;  /* 0x0000005b000d7213 */ /* 0x000fe40000000000 */
[----:B---3--:R-:W-:Y:S02]  /*f850*/  ISETP.GE.AND P6, PT, R92, RZ, PT ;  /* 0x000000ff5c00720c */ /* 0x008fe40003fc6270 */
[----:B------:R-:W3:Y:S04]  /*f860*/  LDL R92, [R1+0x1fc0] ;  /* 0x001fc000015c7983 */ /* 0x000ee80000100800 */
[----:B0-----:R-:W4:Y:S04]  /*f870*/  LDL.LU R5, [R1+0x24] ;  /* 0x0000240001057983 */ /* 0x001f280000300800 */
[----:B------:R0:W-:Y:S02]  /*f880*/  STL [R1+0x588], R87 ;  /* 0x0005885701007387 */ /* 0x0001e40000100800 */
[----:B0-----:R-:W-:-:S02]  /*f890*/  IMAD.MOV.U32 R87, RZ, RZ, R12 ;  /* 0x000000ffff577224 */ /* 0x001fc400078e000c */
[----:B------:R-:W3:Y:S01]  /*f8a0*/  LDL R12, [R1+0x1fc4] ;  /* 0x001fc400010c7983 */ /* 0x000ee20000100800 */
[----:B------:R-:W-:Y:S01]  /*f8b0*/  @!P6 IMAD.MOV R88, RZ, RZ, -R88 ;  /* 0x000000ffff58e224 */ /* 0x000fe200078e0a58 */
[----:B--2---:R-:W-:Y:S01]  /*f8c0*/  ISETP.GE.AND P6, PT, R89, RZ, PT ;  /* 0x000000ff5900720c */ /* 0x004fe20003fc6270 */
[----:B------:R-:W-:Y:S01]  /*f8d0*/  VIADD R89, R0, 0x1c4 ;  /* 0x000001c400597836 */ /* 0x000fe20000000000 */
[----:B------:R-:W-:Y:S01]  /*f8e0*/  ISETP.GE.AND P1, PT, R90, RZ, PT ;  /* 0x000000ff5a00720c */ /* 0x000fe20003f26270 */
[----:B------:R-:W-:Y:S01]  /*f8f0*/  VIADD R90, R0, 0x1c3 ;  /* 0x000001c3005a7836 */ /* 0x000fe20000000000 */
[----:B------:R0:W-:Y:S04]  /*f900*/  STL [R1+0x23e4], R91 ;  /* 0x0023e45b01007387 */ /* 0x0001e80000100800 */
[----:B------:R-:W-:Y:S01]  /*f910*/  STL [R1+0x23e8], R90 ;  /* 0x0023e85a01007387 */ /* 0x000fe20000100800 */
[----:B0-----:R-:W-:-:S03]  /*f920*/  IABS R91, R89 ;  /* 0x00000059005b7213 */ /* 0x001fc60000000000 */
[----:B------:R0:W-:Y:S02]  /*f930*/  STL [R1+0x23ec], R89 ;  /* 0x0023ec5901007387 */ /* 0x0001e40000100800 */
[----:B0-----:R-:W-:Y:S02]  /*f940*/  IMAD.MOV.U32 R89, RZ, RZ, R14 ;  /* 0x000000ffff597224 */ /* 0x001fe400078e000e */
[----:B------:R-:W-:Y:S02]  /*f950*/  IMAD.MOV.U32 R14, RZ, RZ, R91 ;  /* 0x000000ffff0e7224 */ /* 0x000fe400078e005b */
[----:B------:R-:W-:-:S04]  /*f960*/  IMAD.HI.U32 R91, R16, R13, RZ ;  /* 0x0000000d105b7227 */ /* 0x000fc800078e00ff */
[----:B------:R-:W-:-:S04]  /*f970*/  IMAD.MOV R91, RZ, RZ, -R91 ;  /* 0x000000ffff5b7224 */ /* 0x000fc800078e0a5b */
[C---:B------:R-:W-:Y:S02]  /*f980*/  IMAD R91, R15.reuse, R91, R13 ;  /* 0x0000005b0f5b7224 */ /* 0x040fe400078e020d */
[----:B------:R-:W2:Y:S01]  /*f990*/  LDL R13, [R1+0x1fa0] ;  /* 0x001fa000010d7983 */ /* 0x000ea20000100800 */
[C---:B------:R-:W-:Y:S01]  /*f9a0*/  ISETP.GT.U32.AND P2, PT, R15.reuse, R93, PT ;  /* 0x0000005d0f00720c */ /* 0x040fe20003f44070 */
[----:B------:R-:W-:Y:S01]  /*f9b0*/  @!P1 IMAD.MOV R87, RZ, RZ, -R87 ;  /* 0x000000ffff579224 */ /* 0x000fe200078e0a57 */
[----:B------:R-:W-:Y:S01]  /*f9c0*/  ISETP.GT.U32.AND P1, PT, R15, R76, PT ;  /* 0x0000004c0f00720c */ /* 0x000fe20003f24070 */
[----:B------:R-:W-:-:S10]  /*f9d0*/  @!P6 IMAD.MOV R89, RZ, RZ, -R89 ;  /* 0x000000ffff59e224 */ /* 0x000fd400078e0a59 */
[--C-:B------:R-:W-:Y:S02]  /*f9e0*/  @!P2 IMAD.IADD R93, R93, 0x1, -R15.reuse ;  /* 0x000000015d5da824 */ /* 0x100fe400078e0a0f */
[----:B------:R-:W-:-:S03]  /*f9f0*/  @!P1 IMAD.IADD R76, R76, 0x1, -R15 ;  /* 0x000000014c4c9824 */ /* 0x000fc600078e0a0f */
[C---:B------:R-:W-:Y:S02]  /*fa00*/  ISETP.GT.U32.AND P2, PT, R15.reuse, R93, PT ;  /* 0x0000005d0f00720c */ /* 0x040fe40003f44070 */
[----:B------:R-:W-:-:S11]  /*fa10*/  ISETP.GT.U32.AND P6, PT, R15, R76, PT ;  /* 0x0000004c0f00720c */ /* 0x000fd60003fc4070 */
[--C-:B------:R-:W-:Y:S02]  /*fa20*/  @!P2 IMAD.IADD R93, R93, 0x1, -R15.reuse ;  /* 0x000000015d5da824 */ /* 0x100fe400078e0a0f */
[----:B------:R-:W-:Y:S01]  /*fa30*/  @!P6 IMAD.IADD R76, R76, 0x1, -R15 ;  /* 0x000000014c4ce824 */ /* 0x000fe200078e0a0f */
[----:B------:R0:W-:Y:S01]  /*fa40*/  STL [R1+0x58c], R91 ;  /* 0x00058c5b01007387 */ /* 0x0001e20000100800 */
[C---:B------:R-:W-:Y:S02]  /*fa50*/  ISETP.GT.U32.AND P2, PT, R15.reuse, R78, PT ;  /* 0x0000004e0f00720c */ /* 0x040fe40003f44070 */
[----:B------:R-:W-:-:S11]  /*fa60*/  ISETP.GT.U32.AND P1, PT, R15, R79, PT ;  /* 0x0000004f0f00720c */ /* 0x000fd60003f24070 */
[--C-:B------:R-:W-:Y:S02]  /*fa70*/  @!P2 IMAD.IADD R78, R78, 0x1, -R15.reuse ;  /* 0x000000014e4ea824 */ /* 0x100fe400078e0a0f */
[----:B------:R-:W-:-:S03]  /*fa80*/  @!P1 IMAD.IADD R79, R79, 0x1, -R15 ;  /* 0x000000014f4f9824 */ /* 0x000fc600078e0a0f */
[C---:B------:R-:W-:Y:S02]  /*fa90*/  ISETP.GT.U32.AND P2, PT, R15.reuse, R78, PT ;  /* 0x0000004e0f00720c */ /* 0x040fe40003f44070 */
[----:B------:R-:W-:Y:S01]  /*faa0*/  ISETP.GT.U32.AND P1, PT, R15, R79, PT ;  /* 0x0000004f0f00720c */ /* 0x000fe20003f24070 */
[----:B------:R-:W-:Y:S02]  /*fab0*/  UIADD3 UR11, UPT, UPT, UR11, 0x7f, URZ ;  /* 0x0000007f0b0b7890 */ /* 0x000fe4000fffe0ff */
[----:B------:R-:W-:-:S08]  /*fac0*/  USHF.L.U32 UR4, UR14, 0x15, URZ ;  /* 0x000000150e047899 */ /* 0x000fd000080006ff */
[--C-:B------:R-:W-:Y:S02]  /*fad0*/  @!P2 IMAD.IADD R78, R78, 0x1, -R15.reuse ;  /* 0x000000014e4ea824 */ /* 0x100fe400078e0a0f */
[----:B------:R-:W-:Y:S01]  /*fae0*/  @!P1 IMAD.IADD R79, R79, 0x1, -R15 ;  /* 0x000000014f4f9824 */ /* 0x000fe200078e0a0f */
[----:B------:R-:W-:Y:S02]  /*faf0*/  UISETP.GT.AND UP1, UPT, UR11, 0x7f, UPT ;  /* 0x0000007f0b00788c */ /* 0x000fe4000bf24270 */
[----:B------:R-:W-:Y:S01]  /*fb00*/  ULOP3.LUT UR4, UR4, 0x600000, URZ, 0xc0, !UPT ;  /* 0x0060000004047892 */ /* 0x000fe2000f8ec0ff */
[----:B------:R-:W-:Y:S01]  /*fb10*/  ISETP.NE.AND P1, PT, RZ, UR6, PT ;  /* 0x00000006ff007c0c */ /* 0x000fe2000bf25270 */
[----:B------:R-:W-:Y:S02]  /*fb20*/  UIADD3 UR10, UPT, UPT, UR8, 0x28000, URZ ;  /* 0x00028000080a7890 */ /* 0x000fe4000fffe0ff */
[----:B------:R-:W-:-:S03]  /*fb30*/  UIADD3 UR9, UPT, UPT, UR7, UR4, URZ ;  /* 0x0000000407097290 */ /* 0x000fc6000fffe0ff */
[----:B------:R-:W-:Y:S01]  /*fb40*/  UMOV UR4, 0x1 ;  /* 0x0000000100047882 */ /* 0x000fe20000000000 */
[----:B----4-:R-:W-:Y:S02]  /*fb50*/  ISETP.GT.U32.AND P6, PT, R15, R5, PT ;  /* 0x000000050f00720c */ /* 0x010fe40003fc4070 */
[----:B---3--:R-:W-:Y:S02]  /*fb60*/  ISETP.GE.AND P0, PT, R12, RZ, PT ;  /* 0x000000ff0c00720c */ /* 0x008fe40003f06270 */
[----:B------:R-:W-:Y:S01]  /*fb70*/  IABS R12, R90 ;  /* 0x0000005a000c7213 */ /* 0x000fe20000000000 */
[----:B------:R-:W-:-:S04]  /*fb80*/  IMAD.MOV.U32 R90, RZ, RZ, R93 ;  /* 0x000000ffff5a7224 */ /* 0x000fc800078e005d */
[----:B------:R-:W-:-:S04]  /*fb90*/  IMAD.HI.U32 R93, R16, R12, RZ ;  /* 0x0000000c105d7227 */ /* 0x000fc800078e00ff */
[----:B------:R-:W-:Y:S02]  /*fba0*/  IMAD.MOV R93, RZ, RZ, -R93 ;  /* 0x000000ffff5d7224 */ /* 0x000fe400078e0a5d */
[----:B------:R-:W-:Y:S01]  /*fbb0*/  @!P0 IMAD.MOV R90, RZ, RZ, -R90 ;  /* 0x000000ffff5a8224 */ /* 0x000fe200078e0a5a */
[----:B------:R-:W-:Y:S01]  /*fbc0*/  ISETP.GE.AND P0, PT, R92, RZ, PT ;  /* 0x000000ff5c00720c */ /* 0x000fe20003f06270 */
[----:B0-----:R-:W-:Y:S02]  /*fbd0*/  IMAD R91, R15, R93, R12 ;  /* 0x0000005d0f5b7224 */ /* 0x001fe400078e020c */
[----:B------:R-:W-:Y:S01]  /*fbe0*/  @!P6 IMAD.IADD R5, R5, 0x1, -R15 ;  /* 0x000000010505e824 */ /* 0x000fe200078e0a0f */
[----:B------:R-:W-:Y:S02]  /*fbf0*/  ISETP.GE.AND P6, PT, R2, RZ, PT ;  /* 0x000000ff0200720c */ /* 0x000fe40003fc6270 */
[----:B------:R0:W-:Y:S01]  /*fc00*/  STL [R1+0x590], R91 ;  /* 0x0005905b01007387 */ /* 0x0001e20000100800 */
[----:B------:R-:W1:Y:S01]  /*fc10*/  S2R R2, SR_TID.X ;  /* 0x0000000000027919 */ /* 0x000e620000002100 */
[----:B0-----:R-:W-:-:S05]  /*fc20*/  IMAD.MOV.U32 R91, RZ, RZ, R76 ;  /* 0x000000ffff5b7224 */ /* 0x001fca00078e004c */
[----:B------:R-:W-:Y:S01]  /*fc30*/  @!P0 IMAD.MOV R91, RZ, RZ, -R91 ;  /* 0x000000ffff5b8224 */ /* 0x000fe200078e0a5b */
[----:B------:R-:W-:Y:S01]  /*fc40*/  ISETP.GT.U32.AND P0, PT, R15, R5, PT ;  /* 0x000000050f00720c */ /* 0x000fe20003f04070 */
[----:B------:R-:W-:-:S04]  /*fc50*/  IMAD.HI.U32 R92, R16, R14, RZ ;  /* 0x0000000e105c7227 */ /* 0x000fc800078e00ff */
[----:B------:R-:W-:-:S04]  /*fc60*/  IMAD.MOV R92, RZ, RZ, -R92 ;  /* 0x000000ffff5c7224 */ /* 0x000fc800078e0a5c */
[----:B------:R-:W-:Y:S01]  /*fc70*/  IMAD R12, R15, R92, R14 ;  /* 0x0000005c0f0c7224 */ /* 0x000fe200078e020e */
[----:B------:R-:W-:-:S03]  /*fc80*/  PRMT R92, RZ, 0x7610, R92 ;  /* 0x00007610ff5c7816 */ /* 0x000fc6000000005c */
[----:B------:R-:W-:Y:S01]  /*fc90*/  @!P0 IMAD.IADD R5, R5, 0x1, -R15 ;  /* 0x0000000105058824 */ /* 0x000fe200078e0a0f */
[----:B------:R-:W-:Y:S04]  /*fca0*/  STL [R1+0x594], R12 ;  /* 0x0005940c01007387 */ /* 0x000fe80000100800 */
[----:B------:R0:W5:Y:S04]  /*fcb0*/  LDL.LU R76, [R1+0x2610] ;  /* 0x00261000014c7983 */ /* 0x0001680000300800 */
[----:B------:R3:W-:Y:S01]  /*fcc0*/  STL [R1+0x24], R5 ;  /* 0x0000240501007387 */ /* 0x0007e20000100800 */
[----:B--2---:R-:W-:-:S02]  /*fcd0*/  ISETP.GE.AND P2, PT, R13, RZ, PT ;  /* 0x000000ff0d00720c */ /* 0x004fc40003f46270 */
[----:B-1----:R-:W-:Y:S01]  /*fce0*/  LOP3.LUT R2, R2, 0x7f, RZ, 0xc0, !PT ;  /* 0x0000007f02027812 */ /* 0x002fe200078ec0ff */
[----:B---3--:R0:W5:Y:S04]  /*fcf0*/  LDL.LU R5, [R1+0x260c] ;  /* 0x00260c0001057983 */ /* 0x0081680000300800 */
[----:B------:R0:W-:Y:S01]  /*fd00*/  STL.S16 [R1+0x1f34], R92 ;  /* 0x001f345c01007387 */ /* 0x0001e20000100600 */
[----:B------:R-:W-:Y:S02]  /*fd10*/  IMAD R12, R2, UR12, RZ ;  /* 0x0000000c020c7c24 */ /* 0x000fe4000f8e02ff */
[----:B------:R-:W-:-:S03]  /*fd20*/  @!P6 IMAD.MOV R79, RZ, RZ, -R79 ;  /* 0x000000ffff4fe224 */ /* 0x000fc600078e0a4f */
[----:B------:R-:W-:Y:S01]  /*fd30*/  IADD3 R13, P6, PT, R12, UR16, RZ ;  /* 0x000000100c0d7c10 */ /* 0x000fe2000ffde0ff */
[----:B------:R-:W-:Y:S01]  /*fd40*/  @!P2 IMAD.MOV R78, RZ, RZ, -R78 ;  /* 0x000000ffff4ea224 */ /* 0x000fe200078e0a4e */
[----:B------:R-:W-:Y:S02]  /*fd50*/  ISETP.NE.U32.AND P2, PT, R2, RZ, PT ;  /* 0x000000ff0200720c */ /* 0x000fe40003f45070 */
[----:B------:R-:W-:Y:S02]  /*fd60*/  PLOP3.LUT P0, PT, PT, PT, UP1, 0x80, 0x8 ;  /* 0x000000000008781c */ /* 0x000fe40003f0f018 */
[----:B------:R-:W-:Y:S02]  /*fd70*/  LEA.HI.X.SX32 R12, R12, UR17, 0x1, P6 ;  /* 0x000000110c0c7c11 */ /* 0x000fe4000b0f0eff */
[----:B------:R-:W-:Y:S01]  /*fd80*/  LOP3.LUT R14, RZ, UR6, RZ, 0x33, !PT ;  /* 0x00000006ff0e7c12 */ /* 0x000fe2000f8e33ff */
[----:B0-----:R-:W-:Y:S08]  /*fd90*/  BRA.U UP0, `(.L_x_5) ;  /* 0x0000000100187547 */ /* 0x001ff0000b800000 */
[----:B------:R-:W-:Y:S01]  /*fda0*/  ELECT P6, URZ, PT ;  /* 0x0000000000ff782f */ /* 0x000fe200038c0000 */
[----:B------:R-:W-:Y:S01]  /*fdb0*/  IMAD.MOV.U32 R92, RZ, RZ, 0x1 ;  /* 0x00000001ff5c7424 */ /* 0x000fe200078e00ff */
[----:B------:R-:W-:Y:S01]  /*fdc0*/  UMOV UR6, 0x40 ;  /* 0x0000004000067882 */ /* 0x000fe20000000000 */
[----:B------:R-:W-:Y:S01]  /*fdd0*/  UVIRTCOUNT.DEALLOC.SMPOOL 0x80 ;  /* 0x000000800000784c */ /* 0x000fe20000000000 */
[----:B------:R-:W-:-:S09]  /*fde0*/  ULEA UR6, UR5, UR6, 0x18 ;  /* 0x0000000605067291 */ /* 0x000fd2000f8ec0ff */
[----:B------:R0:W-:Y:S03]  /*fdf0*/  @P6 STS.U8 [UR6], R92 ;  /* 0x0000005cff006988 */ /* 0x0001e60008000006 */
.L_x_5:
[----:B------:R-:W-:Y:S01]  /*fe00*/  STL [R1+0x2c30], R40 ;  /* 0x002c302801007387 */ /* 0x000fe20000100800 */
[----:B------:R-:W-:Y:S03]  /*fe10*/  STTM.x64 tmem[UR9], RZ ;  /* 0x000000ff000079ed */ /* 0x000fe60008340009 */
[----:B------:R-:W-:Y:S01]  /*fe20*/  STL [R1+0x2c2c], R39 ;  /* 0x002c2c2701007387 */ /* 0x000fe20000100800 */
[----:B------:R-:W-:Y:S01]  /*fe30*/  VOTEU.ALL UP1, P2 ;  /* 0x0000000000ff7886 */ /* 0x000fe20001020000 */
[----:B------:R-:W-:Y:S01]  /*fe40*/  VOTEU.ALL UP2, P2 ;  /* 0x0000000000ff7886 */ /* 0x000fe20001040000 */
[----:B0----5:R-:W-:Y:S01]  /*fe50*/  SEL R92, R14, R5, !P1 ;  /* 0x000000050e5c7207 */ /* 0x021fe20004800000 */
[----:B------:R-:W-:Y:S01]  /*fe60*/  STL [R1+0x2c28], R38 ;  /* 0x002c282601007387 */ /* 0x000fe20000100800 */
[----:B------:R-:W-:Y:S01]  /*fe70*/  ISETP.LT.AND P0, PT, R2, UR13, P0 ;  /* 0x0000000d02007c0c */ /* 0x000fe20008701270 */
[----:B------:R-:W0:Y:S02]  /*fe80*/  LDCU UR5, c[0x0][0x3b0] ;  /* 0x00007600ff0577ac */ /* 0x000e240008000800 */
[----:B------:R1:W-:Y:S01]  /*fe90*/  STL [R1+0x2c24], R37 ;  /* 0x002c242501007387 */ /* 0x0003e20000100800 */
[----:B------:R-:W-:Y:S01]  /*fea0*/  SEL R4, R14, R4, !P1 ;  /* 0x000000040e047207 */ /* 0x000fe20004800000 */
[----:B------:R-:W2:Y:S01]  /*feb0*/  LDCU UR6, c[0x0][0x3b0] ;  /* 0x00007600ff0677ac */ /* 0x000ea20008000800 */
[----:B------:R-:W-:Y:S01]  /*fec0*/  STTM.x64 tmem[UR9+0x40], RZ ;  /* 0x000040ff000079ed */ /* 0x000fe20008340009 */
[----:B------:R-:W-:-:S04]  /*fed0*/  @!UP1 UIADD3 UR16, UPT, UPT, -UR4, 0x100000, URZ ;  /* 0x0010000004109890 */ /* 0x000fc8000fffe1ff */
[----:B------:R-:W-:Y:S02]  /*fee0*/  @!UP1 USHF.L.U32 UR17, UR16, 0xb, URZ ;  /* 0x0000000b10119899 */ /* 0x000fe400080006ff */
[----:B------:R-:W-:Y:S01]  /*fef0*/  @!UP1 USHF.L.U32 UR16, UR16, 0x1, URZ ;  /* 0x0000000110109899 */ /* 0x000fe200080006ff */
[----:B------:R-:W3:Y:S01]  /*ff00*/  LDCU UR13, c[0x0][0x3b0] ;  /* 0x00007600ff0d77ac */ /* 0x000ee20008000800 */
[----:B-1----:R-:W4:Y:S04]  /*ff10*/  LDL R37, [R1+0x1fa8] ;  /* 0x001fa80001257983 */ /* 0x002f280000100800 */
[----:B------:R1:W-:Y:S04]  /*ff20*/  STL [R1+0x2c20], R36 ;  /* 0x002c202401007387 */ /* 0x0003e80000100800 */
[----:B-1----:R-:W2:Y:S01]  /*ff30*/  LDL R36, [R1+0x1f34] ;  /* 0x001f340001247983 */ /* 0x002ea20000100800 */
[----:B------:R-:W-:Y:S01]  /*ff40*/  SEL R5, R14, R76, !P1 ;  /* 0x0000004c0e057207 */ /* 0x000fe20004800000 */
[----:B------:R-:W-:Y:S01]  /*ff50*/  IMAD R76, R92, UR15, RZ ;  /* 0x0000000f5c4c7c24 */ /* 0x000fe2000f8e02ff */
[C---:B------:R-:W-:Y:S01]  /*ff60*/  SEL R77, R14.reuse, R77, !P1 ;  /* 0x0000004d0e4d7207 */ /* 0x040fe20004800000 */
[----:B------:R-:W-:Y:S01]  /*ff70*/  STL [R1+0x2c1c], R35 ;  /* 0x002c1c2301007387 */ /* 0x000fe20000100800 */
[----:B------:R-:W-:Y:S01]  /*ff80*/  SEL R75, R14, R75, !P1 ;  /* 0x0000004b0e4b7207 */ /* 0x000fe20004800000 */
[----:B------:R-:W-:Y:S01]  /*ff90*/  IMAD R5, R5, UR18, RZ ;  /* 0x0000001205057c24 */ /* 0x000fe2000f8e02ff */
[----:B------:R-:W1:Y:S01]  /*ffa0*/  LDCU UR15, c[0x0][0x3b0] ;  /* 0x00007600ff0f77ac */ /* 0x000e620008000800 */
[----:B------:R-:W-:Y:S01]  /*ffb0*/  STL [R1+0x2c18], R34 ;  /* 0x002c182201007387 */ /* 0x000fe20000100800 */
[----:B------:R-:W-:-:S03]  /*ffc0*/  IMAD R77, R77, UR19, RZ ;  /* 0x000000134d4d7c24 */ /* 0x000fc6000f8e02ff */
[----:B------:R-:W-:Y:S04]  /*ffd0*/  STL [R1+0x2c14], R33 ;  /* 0x002c142101007387 */ /* 0x000fe80000100800 */
[----:B------:R0:W-:Y:S04]  /*ffe0*/  STL [R1+0x2c10], R32 ;  /* 0x002c102001007387 */ /* 0x0001e80000100800 */
[----:B------:R-:W-:Y:S04]  /*fff0*/  STL [R1+0x2c0c], R31 ;  /* 0x002c0c1f01007387 */ /* 0x000fe80000100800 */
[----:B------:R-:W-:Y:S01]  /*10000*/  STL [R1+0x2c08], R30 ;  /* 0x002c081e01007387 */ /* 0x000fe20000100800 */
[----:B0-----:R-:W-:-:S03]  /*10010*/  IADD3 R32, P6, PT, R76, R13, RZ ;  /* 0x0000000d4c207210 */ /* 0x001fc60007fde0ff */
[----:B------:R-:W-:Y:S01]  /*10020*/  STL [R1+0x2c04], R29 ;  /* 0x002c041d01007387 */ /* 0x000fe20000100800 */
[-C--:B------:R-:W-:Y:S01]  /*10030*/  LEA.HI.X.SX32 R40, R76, R12.reuse, 0x1, P6 ;  /* 0x0000000c4c287211 */ /* 0x080fe200030f0eff */
[----:B------:R-:W-:Y:S02]  /*10040*/  IMAD R76, R4, UR22, RZ ;  /* 0x00000016044c7c24 */ /* 0x000fe4000f8e02ff */
[----:B------:R-:W-:Y:S01]  /*10050*/  STL [R1+0x2c00], R27 ;  /* 0x002c001b01007387 */ /* 0x000fe20000100800 */
[CC--:B------:R-:W-:Y:S01]  /*10060*/  IADD3 R39, P6, PT, R5.reuse, R13.reuse, RZ ;  /* 0x0000000d05277210 */ /* 0x0c0fe20007fde0ff */
[----:B------:R-:W-:Y:S02]  /*10070*/  IMAD.MOV.U32 R4, RZ, RZ, R40 ;  /* 0x000000ffff047224 */ /* 0x000fe400078e0028 */
[----:B------:R-:W-:Y:S04]  /*10080*/  STL [R1+0x2bfc], R28 ;  /* 0x002bfc1c01007387 */ /* 0x000fe80000100800 */
        /* <DEDUP_REMOVED lines=192> */
[----:B------:R-:W-:Y:S01]  /*10c90*/  STL [R1+0x27b4], R16 ;  /* 0x0027b41001007387 */ /* 0x000fe20000100800 */
[----:B------:R-:W-:Y:S03]  /*10ca0*/  STTM.x64 tmem[UR9+0x80], RZ ;  /* 0x000080ff000079ed */ /* 0x000fe60008340009 */
        /* <DEDUP_REMOVED lines=11> */
[----:B------:R-:W0:Y:S03]  /*10d60*/  FENCE.VIEW.ASYNC.T ;  /* 0x00000000000073c6 */ /* 0x000e260000000200 */
[----:B------:R-:W-:Y:S01]  /*10d70*/  STL [R1+0x2a8c], R16 ;  /* 0x002a8c1001007387 */ /* 0x000fe20000100800 */
[----:B0-----:R-:W-:Y:S06]  /*10d80*/  BAR.SYNC.DEFER_BLOCKING 0x0 ;  /* 0x0000000000007b1d */ /* 0x001fec0000010000 */
[----:B------:R-:W-:Y:S04]  /*10d90*/  STL [R1+0x2ab4], R16 ;  /* 0x002ab41001007387 */ /* 0x000fe80000100800 */
[----:B------:R-:W-:Y:S04]  /*10da0*/  STL [R1+0x2abc], R16 ;  /* 0x002abc1001007387 */ /* 0x000fe80000100800 */
[----:B------:R-:W-:Y:S04]  /*10db0*/  STL [R1+0x2ad4], R16 ;  /* 0x002ad41001007387 */ /* 0x000fe80000100800 */
[----:B------:R-:W-:Y:S04]  /*10dc0*/  STL [R1+0x2670], R2 ;  /* 0x0026700201007387 */ /* 0x000fe80000100800 */
[----:B------:R-:W-:Y:S04]  /*10dd0*/  STL [R1+0x2680], R2 ;  /* 0x0026800201007387 */ /* 0x000fe80000100800 */
[----:B------:R-:W0:Y:S02]  /*10de0*/  FENCE.VIEW.ASYNC.S ;  /* 0x00000000000073c6 */ /* 0x000e240000000000 */
[----:B0-----:R0:W1:Y:S02]  /*10df0*/  @!UP2 SYNCS.EXCH.64 URZ, [UR10], UR16 ;  /* 0x000000100affa5b2 */ /* 0x0010640008000100 */
[----:B------:R-:W-:Y:S04]  /*10e00*/  STL [R1+0x268c], R2 ;  /* 0x00268c0201007387 */ /* 0x000fe80000100800 */
[----:B------:R-:W-:Y:S04]  /*10e10*/  STL [R1+0x26b4], R2 ;  /* 0x0026b40201007387 */ /* 0x000fe80000100800 */
[----:B------:R-:W-:Y:S01]  /*10e20*/  STL [R1+0x26dc], R2 ;  /* 0x0026dc0201007387 */ /* 0x000fe20000100800 */
[----:B------:R-:W-:Y:S01]  /*10e30*/  PRMT R34, RZ, 0x7610, R34 ;  /* 0x00007610ff227816 */ /* 0x000fe20000000022 */
[----:B0-----:R-:W0:Y:S02]  /*10e40*/  LDCU UR16, c[0x0][0x3b0] ;  /* 0x00007600ff1077ac */ /* 0x001e240008000800 */
        /* <DEDUP_REMOVED lines=32> */
[----:B------:R0:W-:Y:S04]  /*11050*/  STL [R1+0xecc], R40 ;  /* 0x000ecc2801007387 */ /* 0x0001e80000100800 */
[----:B------:R-:W-:Y:S01]  /*11060*/  STL [R1+0x199c], R39 ;  /* 0x00199c2701007387 */ /* 0x000fe20000100800 */
[----:B0-----:R-:W-:Y:S01]  /*11070*/  LEA.HI.X.SX32 R40, R5, R12, 0x1, P6 ;  /* 0x0000000c05287211 */ /* 0x001fe200030f0eff */
[----:B------:R-:W-:Y:S01]  /*11080*/  @P0 IMAD.MOV.U32 R5, RZ, RZ, R4 ;  /* 0x000000ffff050224 */ /* 0x000fe200078e0004 */
[----:B------:R-:W-:Y:S01]  /*11090*/  IADD3 R38, P6, PT, R77, R13, RZ ;  /* 0x0000000d4d267210 */ /* 0x000fe20007fde0ff */
[----:B------:R-:W-:Y:S01]  /*110a0*/  @P0 IMAD.MOV.U32 R4, RZ, RZ, R32 ;  /* 0x000000ffff040224 */ /* 0x000fe200078e0020 */
[----:B-1----:R-:W-:Y:S06]  /*110b0*/  BAR.SYNC.DEFER_BLOCKING 0x0 ;  /* 0x0000000000007b1d */ /* 0x002fec0000010000 */
[----:B--2---:R0:W2:Y:S04]  /*110c0*/  @P0 LDG.E.U8 R36, desc[UR20][R4.64] ;  /* 0x0000001404240981 */ /* 0x0040a8000c1e1100 */
[----:B------:R-:W-:Y:S04]  /*110d0*/  STL [R1+0xed4], R40 ;  /* 0x000ed42801007387 */ /* 0x000fe80000100800 */
[----:B------:R-:W-:Y:S01]  /*110e0*/  STL [R1+0x19a0], R38 ;  /* 0x0019a02601007387 */ /* 0x000fe20000100800 */
[----:B0-----:R-:W-:-:S02]  /*110f0*/  @P0 IMAD.MOV.U32 R4, RZ, RZ, R39 ;  /* 0x000000ffff040224 */ /* 0x001fc400078e0027 */
[----:B------:R-:W-:-:S05]  /*11100*/  @P0 IMAD.MOV.U32 R5, RZ, RZ, R40 ;  /* 0x000000ffff050224 */ /* 0x000fca00078e0028 */
[----:B------:R0:W3:Y:S01]  /*11110*/  @P0 LDG.E.U8 R34, desc[UR20][R4.64] ;  /* 0x0000001404220981 */ /* 0x0000e2000c1e1100 */
[----:B------:R-:W-:Y:S02]  /*11120*/  PRMT R35, RZ, 0x7610, R35 ;  /* 0x00007610ff237816 */ /* 0x000fe40000000023 */
[----:B------:R-:W-:Y:S01]  /*11130*/  PRMT R31, RZ, 0x7610, R31 ;  /* 0x00007610ff1f7816 */ /* 0x000fe2000000001f */
[----:B0-----:R-:W-:Y:S01]  /*11140*/  @P0 IMAD.MOV.U32 R4, RZ, RZ, R38 ;  /* 0x000000ffff040224 */ /* 0x001fe200078e0026 */
[----:B--2---:R0:W-:Y:S04]  /*11150*/  @P0 STL [R1+0x1f34], R36 ;  /* 0x001f342401000387 */ /* 0x0041e80000100800 */
[----:B------:R-:W-:Y:S04]  /*11160*/  STL [R1+0x267c], R77 ;  /* 0x00267c4d01007387 */ /* 0x000fe80000100800 */
[----:B------:R-:W-:Y:S01]  /*11170*/  STL [R1+0x26bc], R77 ;  /* 0x0026bc4d01007387 */ /* 0x000fe20000100800 */
[----:B0-----:R-:W-:-:S03]  /*11180*/  LEA.HI.X.SX32 R36, R77, R12, 0x1, P6 ;  /* 0x0000000c4d247211 */ /* 0x001fc600030f0eff */
[----:B------:R-:W-:Y:S01]  /*11190*/  STL [R1+0x26e4], R77 ;  /* 0x0026e44d01007387 */ /* 0x000fe20000100800 */
[----:B------:R-:W-:-:S03]  /*111a0*/  IADD3 R32, P6, PT, R76, R13, RZ ;  /* 0x0000000d4c207210 */ /* 0x000fc60007fde0ff */
        /* <DEDUP_REMOVED lines=12> */
[----:B------:R-:W-:-:S03]  /*11270*/  @P0 IMAD.MOV.U32 R5, RZ, RZ, R36 ;  /* 0x000000ffff050224 */ /* 0x000fc600078e0024 */
[----:B------:R-:W2:Y:S04]  /*11280*/  LDL.LU R40, [R1+0x2c30] ;  /* 0x002c300001287983 */ /* 0x000ea80000300800 */
[----:B------:R-:W2:Y:S04]  /*11290*/  LDL.LU R39, [R1+0x2c2c] ;  /* 0x002c2c0001277983 */ /* 0x000ea80000300800 */
[----:B------:R-:W-:Y:S04]  /*112a0*/  STL [R1+0x1998], R32 ;  /* 0x0019982001007387 */ /* 0x000fe80000100800 */
[----:B---3--:R0:W-:Y:S04]  /*112b0*/  STL [R1+0x1f28], R34 ;  /* 0x001f282201007387 */ /* 0x0081e80000100800 */
[----:B------:R1:W3:Y:S01]  /*112c0*/  @P0 LDG.E.U8 R35, desc[UR20][R4.64] ;  /* 0x0000001404230981 */ /* 0x0002e2000c1e1100 */
[----:B0-----:R-:W-:Y:S01]  /*112d0*/  LEA.HI.X.SX32 R34, R76, R12, 0x1, P6 ;  /* 0x0000000c4c227211 */ /* 0x001fe200030f0eff */
[----:B-1----:R-:W-:-:S04]  /*112e0*/  @P0 IMAD.MOV.U32 R4, RZ, RZ, R32 ;  /* 0x000000ffff040224 */ /* 0x002fc800078e0020 */
[----:B------:R-:W-:Y:S01]  /*112f0*/  @P0 IMAD.MOV.U32 R5, RZ, RZ, R34 ;  /* 0x000000ffff050224 */ /* 0x000fe200078e0022 */
[----:B------:R-:W-:Y:S04]  /*11300*/  STL [R1+0xedc], R34 ;  /* 0x000edc2201007387 */ /* 0x000fe80000100800 */
[----:B------:R0:W2:Y:S04]  /*11310*/  @P0 LDG.E.U8 R31, desc[UR20][R4.64] ;  /* 0x00000014041f0981 */ /* 0x0000a8000c1e1100 */
[----:B------:R-:W2:Y:S04]  /*11320*/  LDL.LU R76, [R1+0x24] ;  /* 0x00002400014c7983 */ /* 0x000ea80000300800 */
        /* <DEDUP_REMOVED lines=9> */
[----:B----4-:R-:W-:-:S03]  /*113c0*/  ISETP.GE.AND P6, PT, R37, RZ, PT ;  /* 0x000000ff2500720c */ /* 0x010fc60003fc6270 */
        /* <DEDUP_REMOVED lines=9> */
[----:B0-----:R-:W-:-:S03]  /*11460*/  SEL R4, R14, R73, !P1 ;  /* 0x000000490e047207 */ /* 0x001fc60004800000 */
[----:B------:R-:W-:Y:S01]  /*11470*/  STL [R1+0x2830], R74 ;  /* 0x0028304a01007387 */ /* 0x000fe20000100800 */
[----:B------:R-:W-:Y:S01]  /*11480*/  IMAD R5, R75, UR5, RZ ;  /* 0x000000054b057c24 */ /* 0x000fe2000f8e02ff */
[----:B------:R-:W-:Y:S01]  /*11490*/  PRMT R7, RZ, 0x7610, R7 ;  /* 0x00007610ff077816 */ /* 0x000fe20000000007 */
[----:B------:R-:W-:Y:S01]  /*114a0*/  IMAD R4, R4, UR6, RZ ;  /* 0x0000000604047c24 */ /* 0x000fe2000f8e02ff */
[----:B------:R-:W-:Y:S01]  /*114b0*/  STL [R1+0x2844], R74 ;  /* 0x0028444a01007387 */ /* 0x000fe20000100800 */
[----:B--2---:R-:W-:-:S03]  /*114c0*/  @!P6 IMAD.MOV R76, RZ, RZ, -R76 ;  /* 0x000000ffff4ce224 */ /* 0x004fc600078e0a4c */
[----:B---3--:R-:W-:Y:S01]  /*114d0*/  STL [R1+0x1f5c], R35 ;  /* 0x001f5c2301007387 */ /* 0x008fe20000100800 */
[----:B------:R-:W-:Y:S01]  /*114e0*/  SEL R73, R14, R74, !P1 ;  /* 0x0000004a0e497207 */ /* 0x000fe20004800000 */
[----:B------:R-:W0:Y:S02]  /*114f0*/  LDCU UR5, c[0x0][0x3b0] ;  /* 0x00007600ff0577ac */ /* 0x000e240008000800 */
[----:B------:R-:W-:Y:S01]  /*11500*/  STL [R1+0x285c], R74 ;  /* 0x00285c4a01007387 */ /* 0x000fe20000100800 */
[----:B------:R-:W-:Y:S01]  /*11510*/  PRMT R28, RZ, 0x7610, R28 ;  /* 0x00007610ff1c7816 */ /* 0x000fe2000000001c */
[----:B------:R-:W1:Y:S02]  /*11520*/  LDCU UR6, c[0x0][0x3b0] ;  /* 0x00007600ff0677ac */ /* 0x000e640008000800 */
[----:B------:R-:W-:Y:S04]  /*11530*/  STL [R1+0x288c], R74 ;  /* 0x00288c4a01007387 */ /* 0x000fe80000100800 */
[----:B------:R-:W-:Y:S04]  /*11540*/  STL [R1+0x2890], R74 ;  /* 0x0028904a01007387 */ /* 0x000fe80000100800 */
[----:B------:R-:W-:Y:S04]  /*11550*/  STL [R1+0x2a38], R74 ;  /* 0x002a384a01007387 */ /* 0x000fe80000100800 */
[----:B------:R2:W-:Y:S02]  /*11560*/  STL [R1+0x1f58], R31 ;  /* 0x001f581f01007387 */ /* 0x0005e40000100800 */
[----:B--2---:R-:W-:-:S04]  /*11570*/  IADD3 R31, P6, PT, R5, R13, RZ ;  /* 0x0000000d051f7210 */ /* 0x004fc80007fde0ff */
[----:B------:R-:W-:Y:S02]  /*11580*/  LEA.HI.X.SX32 R34, R5, R12, 0x1, P6 ;  /* 0x0000000c05227211 */ /* 0x000fe400030f0eff */
[----:B------:R-:W-:-:S03]  /*11590*/  IADD3 R32, P6, PT, R4, R13, RZ ;  /* 0x0000000d04207210 */ /* 0x000fc60007fde0ff */
[----:B------:R-:W-:Y:S01]  /*115a0*/  @P0 IMAD.MOV.U32 R5, RZ, RZ, R34 ;  /* 0x000000ffff050224 */ /* 0x000fe200078e0022 */
[----:B------:R-:W-:Y:S01]  /*115b0*/  LEA.HI.X.SX32 R38, R4, R12, 0x1, P6 ;  /* 0x0000000c04267211 */ /* 0x000fe200030f0eff */
[----:B------:R-:W-:-:S05]  /*115c0*/  @P0 IMAD.MOV.U32 R4, RZ, RZ, R31 ;  /* 0x000000ffff040224 */ /* 0x000fca00078e001f */
[----:B------:R2:W3:Y:S01]  /*115d0*/  @P0 LDG.E.U8 R7, desc[UR20][R4.64] ;  /* 0x0000001404070981 */ /* 0x0004e2000c1e1100 */
[----:B------:R-:W-:Y:S01]  /*115e0*/  IMAD R73, R73, UR13, RZ ;  /* 0x0000000d49497c24 */ /* 0x000fe2000f8e02ff */
[----:B------:R-:W-:Y:S01]  /*115f0*/  PRMT R29, RZ, 0x7610, R29 ;  /* 0x00007610ff1d7816 */ /* 0x000fe2000000001d */
[----:B------:R-:W4:Y:S03]  /*11600*/  LDCU UR13, c[0x0][0x3b0] ;  /* 0x00007600ff0d77ac */ /* 0x000f260008000800 */
[C---:B------:R-:W-:Y:S01]  /*11610*/  IADD3 R36, P6, PT, R73.reuse, R13, RZ ;  /* 0x0000000d49247210 */ /* 0x040fe20007fde0ff */
[----:B--2---:R-:W-:Y:S02]  /*11620*/  @P0 IMAD.MOV.U32 R4, RZ, RZ, R32 ;  /* 0x000000ffff040224 */ /* 0x004fe400078e0020 */
[----:B------:R-:W-:Y:S01]  /*11630*/  @P0 IMAD.MOV.U32 R5, RZ, RZ, R38 ;  /* 0x000000ffff050224 */ /* 0x000fe200078e0026 */
[----:B------:R-:W-:Y:S01]  /*11640*/  LEA.HI.X.SX32 R37, R73, R12, 0x1, P6 ;  /* 0x0000000c49257211 */ /* 0x000fe200030f0eff */
[----:B------:R-:W-:Y:S04]  /*11650*/  STL [R1+0x2a4c], R74 ;  /* 0x002a4c4a01007387 */ /* 0x000fe80000100800 */
[----:B------:R-:W-:Y:S04]  /*11660*/  STL [R1+0x2a60], R74 ;  /* 0x002a604a01007387 */ /* 0x000fe80000100800 */
[----:B------:R2:W4:Y:S04]  /*11670*/  @P0 LDG.E.U8 R28, desc[UR20][R4.64] ;  /* 0x00000014041c0981 */ /* 0x000528000c1e1100 */
[----:B------:R-:W-:Y:S04]  /*11680*/  STL [R1+0x2a74], R74 ;  /* 0x002a744a01007387 */ /* 0x000fe80000100800 */
[----:B------:R-:W-:Y:S01]  /*11690*/  STL [R1+0x2a94], R74 ;  /* 0x002a944a01007387 */ /* 0x000fe20000100800 */
[----:B--2---:R-:W-:-:S02]  /*116a0*/  @P0 IMAD.MOV.U32 R4, RZ, RZ, R36 ;  /* 0x000000ffff040224 */ /* 0x004fc400078e0024 */
[----:B------:R-:W-:Y:S01]  /*116b0*/  @P0 IMAD.MOV.U32 R5, RZ, RZ, R37 ;  /* 0x000000ffff050224 */ /* 0x000fe200078e0025 */
[----:B------:R-:W-:Y:S04]  /*116c0*/  STL [R1+0x2aa4], R74 ;  /* 0x002aa44a01007387 */ /* 0x000fe80000100800 */
[----:B------:R-:W-:Y:S04]  /*116d0*/  STL [R1+0xee4], R31 ;  /* 0x000ee41f01007387 */ /* 0x000fe80000100800 */
[----:B------:R-:W-:Y:S04]  /*116e0*/  STL [R1+0xee0], R34 ;  /* 0x000ee02201007387 */ /* 0x000fe80000100800 */
[----:B------:R-:W-:Y:S04]  /*116f0*/  STL [R1+0x1990], R32 ;  /* 0x0019902001007387 */ /* 0x000fe80000100800 */
[----:B------:R-:W-:Y:S04]  /*11700*/  STL [R1+0x198c], R38 ;  /* 0x00198c2601007387 */ /* 0x000fe80000100800 */
[----:B------:R2:W2:Y:S04]  /*11710*/  @P0 LDG.E.U8 R29, desc[UR20][R4.64] ;  /* 0x00000014041d0981 */ /* 0x0004a8000c1e1100 */
[----:B---3--:R3:W-:Y:S04]  /*11720*/  STL [R1+0x1f54], R7 ;  /* 0x001f540701007387 */ /* 0x0087e80000100800 */
[----:B---3--:R-:W3:Y:S04]  /*11730*/  LDL.LU R7, [R1+0x28] ;  /* 0x0000280001077983 */ /* 0x008ee80000300800 */
[----:B------:R-:W-:Y:S04]  /*11740*/  STL [R1+0x1994], R36 ;  /* 0x0019942401007387 */ /* 0x000fe80000100800 */
[----:B------:R-:W-:Y:S04]  /*11750*/  STL [R1+0x27e0], R73 ;  /* 0x0027e04901007387 */ /* 0x000fe80000100800 */
[----:B------:R-:W-:Y:S04]  /*11760*/  STL [R1+0x27f0], R73 ;  /* 0x0027f04901007387 */ /* 0x000fe80000100800 */
[----:B------:R-:W-:Y:S04]  /*11770*/  STL [R1+0x27f4], R73 ;  /* 0x0027f44901007387 */ /* 0x000fe80000100800 */
[----:B------:R0:W-:Y:S04]  /*11780*/  STL [R1+0xee8], R37 ;  /* 0x000ee82501007387 */ /* 0x0001e80000100800 */
        /* <DEDUP_REMOVED lines=28> */
[----:B------:R-:W-:-:S03]  /*11950*/  SEL R72, R14, R72, !P1 ;  /* 0x000000480e487207 */ /* 0x000fc60004800000 */
[----:B------:R-:W-:Y:S04]  /*11960*/  STL [R1+0x29b8], R73 ;  /* 0x0029b84901007387 */ /* 0x000fe80000100800 */
[----:B------:R-:W-:Y:S04]  /*11970*/  STL [R1+0x29c4], R73 ;  /* 0x0029c44901007387 */ /* 0x000fe80000100800 */
[----:B------:R-:W-:Y:S04]  /*11980*/  STL [R1+0x29d0], R73 ;  /* 0x0029d04901007387 */ /* 0x000fe80000100800 */
[----:B------:R-:W-:Y:S04]  /*11990*/  STL [R1+0x29dc], R73 ;  /* 0x0029dc4901007387 */ /* 0x000fe80000100800 */
[----:B------:R-:W-:Y:S01]  /*119a0*/  STL [R1+0x29e8], R73 ;  /* 0x0029e84901007387 */ /* 0x000fe20000100800 */
[----:B------:R-:W-:Y:S01]  /*119b0*/  IMAD R72, R72, UR15, RZ ;  /* 0x0000000f48487c24 */ /* 0x000fe2000f8e02ff */
[----:B------:R-:W-:Y:S01]  /*119c0*/  SEL R71, R14, R71, !P1 ;  /* 0x000000470e477207 */ /* 0x000fe20004800000 */
[----:B------:R-:W0:Y:S01]  /*119d0*/  LDCU UR15, c[0x0][0x3b0] ;  /* 0x00007600ff0f77ac */ /* 0x000e220008000800 */
[----:B------:R-:W-:Y:S04]  /*119e0*/  STL [R1+0x29f4], R73 ;  /* 0x0029f44901007387 */ /* 0x000fe80000100800 */
[----:B------:R-:W-:Y:S04]  /*119f0*/  STL [R1+0x2a00], R73 ;  /* 0x002a004901007387 */ /* 0x000fe80000100800 */
[----:B------:R-:W-:Y:S04]  /*11a00*/  STL [R1+0x2a08], R73 ;  /* 0x002a084901007387 */ /* 0x000fe80000100800 */
[----:B------:R-:W-:Y:S04]  /*11a10*/  STL [R1+0x2a24], R73 ;  /* 0x002a244901007387 */ /* 0x000fe80000100800 */
[----:B------:R-:W-:Y:S01]  /*11a20*/  STL [R1+0x2a3c], R73 ;  /* 0x002a3c4901007387 */ /* 0x000fe20000100800 */
[----:B------:R-:W-:-:S03]  /*11a30*/  IADD3 R34, P6, PT, R72, R13, RZ ;  /* 0x0000000d48227210 */ /* 0x000fc60007fde0ff */
[----:B------:R-:W-:Y:S04]  /*11a40*/  STL [R1+0x2a50], R73 ;  /* 0x002a504901007387 */ /* 0x000fe80000100800 */
[----:B------:R-:W-:Y:S04]  /*11a50*/  STL [R1+0x2a64], R73 ;  /* 0x002a644901007387 */ /* 0x000fe80000100800 */
[----:B------:R-:W-:Y:S04]  /*11a60*/  STL [R1+0x2a78], R73 ;  /* 0x002a784901007387 */ /* 0x000fe80000100800 */
[----:B------:R-:W-:Y:S01]  /*11a70*/  STL [R1+0x2ab0], R73 ;  /* 0x002ab04901007387 */ /* 0x000fe20000100800 */
[----:B------:R-:W-:-:S03]  /*11a80*/  LEA.HI.X.SX32 R35, R72, R12, 0x1, P6 ;  /* 0x0000000c48237211 */ /* 0x000fc600030f0eff */
[----:B------:R-:W-:Y:S04]  /*11a90*/  STL [R1+0x2ac8], R73 ;  /* 0x002ac84901007387 */ /* 0x000fe80000100800 */
[----:B------:R-:W-:Y:S04]  /*11aa0*/  STL [R1+0x2aec], R73 ;  /* 0x002aec4901007387 */ /* 0x000fe80000100800 */
[----:B------:R-:W-:Y:S04]  /*11ab0*/  STL [R1+0x2b1c], R73 ;  /* 0x002b1c4901007387 */ /* 0x000fe80000100800 */
[----:B------:R-:W-:Y:S04]  /*11ac0*/  STL [R1+0x2b2c], R73 ;  /* 0x002b2c4901007387 */ /* 0x000fe80000100800 */
[----:B------:R-:W-:Y:S04]  /*11ad0*/  STL [R1+0x1984], R34 ;  /* 0x0019842201007387 */ /* 0x000fe80000100800 */
[----:B------:R-:W-:Y:S04]  /*11ae0*/  STL [R1+0x27e8], R72 ;  /* 0x0027e84801007387 */ /* 0x000fe80000100800 */
[----:B------:R-:W-:Y:S01]  /*11af0*/  STL [R1+0x27fc], R72 ;  /* 0x0027fc4801007387 */ /* 0x000fe20000100800 */
[----:B0-----:R-:W-:Y:S01]  /*11b00*/  IMAD R71, R71, UR5, RZ ;  /* 0x0000000547477c24 */ /* 0x001fe2000f8e02ff */
        /* <DEDUP_REMOVED lines=16> */
[----:B------:R-:W3:Y:S04]  /*11c10*/  LDL.LU R38, [R1+0x2c28] ;  /* 0x002c280001267983 */ /* 0x000ee80000300800 */
[----:B------:R-:W-:Y:S04]  /*11c20*/  STL [R1+0x1988], R31 ;  /* 0x0019881f01007387 */ /* 0x000fe80000100800 */
[----:B------:R-:W-:Y:S04]  /*11c30*/  STL [R1+0x2800], R71 ;  /* 0x0028004701007387 */ /* 0x000fe80000100800 */
[----:B------:R-:W-:Y:S04]  /*11c40*/  STL [R1+0x2814], R71 ;  /* 0x0028144701007387 */ /* 0x000fe80000100800 */
[----:B------:R-:W-:Y:S04]  /*11c50*/  STL [R1+0x283c], R71 ;  /* 0x00283c4701007387 */ /* 0x000fe80000100800 */
[----:B------:R-:W-:Y:S04]  /*11c60*/  STL [R1+0xef0], R32 ;  /* 0x000ef02001007387 */ /* 0x000fe80000100800 */
[----:B------:R-:W-:Y:S04]  /*11c70*/  STL [R1+0x2868], R71 ;  /* 0x0028684701007387 */ /* 0x000fe80000100800 */
[----:B------:R-:W-:Y:S01]  /*11c80*/  STL [R1+0x2874], R71 ;  /* 0x0028744701007387 */ /* 0x000fe20000100800 */
[----:B-1----:R-:W-:Y:S01]  /*11c90*/  IMAD R70, R70, UR6, RZ ;  /* 0x0000000646467c24 */ /* 0x002fe2000f8e02ff */
[----:B------:R-:W-:Y:S01]  /*11ca0*/  PRMT R33, RZ, 0x7610, R33 ;  /* 0x00007610ff217816 */ /* 0x000fe20000000021 */
[----:B--2---:R-:W-:Y:S01]  /*11cb0*/  @P0 IMAD.MOV.U32 R4, RZ, RZ, R34 ;  /* 0x000000ffff040224 */ /* 0x004fe200078e0022 */
[----:B------:R-:W-:Y:S01]  /*11cc0*/  STL [R1+0x2884], R71 ;  /* 0x0028844701007387 */ /* 0x000fe20000100800 */
[----:B------:R-:W-:Y:S01]  /*11cd0*/  @P0 IMAD.MOV.U32 R5, RZ, RZ, R35 ;  /* 0x000000ffff050224 */ /* 0x000fe200078e0023 */
[----:B------:R-:W-:Y:S01]  /*11ce0*/  SEL R61, R14, R61, !P1 ;  /* 0x0000003d0e3d7207 */ /* 0x000fe20004800000 */
[----:B------:R-:W1:Y:S01]  /*11cf0*/  LDCU UR6, c[0x0][0x3b0] ;  /* 0x00007600ff0677ac */ /* 0x000e620008000800 */
[----:B------:R-:W-:Y:S04]  /*11d00*/  STL [R1+0x2a14], R71 ;  /* 0x002a144701007387 */ /* 0x000fe80000100800 */
[----:B------:R-:W-:Y:S04]  /*11d10*/  STL [R1+0x2a28], R71 ;  /* 0x002a284701007387 */ /* 0x000fe80000100800 */
[----:B------:R-:W-:Y:S04]  /*11d20*/  STL [R1+0x2a40], R71 ;  /* 0x002a404701007387 */ /* 0x000fe80000100800 */
[----:B------:R-:W-:Y:S04]  /*11d30*/  STL [R1+0x2ad8], R71 ;  /* 0x002ad84701007387 */ /* 0x000fe80000100800 */
[----:B------:R-:W-:Y:S04]  /*11d40*/  STL [R1+0x2afc], R71 ;  /* 0x002afc4701007387 */ /* 0x000fe80000100800 */
[----:B------:R-:W-:Y:S04]  /*11d50*/  STL [R1+0x2b24], R71 ;  /* 0x002b244701007387 */ /* 0x000fe80000100800 */
[----:B----4-:R2:W-:Y:S04]  /*11d60*/  STL [R1+0x1f50], R28 ;  /* 0x001f501c01007387 */ /* 0x0105e80000100800 */
[----:B------:R-:W4:Y:S04]  /*11d70*/  LDL.LU R37, [R1+0x2c24] ;  /* 0x002c240001257983 */ /* 0x000f280000300800 */
[----:B------:R-:W4:Y:S01]  /*11d80*/  LDL.LU R36, [R1+0x2c20] ;  /* 0x002c200001247983 */ /* 0x000f220000300800 */
[----:B--2---:R-:W-:-:S02]  /*11d90*/  IADD3 R28, P6, PT, R70, R13, RZ ;  /* 0x0000000d461c7210 */ /* 0x004fc40007fde0ff */
[----:B------:R-:W-:Y:S01]  /*11da0*/  PRMT R30, RZ, 0x7610, R30 ;  /* 0x00007610ff1e7816 */ /* 0x000fe2000000001e */
[----:B------:R2:W4:Y:S04]  /*11db0*/  @P0 LDG.E.U8 R33, desc[UR20][R4.64] ;  /* 0x0000001404210981 */ /* 0x000528000c1e1100 */
[----:B------:R-:W-:Y:S04]  /*11dc0*/  STL [R1+0xef8], R28 ;  /* 0x000ef81c01007387 */ /* 0x000fe80000100800 */
[----:B------:R0:W-:Y:S01]  /*11dd0*/  STL [R1+0x1f4c], R29 ;  /* 0x001f4c1d01007387 */ /* 0x0001e20000100800 */
[----:B--2---:R-:W-:Y:S01]  /*11de0*/  @P0 IMAD.MOV.U32 R4, RZ, RZ, R31 ;  /* 0x000000ffff040224 */ /* 0x004fe200078e001f */
[----:B0-----:R-:W-:-:S02]  /*11df0*/  LEA.HI.X.SX32 R29, R70, R12, 0x1, P6 ;  /* 0x0000000c461d7211 */ /* 0x001fc400030f0eff */
[----:B---3--:R-:W-:Y:S01]  /*11e00*/  ISETP.GT.U32.AND P6, PT, R15, R7, PT ;  /* 0x000000070f00720c */ /* 0x008fe20003fc4070 */
[----:B------:R-:W-:Y:S02]  /*11e10*/  @P0 IMAD.MOV.U32 R5, RZ, RZ, R32 ;  /* 0x000000ffff050224 */ /* 0x000fe400078e0020 */
[----:B------:R-:W-:Y:S01]  /*11e20*/  IMAD R61, R61, UR5, RZ ;  /* 0x000000053d3d7c24 */ /* 0x000fe2000f8e02ff */
[----:B------:R-:W-:Y:S02]  /*11e30*/  PRMT R27, RZ, 0x7610, R27 ;  /* 0x00007610ff1b7816 */ /* 0x000fe4000000001b */
[----:B------:R-:W-:Y:S01]  /*11e40*/  PRMT R26, RZ, 0x7610, R26 ;  /* 0x00007610ff1a7816 */ /* 0x000fe2000000001a */
[----:B------:R0:W2:Y:S01]  /*11e50*/  @P0 LDG.E.U8 R30, desc[UR20][R4.64] ;  /* 0x00000014041e0981 */ /* 0x0000a2000c1e1100 */
[----:B------:R-:W-:Y:S01]  /*11e60*/  SEL R55, R14, R55, !P1 ;  /* 0x000000370e377207 */ /* 0x000fe20004800000 */
[----:B------:R-:W3:Y:S04]  /*11e70*/  LDCU UR5, c[0x0][0x3b0] ;  /* 0x00007600ff0577ac */ /* 0x000ee80008000800 */
[----:B------:R-:W-:-:S02]  /*11e80*/  @!P6 IMAD.IADD R7, R7, 0x1, -R15 ;  /* 0x000000010707e824 */ /* 0x000fc400078e0a0f */
[----:B0-----:R-:W-:Y:S02]  /*11e90*/  @P0 IMAD.MOV.U32 R4, RZ, RZ, R28 ;  /* 0x000000ffff040224 */ /* 0x001fe400078e001c */
[----:B------:R-:W-:Y:S01]  /*11ea0*/  @P0 IMAD.MOV.U32 R5, RZ, RZ, R29 ;  /* 0x000000ffff050224 */ /* 0x000fe200078e001d */
[----:B------:R-:W-:-:S04]  /*11eb0*/  IADD3 R28, P6, PT, R61, R13, RZ ;  /* 0x0000000d3d1c7210 */ /* 0x000fc80007fde0ff */
[----:B------:R0:W3:Y:S02]  /*11ec0*/  @P0 LDG.E.U8 R27, desc[UR20][R4.64] ;  /* 0x00000014041b0981 */ /* 0x0000e4000c1e1100 */
[----:B0-----:R-:W-:Y:S01]  /*11ed0*/  LEA.HI.X.SX32 R5, R61, R12, 0x1, P6 ;  /* 0x0000000c3d057211 */ /* 0x001fe200030f0eff */
[----:B------:R-:W-:-:S05]  /*11ee0*/  @P0 IMAD.MOV.U32 R4, RZ, RZ, R28 ;  /* 0x000000ffff040224 */ /* 0x000fca00078e001c */
[----:B------:R0:W3:Y:S04]  /*11ef0*/  @P0 LDG.E.U8 R26, desc[UR20][R4.64] ;  /* 0x00000014041a0981 */ /* 0x0000e8000c1e1100 */
[----:B------:R-:W-:Y:S04]  /*11f00*/  STL [R1+0x2878], R70 ;  /* 0x0028784601007387 */ /* 0x000fe80000100800 */
[----:B------:R-:W-:Y:S04]  /*11f10*/  STL [R1+0x2888], R70 ;  /* 0x0028884601007387 */ /* 0x000fe80000100800 */
[----:B------:R-:W-:Y:S04]  /*11f20*/  STL [R1+0x2a18], R70 ;  /* 0x002a184601007387 */ /* 0x000fe80000100800 */
[----:B------:R-:W-:Y:S04]  /*11f30*/  STL [R1+0xef4], R29 ;  /* 0x000ef41d01007387 */ /* 0x000fe80000100800 */
[----:B------:R-:W-:Y:S04]  /*11f40*/  STL [R1+0x2a2c], R70 ;  /* 0x002a2c4601007387 */ /* 0x000fe80000100800 */
[----:B------:R-:W-:Y:S04]  /*11f50*/  STL [R1+0x2b28], R70 ;  /* 0x002b284601007387 */ /* 0x000fe80000100800 */
[----:B------:R-:W3:Y:S04]  /*11f60*/  LDL.LU R35, [R1+0x2c1c] ;  /* 0x002c1c0001237983 */ /* 0x000ee80000300800 */
[----:B------:R-:W3:Y:S01]  /*11f70*/  LDL.LU R34, [R1+0x2c18] ;  /* 0x002c180001227983 */ /* 0x000ee20000300800 */
[----:B-1----:R-:W-:Y:S01]  /*11f80*/  IMAD R55, R55, UR6, RZ ;  /* 0x0000000637377c24 */ /* 0x002fe2000f8e02ff */
[----:B------:R-:W-:Y:S01]  /*11f90*/  SEL R54, R14, R54, !P1 ;  /* 0x000000360e367207 */ /* 0x000fe20004800000 */
[----:B------:R-:W1:Y:S01]  /*11fa0*/  LDCU UR6, c[0x0][0x3b0] ;  /* 0x00007600ff0677ac */ /* 0x000e620008000800 */
[----:B------:R-:W-:-:S03]  /*11fb0*/  PRMT R25, RZ, 0x7610, R25 ;  /* 0x00007610ff197816 */ /* 0x000fc60000000019 */
[----:B------:R-:W-:Y:S01]  /*11fc0*/  IMAD R54, R54, UR13, RZ ;  /* 0x0000000d36367c24 */ /* 0x000fe2000f8e02ff */
[----:B------:R-:W-:Y:S01]  /*11fd0*/  PRMT R23, RZ, 0x7610, R23 ;  /* 0x00007610ff177816 */ /* 0x000fe20000000017 */
[----:B------:R-:W0:Y:S01]  /*11fe0*/  LDCU UR13, c[0x0][0x3b0] ;  /* 0x00007600ff0d77ac */ /* 0x000e220008000800 */
[----:B----4-:R4:W-:Y:S04]  /*11ff0*/  STL [R1+0x1f48], R33 ;  /* 0x001f482101007387 */ /* 0x0109e80000100800 */
[----:B----4-:R-:W4:Y:S04]  /*12000*/  LDL.LU R33, [R1+0x2c14] ;  /* 0x002c140001217983 */ /* 0x010f280000300800 */
[----:B------:R-:W4:Y:S04]  /*12010*/  LDL.LU R32, [R1+0x2c10] ;  /* 0x002c100001207983 */ /* 0x000f280000300800 */
[----:B------:R-:W4:Y:S04]  /*12020*/  LDL.LU R31, [R1+0x2c0c] ;  /* 0x002c0c00011f7983 */ /* 0x000f280000300800 */
[----:B--2---:R2:W-:Y:S04]  /*12030*/  STL [R1+0x1f0c], R30 ;  /* 0x001f0c1e01007387 */ /* 0x0045e80000100800 */
[----:B--2---:R-:W2:Y:S04]  /*12040*/  LDL.LU R30, [R1+0x2c08] ;  /* 0x002c0800011e7983 */ /* 0x004ea80000300800 */
[----:B------:R-:W2:Y:S04]  /*12050*/  LDL.LU R29, [R1+0x2c04] ;  /* 0x002c0400011d7983 */ /* 0x000ea80000300800 */
[----:B------:R-:W-:Y:S04]  /*12060*/  STL [R1+0x1978], R28 ;  /* 0x0019781c01007387 */ /* 0x000fe80000100800 */
[----:B------:R-:W-:Y:S04]  /*12070*/  STL [R1+0x1974], R5 ;  /* 0x0019740501007387 */ /* 0x000fe80000100800 */
[----:B---3--:R3:W-:Y:S02]  /*12080*/  STL [R1+0x1f08], R27 ;  /* 0x001f081b01007387 */ /* 0x0087e40000100800 */
[----:B---3--:R-:W-:-:S04]  /*12090*/  IADD3 R27, P6, PT, R55, R13, RZ ;  /* 0x0000000d371b7210 */ /* 0x008fc80007fde0ff */
[----:B0-----:R-:W-:Y:S01]  /*120a0*/  LEA.HI.X.SX32 R5, R55, R12, 0x1, P6 ;  /* 0x0000000c37057211 */ /* 0x001fe200030f0eff */
[----:B------:R-:W-:Y:S01]  /*120b0*/  STL [R1+0x197c], R27 ;  /* 0x00197c1b01007387 */ /* 0x000fe20000100800 */
[----:B------:R-:W-:-:S03]  /*120c0*/  @P0 IMAD.MOV.U32 R4, RZ, RZ, R27 ;  /* 0x000000ffff040224 */ /* 0x000fc600078e001b */
[----:B------:R0:W-:Y:S04]  /*120d0*/  STL [R1+0x1f44], R26 ;  /* 0x001f441a01007387 */ /* 0x0001e80000100800 */
[----:B------:R3:W2:Y:S01]  /*120e0*/  @P0 LDG.E.U8 R25, desc[UR20][R4.64] ;  /* 0x0000001404190981 */ /* 0x0006a2000c1e1100 */
[----:B0-----:R-:W-:-:S04]  /*120f0*/  IADD3 R26, P6, PT, R54, R13, RZ ;  /* 0x0000000d361a7210 */ /* 0x001fc80007fde0ff */
[----:B------:R-:W-:Y:S01]  /*12100*/  LEA.HI.X.SX32 R28, R54, R12, 0x1, P6 ;  /* 0x0000000c361c7211 */ /* 0x000fe200030f0eff */
[----:B------:R0:W-:Y:S01]  /*12110*/  STL [R1+0xefc], R5 ;  /* 0x000efc0501007387 */ /* 0x0001e20000100800 */
[----:B---3--:R-:W-:-:S03]  /*12120*/  @P0 IMAD.MOV.U32 R4, RZ, RZ, R26 ;  /* 0x000000ffff040224 */ /* 0x008fc600078e001a */
[----:B0-----:R-:W-:-:S05]  /*12130*/  @P0 IMAD.MOV.U32 R5, RZ, RZ, R28 ;  /* 0x000000ffff050224 */ /* 0x001fca00078e001c */
[----:B------:R0:W3:Y:S01]  /*12140*/  @P0 LDG.E.U8 R23, desc[UR20][R4.64] ;  /* 0x0000001404170981 */ /* 0x0000e2000c1e1100 */
[----:B------:R-:W-:-:S03]  /*12150*/  SEL R50, R14, R50, !P1 ;  /* 0x000000320e327207 */ /* 0x000fc60004800000 */
[----:B------:R-:W-:Y:S02]  /*12160*/  STL [R1+0x1970], R26 ;  /* 0x0019701a01007387 */ /* 0x000fe40000100800 */
[----:B------:R-:W-:Y:S01]  /*12170*/  IMAD R50, R50, UR5, RZ ;  /* 0x0000000532327c24 */ /* 0x000fe2000f8e02ff */
[----:B------:R-:W-:Y:S01]  /*12180*/  SEL R47, R14, R47, !P1 ;  /* 0x0000002f0e2f7207 */ /* 0x000fe20004800000 */
[----:B------:R-:W4:Y:S01]  /*12190*/  LDL.LU R27, [R1+0x2c00] ;  /* 0x002c0000011b7983 */ /* 0x000f220000300800 */
[----:B------:R-:W-:Y:S01]  /*121a0*/  PRMT R24, RZ, 0x7610, R24 ;  /* 0x00007610ff187816 */ /* 0x000fe20000000018 */
[----:B------:R-:W0:Y:S02]  /*121b0*/  LDCU UR5, c[0x0][0x3b0] ;  /* 0x00007600ff0577ac */ /* 0x000e240008000800 */
[----:B------:R0:W-:Y:S01]  /*121c0*/  STL [R1+0x196c], R28 ;  /* 0x00196c1c01007387 */ /* 0x0001e20000100800 */
[----:B------:R-:W-:Y:S01]  /*121d0*/  IMAD R47, R47, UR15, RZ ;  /* 0x0000000f2f2f7c24 */ /* 0x000fe2000f8e02ff */
[----:B------:R-:W-:Y:S01]  /*121e0*/  PRMT R22, RZ, 0x7610, R22 ;  /* 0x00007610ff167816 */ /* 0x000fe20000000016 */
[----:B------:R-:W0:Y:S01]  /*121f0*/  LDCU UR15, c[0x0][0x3b0] ;  /* 0x00007600ff0f77ac */ /* 0x000e220008000800 */
[----:B--2---:R2:W-:Y:S04]  /*12200*/  STL [R1+0x1f40], R25 ;  /* 0x001f401901007387 */ /* 0x0045e80000100800 */
[----:B0-----:R-:W4:Y:S04]  /*12210*/  LDL.LU R28, [R1+0x2bfc] ;  /* 0x002bfc00011c7983 */ /* 0x001f280000300800 */
[----:B------:R-:W4:Y:S01]  /*12220*/  LDL.LU R26, [R1+0x2bf8] ;  /* 0x002bf800011a7983 */ /* 0x000f220000300800 */
[----:B--2---:R-:W-:-:S04]  /*12230*/  IADD3 R25, P6, PT, R50, R13, RZ ;  /* 0x0000000d32197210 */ /* 0x004fc80007fde0ff */
[----:B------:R-:W-:Y:S01]  /*12240*/  LEA.HI.X.SX32 R5, R50, R12, 0x1, P6 ;  /* 0x0000000c32057211 */ /* 0x000fe200030f0eff */
[----:B------:R0:W-:Y:S01]  /*12250*/  STL [R1+0xf04], R25 ;  /* 0x000f041901007387 */ /* 0x0001e20000100800 */
[----:B------:R-:W-:-:S03]  /*12260*/  @P0 IMAD.MOV.U32 R4, RZ, RZ, R25 ;  /* 0x000000ffff040224 */ /* 0x000fc600078e0019 */
[----:B------:R-:W-:Y:S04]  /*12270*/  STL [R1+0xf00], R5 ;  /* 0x000f000501007387 */ /* 0x000fe80000100800 */
[----:B------:R2:W4:Y:S04]  /*12280*/  @P0 LDG.E.U8 R24, desc[UR20][R4.64] ;  /* 0x0000001404180981 */ /* 0x000528000c1e1100 */
[----:B---3--:R3:W-:Y:S01]  /*12290*/  STL [R1+0x1f3c], R23 ;  /* 0x001f3c1701007387 */ /* 0x0087e20000100800 */
[C---:B------:R-:W-:Y:S02]  /*122a0*/  SEL R44, R14.reuse, R44, !P1 ;  /* 0x0000002c0e2c7207 */ /* 0x040fe40004800000 */
[----:B------:R-:W-:Y:S01]  /*122b0*/  SEL R43, R14, R43, !P1 ;  /* 0x0000002b0e2b7207 */ /* 0x000fe20004800000 */
[----:B0-----:R-:W4:Y:S01]  /*122c0*/  LDL.LU R25, [R1+0x2bf4] ;  /* 0x002bf40001197983 */ /* 0x001f220000300800 */
[----:B---3--:R-:W-:-:S04]  /*122d0*/  IADD3 R23, P6, PT, R47, R13, RZ ;  /* 0x0000000d2f177210 */ /* 0x008fc80007fde0ff */
[----:B--2---:R-:W-:Y:S01]  /*122e0*/  LEA.HI.X.SX32 R5, R47, R12, 0x1, P6 ;  /* 0x0000000c2f057211 */ /* 0x004fe200030f0eff */
[----:B------:R-:W-:-:S05]  /*122f0*/  @P0 IMAD.MOV.U32 R4, RZ, RZ, R23 ;  /* 0x000000ffff040224 */ /* 0x000fca00078e0017 */
[----:B------:R0:W2:Y:S01]  /*12300*/  @P0 LDG.E.U8 R22, desc[UR20][R4.64] ;  /* 0x0000001404160981 */ /* 0x0000a2000c1e1100 */
[----:B-1----:R-:W-:Y:S01]  /*12310*/  IMAD R44, R44, UR6, RZ ;  /* 0x000000062c2c7c24 */ /* 0x002fe2000f8e02ff */
[----:B------:R-:W-:Y:S01]  /*12320*/  PRMT R21, RZ, 0x7610, R21 ;  /* 0x00007610ff157816 */ /* 0x000fe20000000015 */
[----:B------:R-:W-:Y:S01]  /*12330*/  IMAD R43, R43, UR13, RZ ;  /* 0x0000000d2b2b7c24 */ /* 0x000fe2000f8e02ff */
[----:B------:R-:W-:Y:S01]  /*12340*/  STL [R1+0xf0c], R23 ;  /* 0x000f0c1701007387 */ /* 0x000fe20000100800 */
[----:B------:R-:W-:Y:S01]  /*12350*/  PRMT R51, RZ, 0x7610, R51 ;  /* 0x00007610ff337816 */ /* 0x000fe20000000033 */
[----:B------:R-:W1:Y:S02]  /*12360*/  LDCU UR6, c[0x0][0x3b0] ;  /* 0x00007600ff0677ac */ /* 0x000e640008000800 */
[----:B------:R-:W-:Y:S01]  /*12370*/  STL [R1+0xf08], R5 ;  /* 0x000f080501007387 */ /* 0x000fe20000100800 */
[----:B------:R-:W-:Y:S01]  /*12380*/  SEL R42, R14, R42, !P1 ;  /* 0x0000002a0e2a7207 */ /* 0x000fe20004800000 */
[----:B------:R-:W3:Y:S02]  /*12390*/  LDCU UR13, c[0x0][0x3b0] ;  /* 0x00007600ff0d77ac */ /* 0x000ee40008000800 */
[----:B----4-:R4:W-:Y:S02]  /*123a0*/  STL [R1+0x1f38], R24 ;  /* 0x001f381801007387 */ /* 0x0109e40000100800 */
[----:B----4-:R-:W-:-:S04]  /*123b0*/  IADD3 R24, P6, PT, R44, R13, RZ ;  /* 0x0000000d2c187210 */ /* 0x010fc80007fde0ff */
[----:B0-----:R-:W-:Y:S01]  /*123c0*/  LEA.HI.X.SX32 R5, R44, R12, 0x1, P6 ;  /* 0x0000000c2c057211 */ /* 0x001fe200030f0eff */
[----:B------:R-:W-:Y:S01]  /*123d0*/  STL [R1+0x1960], R24 ;  /* 0x0019601801007387 */ /* 0x000fe20000100800 */
[----:B------:R-:W-:-:S05]  /*123e0*/  @P0 IMAD.MOV.U32 R4, RZ, RZ, R24 ;  /* 0x000000ffff040224 */ /* 0x000fca00078e0018 */
[----:B------:R0:W4:Y:S04]  /*123f0*/  @P0 LDG.E.U8 R21, desc[UR20][R4.64] ;  /* 0x0000001404150981 */ /* 0x000128000c1e1100 */
[----:B--2---:R2:W-:Y:S02]  /*12400*/  STL [R1+0x1f30], R22 ;  /* 0x001f301601007387 */ /* 0x0045e40000100800 */
[----:B--2---:R-:W-:-:S04]  /*12410*/  IADD3 R22, P6, PT, R43, R13, RZ ;  /* 0x0000000d2b167210 */ /* 0x004fc80007fde0ff */
[----:B------:R-:W-:Y:S01]  /*12420*/  LEA.HI.X.SX32 R23, R43, R12, 0x1, P6 ;  /* 0x0000000c2b177211 */ /* 0x000fe200030f0eff */
[----:B------:R2:W-:Y:S01]  /*12430*/  STL [R1+0xf10], R5 ;  /* 0x000f100501007387 */ /* 0x0005e20000100800 */
[----:B0-----:R-:W-:-:S03]  /*12440*/  @P0 IMAD.MOV.U32 R4, RZ, RZ, R22 ;  /* 0x000000ffff040224 */ /* 0x001fc600078e0016 */
[----:B--2---:R-:W-:-:S05]  /*12450*/  @P0 IMAD.MOV.U32 R5, RZ, RZ, R23 ;  /* 0x000000ffff050224 */ /* 0x004fca00078e0017 */
[----:B------:R0:W2:Y:S01]  /*12460*/  @P0 LDG.E.U8 R51, desc[UR20][R4.64] ;  /* 0x0000001404330981 */ /* 0x0000a2000c1e1100 */
[----:B------:R-:W-:Y:S01]  /*12470*/  IMAD R42, R42, UR5, RZ ;  /* 0x000000052a2a7c24 */ /* 0x000fe2000f8e02ff */
[----:B------:R-:W-:Y:S01]  /*12480*/  SEL R41, R14, R41, !P1 ;  /* 0x000000290e297207 */ /* 0x000fe20004800000 */
[----:B------:R-:W0:Y:S01]  /*12490*/  LDCU UR5, c[0x0][0x3b0] ;  /* 0x00007600ff0577ac */ /* 0x000e220008000800 */
[----:B------:R-:W-:Y:S04]  /*124a0*/  STL [R1+0x1968], R22 ;  /* 0x0019681601007387 */ /* 0x000fe80000100800 */
[----:B------:R-:W3:Y:S04]  /*124b0*/  LDL.LU R24, [R1+0x2bf0] ;  /* 0x002bf00001187983 */ /* 0x000ee80000300800 */
[----:B------:R0:W-:Y:S01]  /*124c0*/  STL [R1+0x1964], R23 ;  /* 0x0019641701007387 */ /* 0x0001e20000100800 */
[----:B-1----:R-:W-:Y:S01]  /*124d0*/  IMAD R41, R41, UR6, RZ ;  /* 0x0000000629297c24 */ /* 0x002fe2000f8e02ff */
[----:B------:R-:W-:Y:S01]  /*124e0*/  PRMT R19, RZ, 0x7610, R19 ;  /* 0x00007610ff137816 */ /* 0x000fe20000000013 */
[----:B------:R-:W1:Y:S01]  /*124f0*/  LDCU UR6, c[0x0][0x3b0] ;  /* 0x00007600ff0677ac */ /* 0x000e620008000800 */
[----:B------:R-:W-:Y:S01]  /*12500*/  PRMT R20, RZ, 0x7610, R20 ;  /* 0x00007610ff147816 */ /* 0x000fe20000000014 */
[----:B----4-:R4:W-:Y:S04]  /*12510*/  STL [R1+0x1f2c], R21 ;  /* 0x001f2c1501007387 */ /* 0x0109e80000100800 */
[----:B0-----:R-:W3:Y:S04]  /*12520*/  LDL.LU R23, [R1+0x2bec] ;  /* 0x002bec0001177983 */ /* 0x001ee80000300800 */
[----:B------:R-:W3:Y:S01]  /*12530*/  LDL.LU R22, [R1+0x2be8] ;  /* 0x002be80001167983 */ /* 0x000ee20000300800 */
[----:B----4-:R-:W-:-:S04]  /*12540*/  IADD3 R21, P6, PT, R42, R13, RZ ;  /* 0x0000000d2a157210 */ /* 0x010fc80007fde0ff */
[----:B------:R-:W-:Y:S01]  /*12550*/  LEA.HI.X.SX32 R5, R42, R12, 0x1, P6 ;  /* 0x0000000c2a057211 */ /* 0x000fe200030f0eff */
[----:B------:R0:W-:Y:S01]  /*12560*/  STL [R1+0x195c], R21 ;  /* 0x00195c1501007387 */ /* 0x0001e20000100800 */
[----:B------:R-:W-:-:S03]  /*12570*/  @P0 IMAD.MOV.U32 R4, RZ, RZ, R21 ;  /* 0x000000ffff040224 */ /* 0x000fc600078e0015 */
[----:B------:R-:W-:Y:S04]  /*12580*/  STL [R1+0xf14], R5 ;  /* 0x000f140501007387 */ /* 0x000fe80000100800 */
[----:B------:R4:W3:Y:S04]  /*12590*/  @P0 LDG.E.U8 R19, desc[UR20][R4.64] ;  /* 0x0000001404130981 */ /* 0x0008e8000c1e1100 */
[----:B--2---:R2:W-:Y:S01]  /*125a0*/  STL [R1+0x1ef4], R51 ;  /* 0x001ef43301007387 */ /* 0x0045e20000100800 */
[----:B------:R-:W-:-:S03]  /*125b0*/  SEL R40, R14, R40, !P1 ;  /* 0x000000280e287207 */ /* 0x000fc60004800000 */
[----:B0-----:R-:W3:Y:S01]  /*125c0*/  LDL.LU R21, [R1+0x2be4] ;  /* 0x002be40001157983 */ /* 0x001ee20000300800 */
[----:B--2---:R-:W-:-:S04]  /*125d0*/  IADD3 R51, P6, PT, R41, R13, RZ ;  /* 0x0000000d29337210 */ /* 0x004fc80007fde0ff */
[----:B----4-:R-:W-:Y:S01]  /*125e0*/  LEA.HI.X.SX32 R5, R41, R12, 0x1, P6 ;  /* 0x0000000c29057211 */ /* 0x010fe200030f0eff */
[----:B------:R-:W-:-:S05]  /*125f0*/  @P0 IMAD.MOV.U32 R4, RZ, RZ, R51 ;  /* 0x000000ffff040224 */ /* 0x000fca00078e0033 */
[----:B------:R0:W2:Y:S01]  /*12600*/  @P0 LDG.E.U8 R20, desc[UR20][R4.64] ;  /* 0x0000001404140981 */ /* 0x0000a2000c1e1100 */
[----:B---3--:R-:W-:Y:S01]  /*12610*/  IMAD R40, R40, UR13, RZ ;  /* 0x0000000d28287c24 */ /* 0x008fe2000f8e02ff */
[C---:B------:R-:W-:Y:S01]  /*12620*/  SEL R39, R14.reuse, R39, !P1 ;  /* 0x000000270e277207 */ /* 0x040fe20004800000 */
[----:B------:R-:W3:Y:S01]  /*12630*/  LDCU UR13, c[0x0][0x3b0] ;  /* 0x00007600ff0d77ac */ /* 0x000ee20008000800 */
[----:B------:R-:W-:Y:S04]  /*12640*/  STL [R1+0x1958], R51 ;  /* 0x0019583301007387 */ /* 0x000fe80000100800 */
[----:B------:R-:W-:Y:S01]  /*12650*/  STL [R1+0xf18], R5 ;  /* 0x000f180501007387 */ /* 0x000fe20000100800 */
[----:B------:R-:W-:Y:S01]  /*12660*/  SEL R38, R14, R38, !P1 ;  /* 0x000000260e267207 */ /* 0x000fe20004800000 */
[----:B------:R-:W-:Y:S01]  /*12670*/  IMAD R39, R39, UR5, RZ ;  /* 0x0000000527277c24 */ /* 0x000fe2000f8e02ff */
[----:B------:R-:W-:Y:S01]  /*12680*/  PRMT R17, RZ, 0x7610, R17 ;  /* 0x00007610ff117816 */ /* 0x000fe20000000011 */
[----:B------:R-:W4:Y:S02]  /*12690*/  LDCU UR5, c[0x0][0x3b0] ;  /* 0x00007600ff0577ac */ /* 0x000f240008000800 */
[----:B-1----:R-:W-:Y:S01]  /*126a0*/  IMAD R38, R38, UR6, RZ ;  /* 0x0000000626267c24 */ /* 0x002fe2000f8e02ff */
[----:B------:R-:W-:Y:S01]  /*126b0*/  PRMT R18, RZ, 0x7610, R18 ;  /* 0x00007610ff127816 */ /* 0x000fe20000000012 */
[----:B------:R-:W1:Y:S01]  /*126c0*/  LDCU UR6, c[0x0][0x3b0] ;  /* 0x00007600ff0677ac */ /* 0x000e620008000800 */
[----:B------:R-:W-:Y:S01]  /*126d0*/  PRMT R58, RZ, 0x7610, R58 ;  /* 0x00007610ff3a7816 */ /* 0x000fe2000000003a */
[----:B------:R0:W-:Y:S02]  /*126e0*/  STL [R1+0x1ee8], R19 ;  /* 0x001ee81301007387 */ /* 0x0001e40000100800 */
[----:B0-----:R-:W-:-:S05]  /*126f0*/  IADD3 R19, P6, PT, R40, R13, RZ ;  /* 0x0000000d28137210 */ /* 0x001fca0007fde0ff */
[----:B------:R-:W-:Y:S01]  /*12700*/  STL [R1+0xf20], R19 ;  /* 0x000f201301007387 */ /* 0x000fe20000100800 */
[----:B------:R-:W-:-:S03]  /*12710*/  @P0 IMAD.MOV.U32 R4, RZ, RZ, R19 ;  /* 0x000000ffff040224 */ /* 0x000fc600078e0013 */
[----:B--2---:R0:W-:Y:S02]  /*12720*/  STL [R1+0x1f24], R20 ;  /* 0x001f241401007387 */ /* 0x0041e40000100800 */
[----:B0-----:R-:W-:Y:S02]  /*12730*/  LEA.HI.X.SX32 R20, R40, R12, 0x1, P6 ;  /* 0x0000000c28147211 */ /* 0x001fe400030f0eff */
[----:B------:R-:W-:-:S03]  /*12740*/  IADD3 R51, P6, PT, R39, R13, RZ ;  /* 0x0000000d27337210 */ /* 0x000fc60007fde0ff */
[----:B------:R-:W-:-:S05]  /*12750*/  @P0 IMAD.MOV.U32 R5, RZ, RZ, R20 ;  /* 0x000000ffff050224 */ /* 0x000fca00078e0014 */
[----:B------:R0:W2:Y:S04]  /*12760*/  @P0 LDG.E.U8 R17, desc[UR20][R4.64] ;  /* 0x0000001404110981 */ /* 0x0000a8000c1e1100 */
[----:B------:R1:W-:Y:S01]  /*12770*/  STL [R1+0xf1c], R20 ;  /* 0x000f1c1401007387 */ /* 0x0003e20000100800 */
[-C--:B0-----:R-:W-:Y:S01]  /*12780*/  LEA.HI.X.SX32 R5, R39, R12.reuse, 0x1, P6 ;  /* 0x0000000c27057211 */ /* 0x081fe200030f0eff */
[----:B------:R-:W-:Y:S01]  /*12790*/  @P0 IMAD.MOV.U32 R4, RZ, RZ, R51 ;  /* 0x000000ffff040224 */ /* 0x000fe200078e0033 */
[C---:B------:R-:W-:Y:S01]  /*127a0*/  IADD3 R19, P6, PT, R38.reuse, R13, RZ ;  /* 0x0000000d26137210 */ /* 0x040fe20007fde0ff */
[----:B------:R-:W-:Y:S03]  /*127b0*/  STL [R1+0xf28], R51 ;  /* 0x000f283301007387 */ /* 0x000fe60000100800 */
[----:B-1----:R-:W-:Y:S01]  /*127c0*/  LEA.HI.X.SX32 R20, R38, R12, 0x1, P6 ;  /* 0x0000000c26147211 */ /* 0x002fe200030f0eff */
[----:B------:R0:W4:Y:S04]  /*127d0*/  @P0 LDG.E.U8 R18, desc[UR20][R4.64] ;  /* 0x0000001404120981 */ /* 0x000128000c1e1100 */
[----:B------:R1:W-:Y:S01]  /*127e0*/  STL [R1+0xf24], R5 ;  /* 0x000f240501007387 */ /* 0x0003e20000100800 */
[----:B0-----:R-:W-:-:S02]  /*127f0*/  @P0 IMAD.MOV.U32 R4, RZ, RZ, R19 ;  /* 0x000000ffff040224 */ /* 0x001fc400078e0013 */
[----:B-1----:R-:W-:-:S05]  /*12800*/  @P0 IMAD.MOV.U32 R5, RZ, RZ, R20 ;  /* 0x000000ffff050224 */ /* 0x002fca00078e0014 */
[----:B------:R0:W4:Y:S01]  /*12810*/  @P0 LDG.E.U8 R58, desc[UR20][R4.64] ;  /* 0x00000014043a0981 */ /* 0x000122000c1e1100 */
[C---:B------:R-:W-:Y:S02]  /*12820*/  SEL R37, R14.reuse, R37, !P1 ;  /* 0x000000250e257207 */ /* 0x040fe40004800000 */
[----:B------:R-:W-:-:S03]  /*12830*/  SEL R36, R14, R36, !P1 ;  /* 0x000000240e247207 */ /* 0x000fc60004800000 */
[----:B------:R-:W-:Y:S01]  /*12840*/  IMAD R37, R37, UR15, RZ ;  /* 0x0000000f25257c24 */ /* 0x000fe2000f8e02ff */
[----:B------:R-:W-:Y:S01]  /*12850*/  STL [R1+0x1950], R19 ;  /* 0x0019501301007387 */ /* 0x000fe20000100800 */
[----:B---3--:R-:W-:Y:S01]  /*12860*/  IMAD R36, R36, UR13, RZ ;  /* 0x0000000d24247c24 */ /* 0x008fe2000f8e02ff */
[----:B------:R-:W-:Y:S01]  /*12870*/  PRMT R69, RZ, 0x7610, R69 ;  /* 0x00007610ff457816 */ /* 0x000fe20000000045 */
[----:B------:R-:W1:Y:S01]  /*12880*/  LDCU UR13, c[0x0][0x3b0] ;  /* 0x00007600ff0d77ac */ /* 0x000e620008000800 */
[----:B------:R-:W-:Y:S02]  /*12890*/  PRMT R11, RZ, 0x7610, R11 ;  /* 0x00007610ff0b7816 */ /* 0x000fe4000000000b */
[----:B------:R-:W-:Y:S01]  /*128a0*/  SEL R35, R14, R35, !P1 ;  /* 0x000000230e237207 */ /* 0x000fe20004800000 */
[----:B------:R-:W3:Y:S01]  /*128b0*/  LDCU UR15, c[0x0][0x3b0] ;  /* 0x00007600ff0f77ac */ /* 0x000ee20008000800 */
[----:B--2---:R2:W-:Y:S04]  /*128c0*/  STL [R1+0x1f20], R17 ;  /* 0x001f201101007387 */ /* 0x0045e80000100800 */
[----:B------:R0:W-:Y:S01]  /*128d0*/  STL [R1+0x194c], R20 ;  /* 0x00194c1401007387 */ /* 0x0001e20000100800 */
[----:B--2---:R-:W-:-:S05]  /*128e0*/  IADD3 R17, P6, PT, R37, R13, RZ ;  /* 0x0000000d25117210 */ /* 0x004fca0007fde0ff */
[----:B------:R-:W-:Y:S04]  /*128f0*/  STL [R1+0x1954], R17 ;  /* 0x0019541101007387 */ /* 0x000fe80000100800 */
[----:B----4-:R2:W-:Y:S04]  /*12900*/  STL [R1+0x1f1c], R18 ;  /* 0x001f1c1201007387 */ /* 0x0105e80000100800 */
[----:B0-----:R-:W4:Y:S01]  /*12910*/  LDL.LU R20, [R1+0x2be0] ;  /* 0x002be00001147983 */ /* 0x001f220000300800 */
[----:B------:R-:W-:-:S03]  /*12920*/  @P0 IMAD.MOV.U32 R4, RZ, RZ, R17 ;  /* 0x000000ffff040224 */ /* 0x000fc600078e0011 */
[----:B------:R-:W3:Y:S01]  /*12930*/  LDL.LU R19, [R1+0x2bdc] ;  /* 0x002bdc0001137983 */ /* 0x000ee20000300800 */
[----:B--2---:R-:W-:Y:S02]  /*12940*/  LEA.HI.X.SX32 R18, R37, R12, 0x1, P6 ;  /* 0x0000000c25127211 */ /* 0x004fe400030f0eff */
[----:B------:R-:W-:-:S03]  /*12950*/  IADD3 R51, P6, PT, R36, R13, RZ ;  /* 0x0000000d24337210 */ /* 0x000fc60007fde0ff */
[----:B------:R-:W-:Y:S01]  /*12960*/  STL [R1+0x1944], R18 ;  /* 0x0019441201007387 */ /* 0x000fe20000100800 */
[----:B------:R-:W-:-:S03]  /*12970*/  @P0 IMAD.MOV.U32 R5, RZ, RZ, R18 ;  /* 0x000000ffff050224 */ /* 0x000fc600078e0012 */
[----:B------:R-:W-:Y:S04]  /*12980*/  STL [R1+0x1948], R51 ;  /* 0x0019483301007387 */ /* 0x000fe80000100800 */
[----:B------:R0:W-:Y:S04]  /*12990*/  STL [R1+0x1f18], R58 ;  /* 0x001f183a01007387 */ /* 0x0001e80000100800 */
[----:B------:R2:W3:Y:S01]  /*129a0*/  @P0 LDG.E.U8 R69, desc[UR20][R4.64] ;  /* 0x0000001404450981 */ /* 0x0004e2000c1e1100 */
[----:B0-----:R-:W-:Y:S01]  /*129b0*/  LEA.HI.X.SX32 R58, R36, R12, 0x1, P6 ;  /* 0x0000000c243a7211 */ /* 0x001fe200030f0eff */
[----:B--2---:R-:W-:-:S04]  /*129c0*/  @P0 IMAD.MOV.U32 R4, RZ, RZ, R51 ;  /* 0x000000ffff040224 */ /* 0x004fc800078e0033 */
[----:B------:R-:W-:-:S05]  /*129d0*/  @P0 IMAD.MOV.U32 R5, RZ, RZ, R58 ;  /* 0x000000ffff050224 */ /* 0x000fca00078e003a */
[----:B------:R-:W2:Y:S01]  /*129e0*/  @P0 LDG.E.U8 R11, desc[UR20][R4.64] ;  /* 0x00000014040b0981 */ /* 0x000ea2000c1e1100 */
[----:B------:R-:W-:Y:S01]  /*129f0*/  ISETP.GT.U32.AND P6, PT, R15, R7, PT ;  /* 0x000000070f00720c */ /* 0x000fe20003fc4070 */
[----:B------:R-:W-:Y:S01]  /*12a00*/  IMAD R35, R35, UR5, RZ ;  /* 0x0000000523237c24 */ /* 0x000fe2000f8e02ff */
[----:B------:R-:W-:Y:S01]  /*12a10*/  SEL R34, R14, R34, !P1 ;  /* 0x000000220e227207 */ /* 0x000fe20004800000 */
[----:B------:R-:W-:Y:S01]  /*12a20*/  STL [R1+0xf2c], R58 ;  /* 0x000f2c3a01007387 */ /* 0x000fe20000100800 */
[----:B------:R-:W-:Y:S01]  /*12a30*/  PRMT R9, RZ, 0x7610, R9 ;  /* 0x00007610ff097816 */ /* 0x000fe20000000009 */
[----:B------:R-:W0:Y:S02]  /*12a40*/  LDCU UR5, c[0x0][0x3b0] ;  /* 0x00007600ff0577ac */ /* 0x000e240008000800 */
[----:B------:R-:W3:Y:S04]  /*12a50*/  LDL.LU R18, [R1+0x2bd8] ;  /* 0x002bd80001127983 */ /* 0x000ee80000300800 */
[----:B------:R-:W3:Y:S02]  /*12a60*/  LDL.LU R17, [R1+0x2bd4] ;  /* 0x002bd40001117983 */ /* 0x000ee40000300800 */
[----:B------:R-:W-:-:S02]  /*12a70*/  @!P6 IMAD.IADD R7, R7, 0x1, -R15 ;  /* 0x000000010707e824 */ /* 0x000fc400078e0a0f */
[----:B------:R-:W-:Y:S01]  /*12a80*/  IMAD R34, R34, UR6, RZ ;  /* 0x0000000622227c24 */ /* 0x000fe2000f8e02ff */
[----:B------:R-:W-:Y:S01]  /*12a90*/  PRMT R10, RZ, 0x7610, R10 ;  /* 0x00007610ff0a7816 */ /* 0x000fe2000000000a */
[----:B------:R-:W0:Y:S01]  /*12aa0*/  LDCU UR6, c[0x0][0x3b0] ;  /* 0x00007600ff0677ac */ /* 0x000e220008000800 */
[----:B--2---:R2:W-:Y:S02]  /*12ab0*/  STL [R1+0x1f10], R11 ;  /* 0x001f100b01007387 */ /* 0x0045e40000100800 */
[----:B--2---:R-:W-:-:S04]  /*12ac0*/  IADD3 R11, P6, PT, R35, R13, RZ ;  /* 0x0000000d230b7210 */ /* 0x004fc80007fde0ff */
[----:B------:R-:W-:Y:S01]  /*12ad0*/  LEA.HI.X.SX32 R58, R35, R12, 0x1, P6 ;  /* 0x0000000c233a7211 */ /* 0x000fe200030f0eff */
[----:B------:R-:W-:Y:S01]  /*12ae0*/  @P0 IMAD.MOV.U32 R4, RZ, RZ, R11 ;  /* 0x000000ffff040224 */ /* 0x000fe200078e000b */
[----:B------:R-:W-:-:S03]  /*12af0*/  IADD3 R51, P6, PT, R34, R13, RZ ;  /* 0x0000000d22337210 */ /* 0x000fc60007fde0ff */
[----:B------:R-:W-:-:S05]  /*12b00*/  @P0 IMAD.MOV.U32 R5, RZ, RZ, R58 ;  /* 0x000000ffff050224 */ /* 0x000fca00078e003a */
[----:B------:R2:W4:Y:S02]  /*12b10*/  @P0 LDG.E.U8 R9, desc[UR20][R4.64] ;  /* 0x0000001404090981 */ /* 0x000524000c1e1100 */
[----:B--2---:R-:W-:Y:S01]  /*12b20*/  LEA.HI.X.SX32 R5, R34, R12, 0x1, P6 ;  /* 0x0000000c22057211 */ /* 0x004fe200030f0eff */
[----:B------:R-:W-:-:S05]  /*12b30*/  @P0 IMAD.MOV.U32 R4, RZ, RZ, R51 ;  /* 0x000000ffff040224 */ /* 0x000fca00078e0033 */
[----:B------:R2:W4:Y:S01]  /*12b40*/  @P0 LDG.E.U8 R10, desc[UR20][R4.64] ;  /* 0x00000014040a0981 */ /* 0x000522000c1e1100 */
[C---:B------:R-:W-:Y:S02]  /*12b50*/  SEL R33, R14.reuse, R33, !P1 ;  /* 0x000000210e217207 */ /* 0x040fe40004800000 */
[----:B------:R-:W-:-:S03]  /*12b60*/  SEL R32, R14, R32, !P1 ;  /* 0x000000200e207207 */ /* 0x000fc60004800000 */
[----:B-1----:R-:W-:Y:S01]  /*12b70*/  IMAD R33, R33, UR13, RZ ;  /* 0x0000000d21217c24 */ /* 0x002fe2000f8e02ff */
[----:B------:R-:W-:Y:S01]  /*12b80*/  STL [R1+0xf34], R11 ;  /* 0x000f340b01007387 */ /* 0x000fe20000100800 */
[----:B---3--:R-:W-:Y:S01]  /*12b90*/  IMAD R32, R32, UR15, RZ ;  /* 0x0000000f20207c24 */ /* 0x008fe2000f8e02ff */
[----:B------:R-:W-:Y:S01]  /*12ba0*/  PRMT R45, RZ, 0x7610, R45 ;  /* 0x00007610ff2d7816 */ /* 0x000fe2000000002d */
[----:B------:R-:W1:Y:S01]  /*12bb0*/  LDCU UR13, c[0x0][0x3b0] ;  /* 0x00007600ff0d77ac */ /* 0x000e620008000800 */
[----:B------:R3:W-:Y:S01]  /*12bc0*/  STL [R1+0xf30], R58 ;  /* 0x000f303a01007387 */ /* 0x0007e20000100800 */
[----:B------:R-:W-:Y:S02]  /*12bd0*/  SEL R31, R14, R31, !P1 ;  /* 0x0000001f0e1f7207 */ /* 0x000fe40004800000 */
[----:B------:R-:W-:Y:S01]  /*12be0*/  PRMT R8, RZ, 0x7610, R8 ;  /* 0x00007610ff087816 */ /* 0x000fe20000000008 */
[----:B------:R0:W-:Y:S01]  /*12bf0*/  STL [R1+0x1f14], R69 ;  /* 0x001f144501007387 */ /* 0x0001e20000100800 */
[----:B------:R-:W-:Y:S01]  /*12c00*/  PRMT R46, RZ, 0x7610, R46 ;  /* 0x00007610ff2e7816 */ /* 0x000fe2000000002e */
[----:B------:R-:W1:Y:S01]  /*12c10*/  LDCU UR15, c[0x0][0x3b0] ;  /* 0x00007600ff0f77ac */ /* 0x000e620008000800 */
[C---:B---3--:R-:W-:Y:S01]  /*12c20*/  IADD3 R58, P6, PT, R33.reuse, R13, RZ ;  /* 0x0000000d213a7210 */ /* 0x048fe20007fde0ff */
[----:B0-----:R-:W3:Y:S03]  /*12c30*/  LDL R69, [R1+0x1fac] ;  /* 0x001fac0001457983 */ /* 0x001ee60000100800 */
[----:B------:R-:W-:Y:S01]  /*12c40*/  LEA.HI.X.SX32 R11, R33, R12, 0x1, P6 ;  /* 0x0000000c210b7211 */ /* 0x000fe200030f0eff */
[----:B------:R-:W-:Y:S04]  /*12c50*/  STL [R1+0x193c], R51 ;  /* 0x00193c3301007387 */ /* 0x000fe80000100800 */
[----:B------:R0:W-:Y:S01]  /*12c60*/  STL [R1+0xf38], R5 ;  /* 0x000f380501007387 */ /* 0x0001e20000100800 */
[----:B--2---:R-:W-:-:S03]  /*12c70*/  @P0 IMAD.MOV.U32 R4, RZ, RZ, R58 ;  /* 0x000000ffff040224 */ /* 0x004fc600078e003a */
[----:B------:R-:W-:Y:S01]  /*12c80*/  STL [R1+0x1934], R58 ;  /* 0x0019343a01007387 */ /* 0x000fe20000100800 */
[----:B0-----:R-:W-:-:S05]  /*12c90*/  @P0 IMAD.MOV.U32 R5, RZ, RZ, R11 ;  /* 0x000000ffff050224 */ /* 0x001fca00078e000b */
[----:B------:R0:W2:Y:S01]  /*12ca0*/  @P0 LDG.E.U8 R45, desc[UR20][R4.64] ;  /* 0x00000014042d0981 */ /* 0x0000a2000c1e1100 */
[----:B------:R-:W-:Y:S01]  /*12cb0*/  IMAD R31, R31, UR5, RZ ;  /* 0x000000051f1f7c24 */ /* 0x000fe2000f8e02ff */
[----:B------:R-:W-:Y:S01]  /*12cc0*/  SEL R30, R14, R30, !P1 ;  /* 0x0000001e0e1e7207 */ /* 0x000fe20004800000 */
[----:B------:R-:W0:Y:S01]  /*12cd0*/  LDCU UR5, c[0x0][0x3b0] ;  /* 0x00007600ff0577ac */ /* 0x000e220008000800 */
[----:B----4-:R4:W-:Y:S04]  /*12ce0*/  STL [R1+0x1e84], R9 ;  /* 0x001e840901007387 */ /* 0x0109e80000100800 */
[----:B------:R0:W-:Y:S01]  /*12cf0*/  STL [R1+0xf3c], R11 ;  /* 0x000f3c0b01007387 */ /* 0x0001e20000100800 */
[----:B----4-:R-:W-:-:S05]  /*12d00*/  IADD3 R9, P6, PT, R32, R13, RZ ;  /* 0x0000000d20097210 */ /* 0x010fca0007fde0ff */
[----:B------:R-:W-:Y:S04]  /*12d10*/  STL [R1+0x1938], R9 ;  /* 0x0019380901007387 */ /* 0x000fe80000100800 */
[----:B------:R4:W-:Y:S01]  /*12d20*/  STL [R1+0x1e64], R10 ;  /* 0x001e640a01007387 */ /* 0x0009e20000100800 */
[----:B0-----:R-:W-:Y:S02]  /*12d30*/  @P0 IMAD.MOV.U32 R4, RZ, RZ, R9 ;  /* 0x000000ffff040224 */ /* 0x001fe400078e0009 */
[----:B------:R-:W-:Y:S01]  /*12d40*/  IMAD R30, R30, UR16, RZ ;  /* 0x000000101e1e7c24 */ /* 0x000fe2000f8e02ff */
[----:B------:R-:W3:Y:S01]  /*12d50*/  LDL.LU R11, [R1+0x2bd0] ;  /* 0x002bd000010b7983 */ /* 0x000ee20000300800 */
[----:B------:R-:W-:Y:S01]  /*12d60*/  PRMT R3, RZ, 0x7610, R3 ;  /* 0x00007610ff037816 */ /* 0x000fe20000000003 */
[----:B------:R-:W0:Y:S01]  /*12d70*/  LDCU UR16, c[0x0][0x3b0] ;  /* 0x00007600ff1077ac */ /* 0x000e220008000800 */
[----:B----4-:R-:W-:-:S05]  /*12d80*/  LEA.HI.X.SX32 R10, R32, R12, 0x1, P6 ;  /* 0x0000000c200a7211 */ /* 0x010fca00030f0eff */
[----:B------:R-:W-:Y:S01]  /*12d90*/  @P0 IMAD.MOV.U32 R5, RZ, RZ, R10 ;  /* 0x000000ffff050224 */ /* 0x000fe200078e000a */
[----:B------:R-:W-:-:S04]  /*12da0*/  IADD3 R51, P6, PT, R31, R13, RZ ;  /* 0x0000000d1f337210 */ /* 0x000fc80007fde0ff */
[----:B------:R4:W3:Y:S01]  /*12db0*/  @P0 LDG.E.U8 R8, desc[UR20][R4.64] ;  /* 0x0000001404080981 */ /* 0x0008e2000c1e1100 */
[----:B------:R-:W-:Y:S01]  /*12dc0*/  LEA.HI.X.SX32 R58, R31, R12, 0x1, P6 ;  /* 0x0000000c1f3a7211 */ /* 0x000fe200030f0eff */
[----:B----4-:R-:W-:-:S04]  /*12dd0*/  @P0 IMAD.MOV.U32 R4, RZ, RZ, R51 ;  /* 0x000000ffff040224 */ /* 0x010fc800078e0033 */
[----:B------:R-:W-:-:S05]  /*12de0*/  @P0 IMAD.MOV.U32 R5, RZ, RZ, R58 ;  /* 0x000000ffff050224 */ /* 0x000fca00078e003a */
[----:B------:R4:W3:Y:S04]  /*12df0*/  @P0 LDG.E.U8 R46, desc[UR20][R4.64] ;  /* 0x00000014042e0981 */ /* 0x0008e8000c1e1100 */
[----:B------:R0:W-:Y:S04]  /*12e00*/  STL [R1+0x192c], R10 ;  /* 0x00192c0a01007387 */ /* 0x0001e80000100800 */
[----:B------:R-:W-:Y:S04]  /*12e10*/  STL [R1+0x1930], R51 ;  /* 0x0019303301007387 */ /* 0x000fe80000100800 */
[----:B--2---:R2:W-:Y:S01]  /*12e20*/  STL [R1+0x1f04], R45 ;  /* 0x001f042d01007387 */ /* 0x0045e20000100800 */
[----:B------:R-:W-:-:S03]  /*12e30*/  SEL R29, R14, R29, !P1 ;  /* 0x0000001d0e1d7207 */ /* 0x000fc60004800000 */
[----:B0-----:R-:W3:Y:S04]  /*12e40*/  LDL.LU R10, [R1+0x2bcc] ;  /* 0x002bcc00010a7983 */ /* 0x001ee80000300800 */
[----:B------:R-:W3:Y:S01]  /*12e50*/  LDL.LU R9, [R1+0x2bc8] ;  /* 0x002bc80001097983 */ /* 0x000ee20000300800 */
[----:B--2---:R-:W-:-:S04]  /*12e60*/  IADD3 R45, P6, PT, R30, R13, RZ ;  /* 0x0000000d1e2d7210 */ /* 0x004fc80007fde0ff */
[----:B------:R-:W-:Y:S02]  /*12e70*/  LEA.HI.X.SX32 R30, R30, R12, 0x1, P6 ;  /* 0x0000000c1e1e7211 */ /* 0x000fe400030f0eff */
[----:B---3--:R-:W-:Y:S01]  /*12e80*/  ISETP.GE.AND P6, PT, R69, RZ, PT ;  /* 0x000000ff4500720c */ /* 0x008fe20003fc6270 */
[----:B----4-:R-:W-:Y:S02]  /*12e90*/  @P0 IMAD.MOV.U32 R4, RZ, RZ, R45 ;  /* 0x000000ffff040224 */ /* 0x010fe400078e002d */
[----:B------:R-:W-:-:S05]  /*12ea0*/  @P0 IMAD.MOV.U32 R5, RZ, RZ, R30 ;  /* 0x000000ffff050224 */ /* 0x000fca00078e001e */
[----:B------:R0:W2:Y:S02]  /*12eb0*/  @P0 LDG.E.U8 R3, desc[UR20][R4.64] ;  /* 0x0000001404030981 */ /* 0x0000a4000c1e1100 */
[----:B0-----:R-:W-:Y:S01]  /*12ec0*/  IMAD R5, R29, UR5, RZ ;  /* 0x000000051d057c24 */ /* 0x001fe2000f8e02ff */
[----:B------:R-:W-:Y:S01]  /*12ed0*/  SEL R4, R14, R27, !P1 ;  /* 0x0000001b0e047207 */ /* 0x000fe20004800000 */
[----:B------:R-:W0:Y:S04]  /*12ee0*/  LDCU UR5, c[0x0][0x3b0] ;  /* 0x00007600ff0577ac */ /* 0x000e280008000800 */
[----:B------:R-:W-:Y:S01]  /*12ef0*/  IMAD R4, R4, UR6, RZ ;  /* 0x0000000604047c24 */ /* 0x000fe2000f8e02ff */
[----:B------:R-:W-:Y:S01]  /*12f00*/  PRMT R6, RZ, 0x7610, R6 ;  /* 0x00007610ff067816 */ /* 0x000fe20000000006 */
[----:B------:R-:W3:Y:S01]  /*12f10*/  LDCU UR6, c[0x0][0x3b0] ;  /* 0x00007600ff0677ac */ /* 0x000ee20008000800 */
[----:B------:R4:W-:Y:S04]  /*12f20*/  STL [R1+0x1f00], R8 ;  /* 0x001f000801007387 */ /* 0x0009e80000100800 */
[----:B----4-:R-:W4:Y:S04]  /*12f30*/  LDL.LU R8, [R1+0x2bc4] ;  /* 0x002bc40001087983 */ /* 0x010f280000300800 */
[----:B------:R-:W-:Y:S04]  /*12f40*/  STL [R1+0xf40], R58 ;  /* 0x000f403a01007387 */ /* 0x000fe80000100800 */
[----:B------:R-:W-:Y:S04]  /*12f50*/  STL [R1+0x1928], R45 ;  /* 0x0019282d01007387 */ /* 0x000fe80000100800 */
[----:B------:R0:W-:Y:S04]  /*12f60*/  STL [R1+0xf44], R30 ;  /* 0x000f441e01007387 */ /* 0x0001e80000100800 */
[----:B------:R-:W3:Y:S01]  /*12f70*/  LDL.LU R69, [R1+0x2c] ;  /* 0x00002c0001457983 */ /* 0x000ee20000300800 */
[----:B0-----:R-:W-:-:S04]  /*12f80*/  IMAD.MOV.U32 R30, RZ, RZ, R7 ;  /* 0x000000ffff1e7224 */ /* 0x001fc800078e0007 */
[----:B------:R-:W-:Y:S01]  /*12f90*/  @!P6 IMAD.MOV R30, RZ, RZ, -R30 ;  /* 0x000000ffff1ee224 */ /* 0x000fe200078e0a1e */
[----:B------:R-:W-:-:S05]  /*12fa0*/  IADD3 R45, P6, PT, R5, R13, RZ ;  /* 0x0000000d052d7210 */ /* 0x000fca0007fde0ff */
[----:B------:R-:W-:Y:S04]  /*12fb0*/  STL [R1+0xf4c], R45 ;  /* 0x000f4c2d01007387 */ /* 0x000fe80000100800 */
[----:B------:R0:W-:Y:S02]  /*12fc0*/  STL [R1+0x1efc], R46 ;  /* 0x001efc2e01007387 */ /* 0x0001e40000100800 */
[----:B0-----:R-:W-:Y:S02]  /*12fd0*/  LEA.HI.X.SX32 R46, R5, R12, 0x1, P6 ;  /* 0x0000000c052e7211 */ /* 0x001fe400030f0eff */
[----:B------:R-:W-:-:S03]  /*12fe0*/  IADD3 R58, P6, PT, R4, R13, RZ ;  /* 0x0000000d043a7210 */ /* 0x000fc60007fde0ff */
[----:B------:R-:W-:Y:S01]  /*12ff0*/  @P0 IMAD.MOV.U32 R5, RZ, RZ, R46 ;  /* 0x000000ffff050224 */ /* 0x000fe200078e002e */
[----:B------:R-:W-:Y:S01]  /*13000*/  LEA.HI.X.SX32 R7, R4, R12, 0x1, P6 ;  /* 0x0000000c04077211 */ /* 0x000fe200030f0eff */
[----:B------:R-:W-:-:S05]  /*13010*/  @P0 IMAD.MOV.U32 R4, RZ, RZ, R45 ;  /* 0x000000ffff040224 */ /* 0x000fca00078e002d */
[----:B------:R0:W3:Y:S01]  /*13020*/  @P0 LDG.E.U8 R6, desc[UR20][R4.64] ;  /* 0x0000001404060981 */ /* 0x0000e2000c1e1100 */
[----:B------:R-:W-:-:S03]  /*13030*/  SEL R27, R14, R28, !P1 ;  /* 0x0000001c0e1b7207 */ /* 0x000fc60004800000 */
[----:B------:R-:W-:Y:S02]  /*13040*/  STL [R1+0xf48], R46 ;  /* 0x000f482e01007387 */ /* 0x000fe40000100800 */
[----:B-1----:R-:W-:Y:S01]  /*13050*/  IMAD R27, R27, UR13, RZ ;  /* 0x0000000d1b1b7c24 */ /* 0x002fe2000f8e02ff */
[----:B------:R-:W-:Y:S01]  /*13060*/  PRMT R49, RZ, 0x7610, R49 ;  /* 0x00007610ff317816 */ /* 0x000fe20000000031 */
[----:B------:R-:W-:Y:S01]  /*13070*/  STL [R1+0x1920], R58 ;  /* 0x0019203a01007387 */ /* 0x000fe20000100800 */
[----:B------:R-:W-:Y:S01]  /*13080*/  PRMT R53, RZ, 0x7610, R53 ;  /* 0x00007610ff357816 */ /* 0x000fe20000000035 */
[----:B0-----:R-:W-:Y:S01]  /*13090*/  @P0 IMAD.MOV.U32 R4, RZ, RZ, R58 ;  /* 0x000000ffff040224 */ /* 0x001fe200078e003a */
[C---:B------:R-:W-:Y:S01]  /*130a0*/  SEL R26, R14.reuse, R26, !P1 ;  /* 0x0000001a0e1a7207 */ /* 0x040fe20004800000 */
[----:B--2---:R0:W-:Y:S01]  /*130b0*/  STL [R1+0x1ef8], R3 ;  /* 0x001ef80301007387 */ /* 0x0041e20000100800 */
[----:B------:R-:W-:Y:S01]  /*130c0*/  @P0 IMAD.MOV.U32 R5, RZ, RZ, R7 ;  /* 0x000000ffff050224 */ /* 0x000fe200078e0007 */
[----:B------:R-:W-:Y:S01]  /*130d0*/  SEL R25, R14, R25, !P1 ;  /* 0x000000190e197207 */ /* 0x000fe20004800000 */
[----:B------:R-:W1:Y:S01]  /*130e0*/  LDCU UR13, c[0x0][0x3b0] ;  /* 0x00007600ff0d77ac */ /* 0x000e620008000800 */
[----:B------:R-:W-:Y:S04]  /*130f0*/  STL [R1+0x191c], R7 ;  /* 0x00191c0701007387 */ /* 0x000fe80000100800 */
[----:B------:R2:W4:Y:S01]  /*13100*/  @P0 LDG.E.U8 R49, desc[UR20][R4.64] ;  /* 0x0000001404310981 */ /* 0x000522000c1e1100 */
[----:B0-----:R-:W-:-:S05]  /*13110*/  IADD3 R3, P6, PT, R27, R13, RZ ;  /* 0x0000000d1b037210 */ /* 0x001fca0007fde0ff */
[----:B------:R-:W-:Y:S01]  /*13120*/  STL [R1+0x1924], R3 ;  /* 0x0019240301007387 */ /* 0x000fe20000100800 */
[----:B--2---:R-:W-:-:S03]  /*13130*/  @P0 IMAD.MOV.U32 R4, RZ, RZ, R3 ;  /* 0x000000ffff040224 */ /* 0x004fc600078e0003 */
[----:B---3--:R0:W-:Y:S02]  /*13140*/  STL [R1+0x1ef0], R6 ;  /* 0x001ef00601007387 */ /* 0x0081e40000100800 */
[----:B0-----:R-:W-:-:S05]  /*13150*/  LEA.HI.X.SX32 R6, R27, R12, 0x1, P6 ;  /* 0x0000000c1b067211 */ /* 0x001fca00030f0eff */
[----:B------:R-:W-:-:S05]  /*13160*/  @P0 IMAD.MOV.U32 R5, RZ, RZ, R6 ;  /* 0x000000ffff050224 */ /* 0x000fca00078e0006 */
[----:B------:R0:W2:Y:S01]  /*13170*/  @P0 LDG.E.U8 R53, desc[UR20][R4.64] ;  /* 0x0000001404350981 */ /* 0x0000a2000c1e1100 */
[----:B------:R-:W-:Y:S01]  /*13180*/  IMAD R26, R26, UR15, RZ ;  /* 0x0000000f1a1a7c24 */ /* 0x000fe2000f8e02ff */
[----:B------:R-:W-:Y:S01]  /*13190*/  SEL R24, R14, R24, !P1 ;  /* 0x000000180e187207 */ /* 0x000fe20004800000 */
[----:B------:R-:W-:Y:S01]  /*131a0*/  IMAD R25, R25, UR5, RZ ;  /* 0x0000000519197c24 */ /* 0x000fe2000f8e02ff */
[----:B------:R3:W-:Y:S01]  /*131b0*/  STL [R1+0xf50], R6 ;  /* 0x000f500601007387 */ /* 0x0007e20000100800 */
[----:B------:R-:W-:Y:S01]  /*131c0*/  PRMT R48, RZ, 0x7610, R48 ;  /* 0x00007610ff307816 */ /* 0x000fe20000000030 */
[----:B------:R-:W1:Y:S01]  /*131d0*/  LDCU UR5, c[0x0][0x3b0] ;  /* 0x00007600ff0577ac */ /* 0x000e620008000800 */
[C---:B------:R-:W-:Y:S02]  /*131e0*/  IADD3 R46, P6, PT, R26.reuse, R13, RZ ;  /* 0x0000000d1a2e7210 */ /* 0x040fe40007fde0ff */
[----:B------:R-:W-:Y:S01]  /*131f0*/  PRMT R52, RZ, 0x7610, R52 ;  /* 0x00007610ff347816 */ /* 0x000fe20000000034 */
[----:B------:R-:W1:Y:S01]  /*13200*/  LDCU UR15, c[0x0][0x3b0] ;  /* 0x00007600ff0f77ac */ /* 0x000e620008000800 */
[----:B------:R-:W-:-:S02]  /*13210*/  LEA.HI.X.SX32 R45, R26, R12, 0x1, P6 ;  /* 0x0000000c1a2d7211 */ /* 0x000fc400030f0eff */
[C---:B------:R-:W-:Y:S01]  /*13220*/  IADD3 R51, P6, PT, R25.reuse, R13, RZ ;  /* 0x0000000d19337210 */ /* 0x040fe20007fde0ff */
[----:B------:R-:W-:Y:S01]  /*13230*/  STL [R1+0x1914], R46 ;  /* 0x0019142e01007387 */ /* 0x000fe20000100800 */
[----:B------:R-:W-:Y:S01]  /*13240*/  IMAD R24, R24, UR6, RZ ;  /* 0x0000000618187c24 */ /* 0x000fe2000f8e02ff */
[----:B------:R-:W-:Y:S01]  /*13250*/  PRMT R56, RZ, 0x7610, R56 ;  /* 0x00007610ff387816 */ /* 0x000fe20000000038 */
[----:B0-----:R-:W-:Y:S01]  /*13260*/  @P0 IMAD.MOV.U32 R4, RZ, RZ, R46 ;  /* 0x000000ffff040224 */ /* 0x001fe200078e002e */
[----:B------:R-:W2:Y:S01]  /*13270*/  LDL.LU R7, [R1+0x2bc0] ;  /* 0x002bc00001077983 */ /* 0x000ea20000300800 */
[----:B------:R-:W-:Y:S01]  /*13280*/  @P0 IMAD.MOV.U32 R5, RZ, RZ, R45 ;  /* 0x000000ffff050224 */ /* 0x000fe200078e002d */
[----:B------:R-:W0:Y:S02]  /*13290*/  LDCU UR6, c[0x0][0x3b0] ;  /* 0x00007600ff0677ac */ /* 0x000e240008000800 */
[----:B------:R-:W-:Y:S04]  /*132a0*/  STL [R1+0xf54], R45 ;  /* 0x000f542d01007387 */ /* 0x000fe80000100800 */
[----:B------:R-:W-:Y:S04]  /*132b0*/  STL [R1+0x1918], R51 ;  /* 0x0019183301007387 */ /* 0x000fe80000100800 */
[----:B----4-:R4:W-:Y:S04]  /*132c0*/  STL [R1+0x1eec], R49 ;  /* 0x001eec3101007387 */ /* 0x0109e80000100800 */
[----:B---3--:R-:W3:Y:S04]  /*132d0*/  LDL.LU R6, [R1+0x2bbc] ;  /* 0x002bbc0001067983 */ /* 0x008ee80000300800 */
[----:B------:R-:W3:Y:S01]  /*132e0*/  LDL.LU R3, [R1+0x2bb8] ;  /* 0x002bb80001037983 */ /* 0x000ee20000300800 */
[----:B----4-:R-:W-:-:S02]  /*132f0*/  LEA.HI.X.SX32 R49, R25, R12, 0x1, P6 ;  /* 0x0000000c19317211 */ /* 0x010fc400030f0eff */
[----:B------:R-:W-:Y:S01]  /*13300*/  IADD3 R58, P6, PT, R24, R13, RZ ;  /* 0x0000000d183a7210 */ /* 0x000fe20007fde0ff */
[----:B------:R4:W3:Y:S04]  /*13310*/  @P0 LDG.E.U8 R48, desc[UR20][R4.64] ;  /* 0x0000001404300981 */ /* 0x0008e8000c1e1100 */
[----:B------:R-:W-:Y:S04]  /*13320*/  STL [R1+0xf58], R49 ;  /* 0x000f583101007387 */ /* 0x000fe80000100800 */
[----:B------:R-:W-:Y:S01]  /*13330*/  STL [R1+0x185c], R58 ;  /* 0x00185c3a01007387 */ /* 0x000fe20000100800 */
[----:B----4-:R-:W-:-:S02]  /*13340*/  @P0 IMAD.MOV.U32 R4, RZ, RZ, R51 ;  /* 0x000000ffff040224 */ /* 0x010fc400078e0033 */
[----:B------:R-:W-:-:S05]  /*13350*/  @P0 IMAD.MOV.U32 R5, RZ, RZ, R49 ;  /* 0x000000ffff050224 */ /* 0x000fca00078e0031 */
[----:B------:R4:W3:Y:S02]  /*13360*/  @P0 LDG.E.U8 R52, desc[UR20][R4.64] ;  /* 0x0000001404340981 */ /* 0x0008e4000c1e1100 */
[----:B----4-:R-:W-:Y:S02]  /*13370*/  @P0 IMAD.MOV.U32 R4, RZ, RZ, R58 ;  /* 0x000000ffff040224 */ /* 0x010fe400078e003a */
[----:B--2---:R2:W-:Y:S02]  /*13380*/  STL [R1+0x1df8], R53 ;  /* 0x001df83501007387 */ /* 0x0045e40000100800 */
[----:B--2---:R-:W-:-:S05]  /*13390*/  LEA.HI.X.SX32 R53, R24, R12, 0x1, P6 ;  /* 0x0000000c18357211 */ /* 0x004fca00030f0eff */
[----:B------:R-:W-:-:S05]  /*133a0*/  @P0 IMAD.MOV.U32 R5, RZ, RZ, R53 ;  /* 0x000000ffff050224 */ /* 0x000fca00078e0035 */
[----:B------:R2:W4:Y:S01]  /*133b0*/  @P0 LDG.E.U8 R56, desc[UR20][R4.64] ;  /* 0x0000001404380981 */ /* 0x000522000c1e1100 */
[----:B------:R-:W-:Y:S02]  /*133c0*/  ISETP.GT.U32.AND P6, PT, R15, R69, PT ;  /* 0x000000450f00720c */ /* 0x000fe40003fc4070 */
[----:B------:R-:W-:-:S05]  /*133d0*/  SEL R23, R14, R23, !P1 ;  /* 0x000000170e177207 */ /* 0x000fca0004800000 */
[----:B-1----:R-:W-:Y:S01]  /*133e0*/  IMAD R23, R23, UR5, RZ ;  /* 0x0000000517177c24 */ /* 0x002fe2000f8e02ff */
[----:B------:R-:W-:Y:S01]  /*133f0*/  STL [R1+0xf5c], R53 ;  /* 0x000f5c3501007387 */ /* 0x000fe20000100800 */
[----:B------:R-:W-:Y:S01]  /*13400*/  SEL R22, R14, R22, !P1 ;  /* 0x000000160e167207 */ /* 0x000fe20004800000 */
[----:B------:R-:W1:Y:S02]  /*13410*/  LDCU UR5, c[0x0][0x3b0] ;  /* 0x00007600ff0577ac */ /* 0x000e640008000800 */
[----:B------:R-:W4:Y:S01]  /*13420*/  LDL.LU R45, [R1+0x2bb4] ;  /* 0x002bb400012d7983 */ /* 0x000f220000300800 */
[----:B------:R-:W-:Y:S01]  /*13430*/  @!P6 IMAD.IADD R69, R69, 0x1, -R15 ;  /* 0x000000014545e824 */ /* 0x000fe200078e0a0f */
[----:B------:R-:W-:Y:S02]  /*13440*/  IADD3 R58, P6, PT, R23, R13, RZ ;  /* 0x0000000d173a7210 */ /* 0x000fe40007fde0ff */
[----:B------:R-:W4:Y:S01]  /*13450*/  LDL.LU R46, [R1+0x2bb0] ;  /* 0x002bb000012e7983 */ /* 0x000f220000300800 */
[----:B------:R-:W-:-:S02]  /*13460*/  PRMT R57, RZ, 0x7610, R57 ;  /* 0x00007610ff397816 */ /* 0x000fc40000000039 */
[----:B--2---:R-:W-:Y:S01]  /*13470*/  LEA.HI.X.SX32 R5, R23, R12, 0x1, P6 ;  /* 0x0000000c17057211 */ /* 0x004fe200030f0eff */
[----:B------:R-:W-:Y:S01]  /*13480*/  @P0 IMAD.MOV.U32 R4, RZ, RZ, R58 ;  /* 0x000000ffff040224 */ /* 0x000fe200078e003a */
[----:B---3--:R2:W-:Y:S01]  /*13490*/  STL [R1+0x1de8], R48 ;  /* 0x001de83001007387 */ /* 0x0085e20000100800 */
[----:B0-----:R-:W-:Y:S01]  /*134a0*/  IMAD R22, R22, UR6, RZ ;  /* 0x0000000616167c24 */ /* 0x001fe2000f8e02ff */
[----:B------:R-:W-:Y:S01]  /*134b0*/  PRMT R59, RZ, 0x7610, R59 ;  /* 0x00007610ff3b7816 */ /* 0x000fe2000000003b */
[----:B------:R-:W0:Y:S01]  /*134c0*/  LDCU UR6, c[0x0][0x3b0] ;  /* 0x00007600ff0677ac */ /* 0x000e220008000800 */
[----:B------:R3:W4:Y:S04]  /*134d0*/  @P0 LDG.E.U8 R57, desc[UR20][R4.64] ;  /* 0x0000001404390981 */ /* 0x000728000c1e1100 */
[----:B--2---:R-:W2:Y:S04]  /*134e0*/  LDL.LU R48, [R1+0x2bac] ;  /* 0x002bac0001307983 */ /* 0x004ea80000300800 */
[----:B------:R-:W2:Y:S04]  /*134f0*/  LDL.LU R49, [R1+0x2ba8] ;  /* 0x002ba80001317983 */ /* 0x000ea80000300800 */
[----:B------:R-:W2:Y:S04]  /*13500*/  LDL.LU R51, [R1+0x2ba4] ;  /* 0x002ba40001337983 */ /* 0x000ea80000300800 */
[----:B------:R0:W-:Y:S04]  /*13510*/  STL [R1+0x1ee4], R52 ;  /* 0x001ee43401007387 */ /* 0x0001e80000100800 */
[----:B0-----:R-:W2:Y:S04]  /*13520*/  LDL.LU R52, [R1+0x2ba0] ;  /* 0x002ba00001347983 */ /* 0x001ea80000300800 */
[----:B------:R-:W2:Y:S04]  /*13530*/  LDL.LU R53, [R1+0x2b9c] ;  /* 0x002b9c0001357983 */ /* 0x000ea80000300800 */
[----:B------:R-:W-:Y:S04]  /*13540*/  STL [R1+0x190c], R58 ;  /* 0x00190c3a01007387 */ /* 0x000fe80000100800 */
[----:B------:R-:W-:Y:S04]  /*13550*/  STL [R1+0x1908], R5 ;  /* 0x0019080501007387 */ /* 0x000fe80000100800 */
[----:B----4-:R0:W-:Y:S02]  /*13560*/  STL [R1+0x1ee0], R56 ;  /* 0x001ee03801007387 */ /* 0x0101e40000100800 */
[----:B0-----:R-:W-:-:S04]  /*13570*/  IADD3 R56, P6, PT, R22, R13, RZ ;  /* 0x0000000d16387210 */ /* 0x001fc80007fde0ff */
[----:B---3--:R-:W-:Y:S01]  /*13580*/  LEA.HI.X.SX32 R5, R22, R12, 0x1, P6 ;  /* 0x0000000c16057211 */ /* 0x008fe200030f0eff */
[----:B------:R-:W-:-:S05]  /*13590*/  @P0 IMAD.MOV.U32 R4, RZ, RZ, R56 ;  /* 0x000000ffff040224 */ /* 0x000fca00078e0038 */
[----:B------:R0:W3:Y:S01]  /*135a0*/  @P0 LDG.E.U8 R59, desc[UR20][R4.64] ;  /* 0x00000014043b0981 */ /* 0x0000e2000c1e1100 */
[----:B------:R-:W-:-:S05]  /*135b0*/  SEL R21, R14, R21, !P1 ;  /* 0x000000150e157207 */ /* 0x000fca0004800000 */
[----:B------:R-:W-:Y:S01]  /*135c0*/  IMAD R21, R21, UR13, RZ ;  /* 0x0000000d15157c24 */ /* 0x000fe2000f8e02ff */
[----:B------:R4:W-:Y:S01]  /*135d0*/  STL [R1+0x1910], R56 ;  /* 0x0019103801007387 */ /* 0x0009e20000100800 */
[----:B------:R-:W-:Y:S01]  /*135e0*/  SEL R20, R14, R20, !P1 ;  /* 0x000000140e147207 */ /* 0x000fe20004800000 */
[----:B------:R-:W2:Y:S02]  /*135f0*/  LDCU UR13, c[0x0][0x3b0] ;  /* 0x00007600ff0d77ac */ /* 0x000ea40008000800 */
[----:B------:R-:W-:Y:S01]  /*13600*/  IADD3 R58, P6, PT, R21, R13, RZ ;  /* 0x0000000d153a7210 */ /* 0x000fe20007fde0ff */
[----:B------:R-:W-:Y:S04]  /*13610*/  STL [R1+0x18fc], R5 ;  /* 0x0018fc0501007387 */ /* 0x000fe80000100800 */
[----:B------:R-:W-:Y:S04]  /*13620*/  STL [R1+0x1904], R58 ;  /* 0x0019043a01007387 */ /* 0x000fe80000100800 */
[----:B------:R4:W-:Y:S01]  /*13630*/  STL [R1+0x1ed0], R57 ;  /* 0x001ed03901007387 */ /* 0x0009e20000100800 */
[----:B------:R-:W-:Y:S01]  /*13640*/  PRMT R63, RZ, 0x7610, R63 ;  /* 0x00007610ff3f7816 */ /* 0x000fe2000000003f */
[----:B0-----:R-:W-:-:S02]  /*13650*/  @P0 IMAD.MOV.U32 R4, RZ, RZ, R58 ;  /* 0x000000ffff040224 */ /* 0x001fc400078e003a */
[----:B-1----:R-:W-:Y:S01]  /*13660*/  IMAD R20, R20, UR5, RZ ;  /* 0x0000000514147c24 */ /* 0x002fe2000f8e02ff */
[----:B----4-:R-:W4:Y:S01]  /*13670*/  LDL.LU R56, [R1+0x2b98] ;  /* 0x002b980001387983 */ /* 0x010f220000300800 */
[----:B------:R-:W-:Y:S01]  /*13680*/  PRMT R60, RZ, 0x7610, R60 ;  /* 0x00007610ff3c7816 */ /* 0x000fe2000000003c */
[----:B------:R-:W0:Y:S01]  /*13690*/  LDCU UR5, c[0x0][0x3b0] ;  /* 0x00007600ff0577ac */ /* 0x000e220008000800 */
[----:B------:R-:W-:-:S05]  /*136a0*/  LEA.HI.X.SX32 R57, R21, R12, 0x1, P6 ;  /* 0x0000000c15397211 */ /* 0x000fca00030f0eff */
[----:B------:R-:W-:Y:S01]  /*136b0*/  @P0 IMAD.MOV.U32 R5, RZ, RZ, R57 ;  /* 0x000000ffff050224 */ /* 0x000fe200078e0039 */
[----:B------:R1:W-:Y:S04]  /*136c0*/  STL [R1+0x1900], R57 ;  /* 0x0019003901007387 */ /* 0x0003e80000100800 */
[----:B------:R0:W2:Y:S04]  /*136d0*/  @P0 LDG.E.U8 R63, desc[UR20][R4.64] ;  /* 0x00000014043f0981 */ /* 0x0000a8000c1e1100 */
[----:B---3--:R3:W-:Y:S01]  /*136e0*/  STL [R1+0x1ebc], R59 ;  /* 0x001ebc3b01007387 */ /* 0x0087e20000100800 */
[----:B------:R-:W-:-:S03]  /*136f0*/  SEL R19, R14, R19, !P1 ;  /* 0x000000130e137207 */ /* 0x000fc60004800000 */
[----:B-1----:R-:W4:Y:S01]  /*13700*/  LDL.LU R57, [R1+0x2b94] ;  /* 0x002b940001397983 */ /* 0x002f220000300800 */
[----:B---3--:R-:W-:Y:S01]  /*13710*/  IADD3 R59, P6, PT, R20, R13, RZ ;  /* 0x0000000d143b7210 */ /* 0x008fe20007fde0ff */
[----:B------:R-:W-:Y:S02]  /*13720*/  IMAD R19, R19, UR15, RZ ;  /* 0x0000000f13137c24 */ /* 0x000fe4000f8e02ff */
[----:B------:R-:W3:Y:S01]  /*13730*/  LDL.LU R58, [R1+0x2b90] ;  /* 0x002b9000013a7983 */ /* 0x000ee20000300800 */
[----:B------:R-:W-:Y:S01]  /*13740*/  SEL R18, R14, R18, !P1 ;  /* 0x000000120e127207 */ /* 0x000fe20004800000 */
[----:B------:R-:W1:Y:S01]  /*13750*/  LDCU UR15, c[0x0][0x3b0] ;  /* 0x00007600ff0f77ac */ /* 0x000e620008000800 */
[----:B0-----:R-:W-:Y:S01]  /*13760*/  LEA.HI.X.SX32 R5, R20, R12, 0x1, P6 ;  /* 0x0000000c14057211 */ /* 0x001fe200030f0eff */
[----:B------:R-:W-:-:S05]  /*13770*/  @P0 IMAD.MOV.U32 R4, RZ, RZ, R59 ;  /* 0x000000ffff040224 */ /* 0x000fca00078e003b */
[----:B------:R0:W3:Y:S04]  /*13780*/  @P0 LDG.E.U8 R60, desc[UR20][R4.64] ;  /* 0x00000014043c0981 */ /* 0x0000e8000c1e1100 */
[----:B------:R0:W-:Y:S04]  /*13790*/  STL [R1+0x18f8], R59 ;  /* 0x0018f83b01007387 */ /* 0x0001e80000100800 */
[----:B------:R-:W-:Y:S01]  /*137a0*/  STL [R1+0x18f0], R5 ;  /* 0x0018f00501007387 */ /* 0x000fe20000100800 */
[----:B------:R-:W-:Y:S01]  /*137b0*/  PRMT R62, RZ, 0x7610, R62 ;  /* 0x00007610ff3e7816 */ /* 0x000fe2000000003e */
[----:B------:R-:W-:Y:S01]  /*137c0*/  IMAD R18, R18, UR6, RZ ;  /* 0x0000000612127c24 */ /* 0x000fe2000f8e02ff */
[----:B------:R-:W-:Y:S01]  /*137d0*/  PRMT R64, RZ, 0x7610, R64 ;  /* 0x00007610ff407816 */ /* 0x000fe20000000040 */
[----:B------:R-:W1:Y:S01]  /*137e0*/  LDCU UR6, c[0x0][0x3b0] ;  /* 0x00007600ff0677ac */ /* 0x000e620008000800 */
[----:B--2---:R2:W-:Y:S04]  /*137f0*/  STL [R1+0x1eb4], R63 ;  /* 0x001eb43f01007387 */ /* 0x0045e80000100800 */
[----:B0-----:R-:W4:Y:S01]  /*13800*/  LDL.LU R59, [R1+0x2b8c] ;  /* 0x002b8c00013b7983 */ /* 0x001f220000300800 */
[----:B--2---:R-:W-:-:S04]  /*13810*/  IADD3 R63, P6, PT, R19, R13, RZ ;  /* 0x0000000d133f7210 */ /* 0x004fc80007fde0ff */
[----:B------:R-:W-:Y:S01]  /*13820*/  LEA.HI.X.SX32 R5, R19, R12, 0x1, P6 ;  /* 0x0000000c13057211 */ /* 0x000fe200030f0eff */
[----:B------:R-:W-:Y:S01]  /*13830*/  @P0 IMAD.MOV.U32 R4, RZ, RZ, R63 ;  /* 0x000000ffff040224 */ /* 0x000fe200078e003f */
[----:B------:R-:W-:Y:S04]  /*13840*/  STL [R1+0x18f4], R63 ;  /* 0x0018f43f01007387 */ /* 0x000fe80000100800 */
[----:B------:R0:W2:Y:S04]  /*13850*/  @P0 LDG.E.U8 R62, desc[UR20][R4.64] ;  /* 0x00000014043e0981 */ /* 0x0000a8000c1e1100 */
[----:B------:R-:W-:Y:S04]  /*13860*/  STL [R1+0x18e8], R5 ;  /* 0x0018e80501007387 */ /* 0x000fe80000100800 */
[----:B---3--:R3:W-:Y:S02]  /*13870*/  STL [R1+0x1e94], R60 ;  /* 0x001e943c01007387 */ /* 0x0087e40000100800 */
[----:B---3--:R-:W-:-:S04]  /*13880*/  IADD3 R60, P6, PT, R18, R13, RZ ;  /* 0x0000000d123c7210 */ /* 0x008fc80007fde0ff */
[----:B0-----:R-:W-:Y:S01]  /*13890*/  LEA.HI.X.SX32 R5, R18, R12, 0x1, P6 ;  /* 0x0000000c12057211 */ /* 0x001fe200030f0eff */
[----:B------:R-:W-:-:S05]  /*138a0*/  @P0 IMAD.MOV.U32 R4, RZ, RZ, R60 ;  /* 0x000000ffff040224 */ /* 0x000fca00078e003c */
[----:B------:R0:W3:Y:S01]  /*138b0*/  @P0 LDG.E.U8 R64, desc[UR20][R4.64] ;  /* 0x0000001404400981 */ /* 0x0000e2000c1e1100 */
[----:B------:R-:W-:-:S05]  /*138c0*/  SEL R17, R14, R17, !P1 ;  /* 0x000000110e117207 */ /* 0x000fca0004800000 */
[----:B------:R-:W-:Y:S01]  /*138d0*/  IMAD R17, R17, UR13, RZ ;  /* 0x0000000d11117c24 */ /* 0x000fe2000f8e02ff */
[----:B------:R0:W-:Y:S01]  /*138e0*/  STL [R1+0x18ec], R60 ;  /* 0x0018ec3c01007387 */ /* 0x0001e20000100800 */
[----:B------:R-:W-:Y:S01]  /*138f0*/  SEL R11, R14, R11, !P1 ;  /* 0x0000000b0e0b7207 */ /* 0x000fe20004800000 */
[----:B------:R-:W1:Y:S02]  /*13900*/  LDCU UR13, c[0x0][0x3b0] ;  /* 0x00007600ff0d77ac */ /* 0x000e640008000800 */
[----:B------:R-:W-:Y:S01]  /*13910*/  IADD3 R63, P6, PT, R17, R13, RZ ;  /* 0x0000000d113f7210 */ /* 0x000fe20007fde0ff */
[----:B------:R-:W-:Y:S04]  /*13920*/  STL [R1+0x18dc], R5 ;  /* 0x0018dc0501007387 */ /* 0x000fe80000100800 */
[----:B------:R-:W-:Y:S04]  /*13930*/  STL [R1+0x18e4], R63 ;  /* 0x0018e43f01007387 */ /* 0x000fe80000100800 */
[----:B--2---:R2:W-:Y:S01]  /*13940*/  STL [R1+0x1dac], R62 ;  /* 0x001dac3e01007387 */ /* 0x0045e20000100800 */
[----:B------:R-:W-:Y:S01]  /*13950*/  PRMT R65, RZ, 0x7610, R65 ;  /* 0x00007610ff417816 */ /* 0x000fe20000000041 */
[----:B0-----:R-:W-:-:S02]  /*13960*/  @P0 IMAD.MOV.U32 R4, RZ, RZ, R63 ;  /* 0x000000ffff040224 */ /* 0x001fc400078e003f */
[----:B------:R-:W-:Y:S01]  /*13970*/  IMAD R11, R11, UR5, RZ ;  /* 0x000000050b0b7c24 */ /* 0x000fe2000f8e02ff */
[----:B------:R-:W4:Y:S01]  /*13980*/  LDL.LU R60, [R1+0x2b88] ;  /* 0x002b8800013c7983 */ /* 0x000f220000300800 */
[----:B------:R-:W-:Y:S01]  /*13990*/  PRMT R83, RZ, 0x7610, R83 ;  /* 0x00007610ff537816 */ /* 0x000fe20000000053 */
[----:B------:R-:W0:Y:S01]  /*139a0*/  LDCU UR5, c[0x0][0x3b0] ;  /* 0x00007600ff0577ac */ /* 0x000e220008000800 */
[----:B--2---:R-:W-:-:S05]  /*139b0*/  LEA.HI.X.SX32 R62, R17, R12, 0x1, P6 ;  /* 0x0000000c113e7211 */ /* 0x004fca00030f0eff */
[----:B------:R-:W-:Y:S01]  /*139c0*/  @P0 IMAD.MOV.U32 R5, RZ, RZ, R62 ;  /* 0x000000ffff050224 */ /* 0x000fe200078e003e */
[----:B------:R2:W-:Y:S04]  /*139d0*/  STL [R1+0x18e0], R62 ;  /* 0x0018e03e01007387 */ /* 0x0005e80000100800 */
[----:B------:R0:W4:Y:S04]  /*139e0*/  @P0 LDG.E.U8 R65, desc[UR20][R4.64] ;  /* 0x0000001404410981 */ /* 0x000128000c1e1100 */
[----:B---3--:R3:W-:Y:S01]  /*139f0*/  STL [R1+0x1da8], R64 ;  /* 0x001da84001007387 */ /* 0x0087e20000100800 */
[----:B------:R-:W-:-:S03]  /*13a00*/  SEL R10, R14, R10, !P1 ;  /* 0x0000000a0e0a7207 */ /* 0x000fc60004800000 */
[----:B--2---:R-:W2:Y:S01]  /*13a10*/  LDL.LU R62, [R1+0x2b84] ;  /* 0x002b8400013e7983 */ /* 0x004ea20000300800 */
[C---:B---3--:R-:W-:Y:S01]  /*13a20*/  IADD3 R64, P6, PT, R11.reuse, R13, RZ ;  /* 0x0000000d0b407210 */ /* 0x048fe20007fde0ff */
[----:B-1----:R-:W-:Y:S02]  /*13a30*/  IMAD R10, R10, UR6, RZ ;  /* 0x000000060a0a7c24 */ /* 0x002fe4000f8e02ff */
[----:B------:R-:W3:Y:S01]  /*13a40*/  LDL.LU R63, [R1+0x2b80] ;  /* 0x002b8000013f7983 */ /* 0x000ee20000300800 */
[----:B------:R-:W-:Y:S01]  /*13a50*/  SEL R9, R14, R9, !P1 ;  /* 0x000000090e097207 */ /* 0x000fe20004800000 */
[----:B------:R-:W1:Y:S01]  /*13a60*/  LDCU UR6, c[0x0][0x3b0] ;  /* 0x00007600ff0677ac */ /* 0x000e620008000800 */
[----:B0-----:R-:W-:Y:S01]  /*13a70*/  LEA.HI.X.SX32 R5, R11, R12, 0x1, P6 ;  /* 0x0000000c0b057211 */ /* 0x001fe200030f0eff */
[----:B------:R-:W-:-:S05]  /*13a80*/  @P0 IMAD.MOV.U32 R4, RZ, RZ, R64 ;  /* 0x000000ffff040224 */ /* 0x000fca00078e0040 */
[----:B------:R0:W2:Y:S04]  /*13a90*/  @P0 LDG.E.U8 R83, desc[UR20][R4.64] ;  /* 0x0000001404530981 */ /* 0x0000a8000c1e1100 */
[----:B------:R0:W-:Y:S04]  /*13aa0*/  STL [R1+0x18d8], R64 ;  /* 0x0018d84001007387 */ /* 0x0001e80000100800 */
[----:B------:R-:W-:Y:S01]  /*13ab0*/  STL [R1+0x18d0], R5 ;  /* 0x0018d00501007387 */ /* 0x000fe20000100800 */
[----:B------:R-:W-:Y:S01]  /*13ac0*/  PRMT R66, RZ, 0x7610, R66 ;  /* 0x00007610ff427816 */ /* 0x000fe20000000042 */
[----:B------:R-:W-:Y:S01]  /*13ad0*/  IMAD R9, R9, UR13, RZ ;  /* 0x0000000d09097c24 */ /* 0x000fe2000f8e02ff */
[----:B------:R-:W-:Y:S01]  /*13ae0*/  PRMT R67, RZ, 0x7610, R67 ;  /* 0x00007610ff437816 */ /* 0x000fe20000000043 */
[----:B------:R-:W1:Y:S01]  /*13af0*/  LDCU UR13, c[0x0][0x3b0] ;  /* 0x00007600ff0d77ac */ /* 0x000e620008000800 */
[----:B----4-:R4:W-:Y:S04]  /*13b00*/  STL [R1+0x1e60], R65 ;  /* 0x001e604101007387 */ /* 0x0109e80000100800 */
[----:B0-----:R-:W3:Y:S01]  /*13b10*/  LDL.LU R64, [R1+0x2b7c] ;  /* 0x002b7c0001407983 */ /* 0x001ee20000300800 */
[----:B----4-:R-:W-:-:S04]  /*13b20*/  IADD3 R65, P6, PT, R10, R13, RZ ;  /* 0x0000000d0a417210 */ /* 0x010fc80007fde0ff */
[----:B------:R-:W-:Y:S01]  /*13b30*/  LEA.HI.X.SX32 R5, R10, R12, 0x1, P6 ;  /* 0x0000000c0a057211 */ /* 0x000fe200030f0eff */
[----:B------:R-:W-:Y:S01]  /*13b40*/  @P0 IMAD.MOV.U32 R4, RZ, RZ, R65 ;  /* 0x000000ffff040224 */ /* 0x000fe200078e0041 */
[----:B------:R0:W-:Y:S04]  /*13b50*/  STL [R1+0x18d4], R65 ;  /* 0x0018d44101007387 */ /* 0x0001e80000100800 */
[----:B------:R4:W3:Y:S04]  /*13b60*/  @P0 LDG.E.U8 R66, desc[UR20][R4.64] ;  /* 0x0000001404420981 */ /* 0x0008e8000c1e1100 */
[----:B------:R-:W-:Y:S04]  /*13b70*/  STL [R1+0x18c8], R5 ;  /* 0x0018c80501007387 */ /* 0x000fe80000100800 */
[----:B--2---:R2:W-:Y:S01]  /*13b80*/  STL [R1+0x1e3c], R83 ;  /* 0x001e3c5301007387 */ /* 0x0045e20000100800 */
[----:B------:R-:W-:-:S03]  /*13b90*/  SEL R8, R14, R8, !P1 ;  /* 0x000000080e087207 */ /* 0x000fc60004800000 */
[----:B0-----:R-:W3:Y:S01]  /*13ba0*/  LDL.LU R65, [R1+0x2b78] ;  /* 0x002b780001417983 */ /* 0x001ee20000300800 */
[----:B--2---:R-:W-:-:S04]  /*13bb0*/  IADD3 R83, P6, PT, R9, R13, RZ ;  /* 0x0000000d09537210 */ /* 0x004fc80007fde0ff */
[----:B----4-:R-:W-:Y:S01]  /*13bc0*/  LEA.HI.X.SX32 R5, R9, R12, 0x1, P6 ;  /* 0x0000000c09057211 */ /* 0x010fe200030f0eff */
[----:B------:R-:W-:-:S05]  /*13bd0*/  @P0 IMAD.MOV.U32 R4, RZ, RZ, R83 ;  /* 0x000000ffff040224 */ /* 0x000fca00078e0053 */
[----:B------:R0:W2:Y:S01]  /*13be0*/  @P0 LDG.E.U8 R67, desc[UR20][R4.64] ;  /* 0x0000001404430981 */ /* 0x0000a2000c1e1100 */
[----:B------:R-:W-:Y:S01]  /*13bf0*/  IMAD R8, R8, UR5, RZ ;  /* 0x0000000508087c24 */ /* 0x000fe2000f8e02ff */
[----:B------:R-:W-:Y:S01]  /*13c00*/  PRMT R86, RZ, 0x7610, R86 ;  /* 0x00007610ff567816 */ /* 0x000fe20000000056 */
[----:B------:R-:W4:Y:S01]  /*13c10*/  LDCU UR5, c[0x0][0x3b0] ;  /* 0x00007600ff0577ac */ /* 0x000f220008000800 */
[----:B------:R-:W-:Y:S04]  /*13c20*/  STL [R1+0x18cc], R83 ;  /* 0x0018cc5301007387 */ /* 0x000fe80000100800 */
[----:B------:R-:W-:Y:S04]  /*13c30*/  STL [R1+0x18c0], R5 ;  /* 0x0018c00501007387 */ /* 0x000fe80000100800 */
[----:B---3--:R3:W-:Y:S02]  /*13c40*/  STL [R1+0x1e24], R66 ;  /* 0x001e244201007387 */ /* 0x0087e40000100800 */
[----:B---3--:R-:W-:-:S04]  /*13c50*/  IADD3 R66, P6, PT, R8, R13, RZ ;  /* 0x0000000d08427210 */ /* 0x008fc80007fde0ff */
[----:B0-----:R-:W-:Y:S01]  /*13c60*/  LEA.HI.X.SX32 R4, R8, R12, 0x1, P6 ;  /* 0x0000000c08047211 */ /* 0x001fe200030f0eff */
[----:B------:R-:W-:Y:S01]  /*13c70*/  IMAD.MOV.U32 R5, RZ, RZ, R66 ;  /* 0x000000ffff057224 */ /* 0x000fe200078e0042 */
[----:B------:R-:W-:Y:S04]  /*13c80*/  STL [R1+0x18c4], R66 ;  /* 0x0018c44201007387 */ /* 0x000fe80000100800 */
[-C--:B------:R-:W-:Y:S01]  /*13c90*/  @P0 LOP3.LUT R5, R5, R4.reuse, RZ, 0x3c, !PT ;  /* 0x0000000405050212 */ /* 0x080fe200078e3cff */
[----:B--2---:R-:W-:Y:S04]  /*13ca0*/  STL [R1+0x1e10], R67 ;  /* 0x001e104301007387 */ /* 0x004fe80000100800 */
[----:B------:R0:W-:Y:S02]  /*13cb0*/  STL [R1+0x18b0], R4 ;  /* 0x0018b00401007387 */ /* 0x0001e40000100800 */
[----:B0-----:R-:W-:-:S04]  /*13cc0*/  @P0 LOP3.LUT R4, R5, R4, RZ, 0x3c, !PT ;  /* 0x0000000405040212 */ /* 0x001fc800078e3cff */
[----:B------:R-:W-:-:S05]  /*13cd0*/  @P0 LOP3.LUT R5, R5, R4, RZ, 0x3c, !PT ;  /* 0x0000000405050212 */ /* 0x000fca00078e3cff */
[----:B------:R0:W2:Y:S01]  /*13ce0*/  @P0 LDG.E.U8 R86, desc[UR20][R4.64] ;  /* 0x0000001404560981 */ /* 0x0000a2000c1e1100 */
[C---:B------:R-:W-:Y:S02]  /*13cf0*/  SEL R7, R14.reuse, R7, !P1 ;  /* 0x000000070e077207 */ /* 0x040fe40004800000 */
[----:B------:R-:W-:-:S03]  /*13d00*/  SEL R6, R14, R6, !P1 ;  /* 0x000000060e067207 */ /* 0x000fc60004800000 */
[----:B-1----:R-:W-:Y:S01]  /*13d10*/  IMAD R7, R7, UR6, RZ ;  /* 0x0000000607077c24 */ /* 0x002fe2000f8e02ff */
[----:B------:R-:W-:Y:S01]  /*13d20*/  SEL R3, R14, R3, !P1 ;  /* 0x000000030e037207 */ /* 0x000fe20004800000 */
[----:B------:R-:W-:Y:S01]  /*13d30*/  IMAD R6, R6, UR15, RZ ;  /* 0x0000000f06067c24 */ /* 0x000fe2000f8e02ff */
[----:B------:R-:W-:Y:S01]  /*13d40*/  PRMT R93, RZ, 0x7610, R93 ;  /* 0x00007610ff5d7816 */ /* 0x000fe2000000005d */
[----:B------:R-:W1:Y:S01]  /*13d50*/  LDCU UR6, c[0x0][0x3b0] ;  /* 0x00007600ff0677ac */ /* 0x000e620008000800 */
[-C--:B------:R-:W-:Y:S01]  /*13d60*/  IADD3 R67, P6, PT, R7, R13.reuse, RZ ;  /* 0x0000000d07437210 */ /* 0x080fe20007fde0ff */
[----:B------:R-:W-:Y:S01]  /*13d70*/  IMAD R3, R3, UR13, RZ ;  /* 0x0000000d03037c24 */ /* 0x000fe2000f8e02ff */
[----:B------:R-:W-:Y:S01]  /*13d80*/  PRMT R68, RZ, 0x7610, R68 ;  /* 0x00007610ff447816 */ /* 0x000fe20000000044 */
[----:B------:R-:W3:Y:S01]  /*13d90*/  LDCU UR13, c[0x0][0x3b0] ;  /* 0x00007600ff0d77ac */ /* 0x000ee20008000800 */
[----:B------:R-:W-:Y:S02]  /*13da0*/  LEA.HI.X.SX32 R66, R7, R12, 0x1, P6 ;  /* 0x0000000c07427211 */ /* 0x000fe400030f0eff */
[----:B------:R-:W-:Y:S01]  /*13db0*/  IADD3 R83, P6, PT, R6, R13, RZ ;  /* 0x0000000d06537210 */ /* 0x000fe20007fde0ff */
[----:B------:R-:W-:Y:S01]  /*13dc0*/  STL [R1+0x18b8], R67 ;  /* 0x0018b84301007387 */ /* 0x000fe20000100800 */
[----:B0-----:R-:W-:Y:S01]  /*13dd0*/  @P0 IMAD.MOV.U32 R4, RZ, RZ, R67 ;  /* 0x000000ffff040224 */ /* 0x001fe200078e0043 */
[----:B------:R-:W-:Y:S01]  /*13de0*/  PRMT R81, RZ, 0x7610, R81 ;  /* 0x00007610ff517816 */ /* 0x000fe20000000051 */
[----:B------:R-:W0:Y:S01]  /*13df0*/  LDCU UR15, c[0x0][0x3b0] ;  /* 0x00007600ff0f77ac */ /* 0x000e220008000800 */
[----:B------:R0:W-:Y:S01]  /*13e00*/  STL [R1+0x18b4], R66 ;  /* 0x0018b44201007387 */ /* 0x0001e20000100800 */
[----:B------:R-:W-:-:S03]  /*13e10*/  @P0 IMAD.MOV.U32 R5, RZ, RZ, R66 ;  /* 0x000000ffff050224 */ /* 0x000fc600078e0042 */
[----:B------:R-:W-:Y:S04]  /*13e20*/  STL [R1+0x18bc], R83 ;  /* 0x0018bc5301007387 */ /* 0x000fe80000100800 */
[----:B------:R0:W3:Y:S01]  /*13e30*/  @P0 LDG.E.U8 R93, desc[UR20][R4.64] ;  /* 0x00000014045d0981 */ /* 0x0000e2000c1e1100 */
[----:B------:R-:W-:Y:S01]  /*13e40*/  PRMT R7, RZ, 0x7610, R7 ;  /* 0x00007610ff077816 */ /* 0x000fe20000000007 */
[----:B0-----:R-:W-:Y:S02]  /*13e50*/  @P0 IMAD.MOV.U32 R4, RZ, RZ, R83 ;  /* 0x000000ffff040224 */ /* 0x001fe400078e0053 */
[----:B--2---:R0:W-:Y:S04]  /*13e60*/  STL [R1+0x1e0c], R86 ;  /* 0x001e0c5601007387 */ /* 0x0041e80000100800 */
[----:B------:R-:W2:Y:S04]  /*13e70*/  LDL.LU R66, [R1+0x2b74] ;  /* 0x002b740001427983 */ /* 0x000ea80000300800 */
[----:B------:R-:W2:Y:S01]  /*13e80*/  LDL.LU R67, [R1+0x2b70] ;  /* 0x002b700001437983 */ /* 0x000ea20000300800 */
[----:B0-----:R-:W-:-:S02]  /*13e90*/  LEA.HI.X.SX32 R86, R6, R12, 0x1, P6 ;  /* 0x0000000c06567211 */ /* 0x001fc400030f0eff */
[----:B------:R-:W-:-:S03]  /*13ea0*/  IADD3 R8, P6, PT, R3, R13, RZ ;  /* 0x0000000d03087210 */ /* 0x000fc60007fde0ff */
[----:B------:R-:W-:Y:S01]  /*13eb0*/  @P0 IMAD.MOV.U32 R5, RZ, RZ, R86 ;  /* 0x000000ffff050224 */ /* 0x000fe200078e0056 */
[----:B------:R-:W-:-:S04]  /*13ec0*/  LEA.HI.X.SX32 R3, R3, R12, 0x1, P6 ;  /* 0x0000000c03037211 */ /* 0x000fc800030f0eff */
[----:B------:R0:W2:Y:S02]  /*13ed0*/  @P0 LDG.E.U8 R68, desc[UR20][R4.64] ;  /* 0x0000001404440981 */ /* 0x0000a4000c1e1100 */
[----:B0-----:R-:W-:Y:S02]  /*13ee0*/  @P0 IMAD.MOV.U32 R4, RZ, RZ, R8 ;  /* 0x000000ffff040224 */ /* 0x001fe400078e0008 */
[----:B------:R-:W-:-:S05]  /*13ef0*/  @P0 IMAD.MOV.U32 R5, RZ, RZ, R3 ;  /* 0x000000ffff050224 */ /* 0x000fca00078e0003 */
[----:B------:R0:W2:Y:S01]  /*13f00*/  @P0 LDG.E.U8 R7, desc[UR20][R4.64] ;  /* 0x0000001404070981 */ /* 0x0000a2000c1e1100 */
[----:B------:R-:W-:Y:S02]  /*13f10*/  ISETP.GT.U32.AND P6, PT, R15, R69, PT ;  /* 0x000000450f00720c */ /* 0x000fe40003fc4070 */
[----:B------:R-:W-:Y:S01]  /*13f20*/  SEL R6, R14, R45, !P1 ;  /* 0x0000002d0e067207 */ /* 0x000fe20004800000 */
[----:B------:R0:W-:Y:S04]  /*13f30*/  STL [R1+0x18a8], R86 ;  /* 0x0018a85601007387 */ /* 0x0001e80000100800 */
[----:B----4-:R-:W-:Y:S01]  /*13f40*/  IMAD R6, R6, UR5, RZ ;  /* 0x0000000506067c24 */ /* 0x010fe2000f8e02ff */
[----:B------:R-:W-:Y:S01]  /*13f50*/  STL [R1+0x18ac], R8 ;  /* 0x0018ac0801007387 */ /* 0x000fe20000100800 */
[----:B------:R-:W-:Y:S01]  /*13f60*/  PRMT R87, RZ, 0x7610, R87 ;  /* 0x00007610ff577816 */ /* 0x000fe20000000057 */
[----:B------:R-:W4:Y:S03]  /*13f70*/  LDCU UR5, c[0x0][0x3b0] ;  /* 0x00007600ff0577ac */ /* 0x000f260008000800 */
[----:B------:R-:W-:Y:S01]  /*13f80*/  @!P6 IMAD.IADD R69, R69, 0x1, -R15 ;  /* 0x000000014545e824 */ /* 0x000fe200078e0a0f */
[C---:B------:R-:W-:Y:S01]  /*13f90*/  IADD3 R83, P6, PT, R6.reuse, R13, RZ ;  /* 0x0000000d06537210 */ /* 0x040fe20007fde0ff */
[----:B------:R1:W-:Y:S03]  /*13fa0*/  STL [R1+0x18a4], R3 ;  /* 0x0018a40301007387 */ /* 0x0003e60000100800 */
[----:B0-----:R-:W-:Y:S01]  /*13fb0*/  LEA.HI.X.SX32 R86, R6, R12, 0x1, P6 ;  /* 0x0000000c06567211 */ /* 0x001fe200030f0eff */
[----:B------:R-:W-:Y:S01]  /*13fc0*/  STL [R1+0x189c], R83 ;  /* 0x00189c5301007387 */ /* 0x000fe20000100800 */
[----:B-1----:R-:W-:Y:S01]  /*13fd0*/  SEL R3, R14, R46, !P1 ;  /* 0x0000002e0e037207 */ /* 0x002fe20004800000 */
[----:B------:R-:W-:-:S02]  /*13fe0*/  @P0 IMAD.MOV.U32 R4, RZ, RZ, R83 ;  /* 0x000000ffff040224 */ /* 0x000fc400078e0053 */
[----:B------:R-:W-:Y:S02]  /*13ff0*/  @P0 IMAD.MOV.U32 R5, RZ, RZ, R86 ;  /* 0x000000ffff050224 */ /* 0x000fe400078e0056 */
[----:B------:R-:W-:Y:S01]  /*14000*/  IMAD R3, R3, UR6, RZ ;  /* 0x0000000603037c24 */ /* 0x000fe2000f8e02ff */
[----:B------:R-:W-:Y:S01]  /*14010*/  SEL R8, R14, R48, !P1 ;  /* 0x000000300e087207 */ /* 0x000fe20004800000 */
[----:B------:R-:W0:Y:S01]  /*14020*/  LDCU UR6, c[0x0][0x3b0] ;  /* 0x00007600ff0677ac */ /* 0x000e220008000800 */
[----:B------:R1:W4:Y:S04]  /*14030*/  @P0 LDG.E.U8 R81, desc[UR20][R4.64] ;  /* 0x0000001404510981 */ /* 0x000328000c1e1100 */
[----:B--2---:R-:W-:Y:S04]  /*14040*/  STL [R1+0x1d8c], R7 ;  /* 0x001d8c0701007387 */ /* 0x004fe80000100800 */
[----:B------:R-:W-:Y:S04]  /*14050*/  STL [R1+0x1898], R86 ;  /* 0x0018985601007387 */ /* 0x000fe80000100800 */
[----:B------:R2:W-:Y:S02]  /*14060*/  STL [R1+0x1d88], R68 ;  /* 0x001d884401007387 */ /* 0x0005e40000100800 */
[----:B--2---:R-:W-:-:S04]  /*14070*/  IADD3 R68, P6, PT, R3, R13, RZ ;  /* 0x0000000d03447210 */ /* 0x004fc80007fde0ff */
[----:B-1----:R-:W-:Y:S01]  /*14080*/  LEA.HI.X.SX32 R5, R3, R12, 0x1, P6 ;  /* 0x0000000c03057211 */ /* 0x002fe200030f0eff */
[----:B------:R-:W-:-:S05]  /*14090*/  @P0 IMAD.MOV.U32 R4, RZ, RZ, R68 ;  /* 0x000000ffff040224 */ /* 0x000fca00078e0044 */
[----:B------:R1:W2:Y:S01]  /*140a0*/  @P0 LDG.E.U8 R87, desc[UR20][R4.64] ;  /* 0x0000001404570981 */ /* 0x0002a2000c1e1100 */
[----:B---3--:R-:W-:Y:S01]  /*140b0*/  IMAD R8, R8, UR13, RZ ;  /* 0x0000000d08087c24 */ /* 0x008fe2000f8e02ff */
[----:B------:R-:W-:Y:S01]  /*140c0*/  SEL R7, R14, R49, !P1 ;  /* 0x000000310e077207 */ /* 0x000fe20004800000 */
[----:B------:R-:W3:Y:S01]  /*140d0*/  LDCU UR13, c[0x0][0x3b0] ;  /* 0x00007600ff0d77ac */ /* 0x000ee20008000800 */
[----:B------:R0:W-:Y:S03]  /*140e0*/  STL [R1+0x1e00], R93 ;  /* 0x001e005d01007387 */ /* 0x0001e60000100800 */
[----:B------:R-:W-:Y:S01]  /*140f0*/  IMAD R7, R7, UR15, RZ ;  /* 0x0000000f07077c24 */ /* 0x000fe2000f8e02ff */
[----:B------:R-:W3:Y:S01]  /*14100*/  LDL R83, [R1+0x1fb0] ;  /* 0x001fb00001537983 */ /* 0x000ee20000100800 */
[----:B------:R-:W-:Y:S01]  /*14110*/  PRMT R82, RZ, 0x7610, R82 ;  /* 0x00007610ff527816 */ /* 0x000fe20000000052 */
[----:B------:R-:W1:Y:S01]  /*14120*/  LDCU UR15, c[0x0][0x3b0] ;  /* 0x00007600ff0f77ac */ /* 0x000e620008000800 */
[----:B0-----:R-:W-:Y:S01]  /*14130*/  IADD3 R93, P6, PT, R8, R13, RZ ;  /* 0x0000000d085d7210 */ /* 0x001fe20007fde0ff */
[----:B------:R0:W-:Y:S04]  /*14140*/  STL [R1+0x18a0], R68 ;  /* 0x0018a04401007387 */ /* 0x0001e80000100800 */
[----:B------:R-:W-:Y:S04]  /*14150*/  STL [R1+0x1888], R5 ;  /* 0x0018880501007387 */ /* 0x000fe80000100800 */
[----:B------:R-:W-:Y:S04]  /*14160*/  STL [R1+0x1890], R93 ;  /* 0x0018905d01007387 */ /* 0x000fe80000100800 */
[----:B----4-:R4:W-:Y:S01]  /*14170*/  STL [R1+0x1de4], R81 ;  /* 0x001de45101007387 */ /* 0x0109e20000100800 */
[----:B-1----:R-:W-:-:S03]  /*14180*/  @P0 IMAD.MOV.U32 R4, RZ, RZ, R93 ;  /* 0x000000ffff040224 */ /* 0x002fc600078e005d */
[----:B0-----:R-:W3:Y:S01]  /*14190*/  LDL.LU R68, [R1+0x2b6c] ;  /* 0x002b6c0001447983 */ /* 0x001ee20000300800 */
[----:B----4-:R-:W-:Y:S02]  /*141a0*/  LEA.HI.X.SX32 R81, R8, R12, 0x1, P6 ;  /* 0x0000000c08517211 */ /* 0x010fe400030f0eff */
[----:B------:R-:W-:-:S03]  /*141b0*/  IADD3 R86, P6, PT, R7, R13, RZ ;  /* 0x0000000d07567210 */ /* 0x000fc60007fde0ff */
[----:B------:R-:W-:Y:S01]  /*141c0*/  STL [R1+0x188c], R81 ;  /* 0x00188c5101007387 */ /* 0x000fe20000100800 */
[----:B------:R-:W-:-:S03]  /*141d0*/  IMAD.MOV.U32 R5, RZ, RZ, R81 ;  /* 0x000000ffff057224 */ /* 0x000fc600078e0051 */
[----:B------:R-:W-:Y:S01]  /*141e0*/  STL [R1+0x1894], R86 ;  /* 0x0018945601007387 */ /* 0x000fe20000100800 */
[----:B------:R-:W-:-:S03]  /*141f0*/  PRMT R8, RZ, 0x7610, R8 ;  /* 0x00007610ff087816 */ /* 0x000fc60000000008 */
[----:B------:R0:W4:Y:S02]  /*14200*/  @P0 LDG.E.U8 R82, desc[UR20][R4.64] ;  /* 0x0000001404520981 */ /* 0x000124000c1e1100 */
[----:B0-----:R-:W-:Y:S02]  /*14210*/  @P0 IMAD.MOV.U32 R4, RZ, RZ, R86 ;  /* 0x000000ffff040224 */ /* 0x001fe400078e0056 */
[----:B--2---:R0:W-:Y:S02]  /*14220*/  STL [R1+0x1dd4], R87 ;  /* 0x001dd45701007387 */ /* 0x0041e40000100800 */
[----:B0-----:R-:W-:-:S05]  /*14230*/  LEA.HI.X.SX32 R87, R7, R12, 0x1, P6 ;  /* 0x0000000c07577211 */ /* 0x001fca00030f0eff */
[----:B------:R-:W-:-:S05]  /*14240*/  @P0 IMAD.MOV.U32 R5, RZ, RZ, R87 ;  /* 0x000000ffff050224 */ /* 0x000fca00078e0057 */
[----:B------:R0:W2:Y:S01]  /*14250*/  @P0 LDG.E.U8 R8, desc[UR20][R4.64] ;  /* 0x0000001404080981 */ /* 0x0000a2000c1e1100 */
[C---:B------:R-:W-:Y:S02]  /*14260*/  SEL R6, R14.reuse, R51, !P1 ;  /* 0x000000330e067207 */ /* 0x040fe40004800000 */
[----:B------:R-:W-:-:S03]  /*14270*/  SEL R3, R14, R52, !P1 ;  /* 0x000000340e037207 */ /* 0x000fc60004800000 */
[----:B------:R-:W-:Y:S01]  /*14280*/  IMAD R6, R6, UR5, RZ ;  /* 0x0000000506067c24 */ /* 0x000fe2000f8e02ff */
[----:B------:R-:W-:Y:S01]  /*14290*/  STL [R1+0x1880], R87 ;  /* 0x0018805701007387 */ /* 0x000fe20000100800 */
[----:B------:R-:W-:Y:S01]  /*142a0*/  IMAD R3, R3, UR16, RZ ;  /* 0x0000001003037c24 */ /* 0x000fe2000f8e02ff */
[----:B------:R-:W1:Y:S02]  /*142b0*/  LDCU UR5, c[0x0][0x3b0] ;  /* 0x00007600ff0577ac */ /* 0x000e640008000800 */
[----:B------:R-:W-:Y:S02]  /*142c0*/  IADD3 R81, P6, PT, R6, R13, RZ ;  /* 0x0000000d06517210 */ /* 0x000fe40007fde0ff */
[----:B------:R-:W-:Y:S01]  /*142d0*/  PRMT R80, RZ, 0x7610, R80 ;  /* 0x00007610ff507816 */ /* 0x000fe20000000050 */
[----:B------:R-:W1:Y:S02]  /*142e0*/  LDCU UR16, c[0x0][0x3b0] ;  /* 0x00007600ff1077ac */ /* 0x000e640008000800 */
[----:B------:R-:W-:Y:S01]  /*142f0*/  STL [R1+0x1884], R81 ;  /* 0x0018845101007387 */ /* 0x000fe20000100800 */
[----:B0-----:R-:W-:-:S03]  /*14300*/  @P0 IMAD.MOV.U32 R4, RZ, RZ, R81 ;  /* 0x000000ffff040224 */ /* 0x001fc600078e0051 */
[----:B----4-:R0:W-:Y:S02]  /*14310*/  STL [R1+0x1dc0], R82 ;  /* 0x001dc05201007387 */ /* 0x0101e40000100800 */
[----:B0-----:R-:W-:Y:S02]  /*14320*/  LEA.HI.X.SX32 R82, R6, R12, 0x1, P6 ;  /* 0x0000000c06527211 */ /* 0x001fe400030f0eff */
[----:B------:R-:W-:Y:S02]  /*14330*/  IADD3 R7, P6, PT, R3, R13, RZ ;  /* 0x0000000d03077210 */ /* 0x000fe40007fde0ff */
[----:B------:R-:W-:Y:S01]  /*14340*/  PRMT R6, RZ, 0x7610, R6 ;  /* 0x00007610ff067816 */ /* 0x000fe20000000006 */
[----:B------:R-:W-:Y:S01]  /*14350*/  STL [R1+0x1878], R82 ;  /* 0x0018785201007387 */ /* 0x000fe20000100800 */
[----:B------:R-:W-:-:S03]  /*14360*/  @P0 IMAD.MOV.U32 R5, RZ, RZ, R82 ;  /* 0x000000ffff050224 */ /* 0x000fc600078e0052 */
[----:B------:R-:W-:Y:S04]  /*14370*/  STL [R1+0x187c], R7 ;  /* 0x00187c0701007387 */ /* 0x000fe80000100800 */
[----:B------:R0:W4:Y:S02]  /*14380*/  @P0 LDG.E.U8 R6, desc[UR20][R4.64] ;  /* 0x0000001404060981 */ /* 0x000124000c1e1100 */
[----:B0-----:R-:W-:Y:S02]  /*14390*/  @P0 IMAD.MOV.U32 R4, RZ, RZ, R7 ;  /* 0x000000ffff040224 */ /* 0x001fe400078e0007 */
[----:B--2---:R0:W-:Y:S02]  /*143a0*/  STL [R1+0x1dbc], R8 ;  /* 0x001dbc0801007387 */ /* 0x0041e40000100800 */
[----:B0-----:R-:W-:-:S02]  /*143b0*/  LEA.HI.X.SX32 R8, R3, R12, 0x1, P6 ;  /* 0x0000000c03087211 */ /* 0x001fc400030f0eff */
[----:B------:R-:W-:-:S03]  /*143c0*/  PRMT R3, RZ, 0x7610, R3 ;  /* 0x00007610ff037816 */ /* 0x000fc60000000003 */
[----:B------:R-:W-:-:S05]  /*143d0*/  @P0 IMAD.MOV.U32 R5, RZ, RZ, R8 ;  /* 0x000000ffff050224 */ /* 0x000fca00078e0008 */
[----:B------:R0:W2:Y:S01]  /*143e0*/  @P0 LDG.E.U8 R3, desc[UR20][R4.64] ;  /* 0x0000001404030981 */ /* 0x0000a2000c1e1100 */
[----:B---3--:R-:W-:-:S03]  /*143f0*/  ISETP.GE.AND P6, PT, R83, RZ, PT ;  /* 0x000000ff5300720c */ /* 0x008fc60003fc6270 */
[----:B------:R3:W-:Y:S01]  /*14400*/  STL [R1+0x1874], R8 ;  /* 0x0018740801007387 */ /* 0x0007e20000100800 */
[C---:B0-----:R-:W-:Y:S02]  /*14410*/  SEL R4, R14.reuse, R56, !P1 ;  /* 0x000000380e047207 */ /* 0x041fe40004800000 */
[----:B------:R-:W-:-:S03]  /*14420*/  SEL R7, R14, R57, !P1 ;  /* 0x000000390e077207 */ /* 0x000fc60004800000 */
[----:B------:R-:W-:Y:S01]  /*14430*/  IMAD R4, R4, UR6, RZ ;  /* 0x0000000604047c24 */ /* 0x000fe2000f8e02ff */
[C---:B------:R-:W-:Y:S01]  /*14440*/  SEL R5, R14.reuse, R58, !P1 ;  /* 0x0000003a0e057207 */ /* 0x040fe20004800000 */
[----:B----4-:R0:W-:Y:S01]  /*14450*/  STL [R1+0x1db4], R6 ;  /* 0x001db40601007387 */ /* 0x0101e20000100800 */
[----:B---3--:R-:W-:Y:S01]  /*14460*/  IMAD R8, R7, UR13, RZ ;  /* 0x0000000d07087c24 */ /* 0x008fe2000f8e02ff */
[----:B------:R-:W3:Y:S01]  /*14470*/  LDCU UR6, c[0x0][0x3b0] ;  /* 0x00007600ff0677ac */ /* 0x000ee20008000800 */
[----:B0-----:R-:W-:Y:S01]  /*14480*/  SEL R6, R14, R53, !P1 ;  /* 0x000000350e067207 */ /* 0x001fe20004800000 */
[----:B------:R-:W-:Y:S01]  /*14490*/  IMAD R7, R5, UR15, RZ ;  /* 0x0000000f05077c24 */ /* 0x000fe2000f8e02ff */
[----:B------:R-:W-:Y:S01]  /*144a0*/  PRMT R85, RZ, 0x7610, R85 ;  /* 0x00007610ff557816 */ /* 0x000fe20000000055 */
[----:B------:R-:W0:Y:S02]  /*144b0*/  LDCU UR13, c[0x0][0x3b0] ;  /* 0x00007600ff0d77ac */ /* 0x000e240008000800 */
[----:B-1----:R-:W-:Y:S01]  /*144c0*/  IMAD R6, R6, UR5, RZ ;  /* 0x0000000506067c24 */ /* 0x002fe2000f8e02ff */
[----:B------:R-:W-:Y:S01]  /*144d0*/  PRMT R88, RZ, 0x7610, R88 ;  /* 0x00007610ff587816 */ /* 0x000fe20000000058 */
[----:B------:R-:W1:Y:S01]  /*144e0*/  LDCU UR5, c[0x0][0x3b0] ;  /* 0x00007600ff0577ac */ /* 0x000e620008000800 */
[----:B------:R-:W-:-:S02]  /*144f0*/  PRMT R84, RZ, 0x7610, R84 ;  /* 0x00007610ff547816 */ /* 0x000fc40000000054 */
[----:B------:R-:W-:Y:S01]  /*14500*/  PRMT R89, RZ, 0x7610, R89 ;  /* 0x00007610ff597816 */ /* 0x000fe20000000059 */
[----:B------:R-:W4:Y:S01]  /*14510*/  LDCU UR15, c[0x0][0x3b0] ;  /* 0x00007600ff0f77ac */ /* 0x000f220008000800 */
[----:B--2---:R2:W-:Y:S04]  /*14520*/  STL [R1+0x1db0], R3 ;  /* 0x001db00301007387 */ /* 0x0045e80000100800 */
[----:B------:R-:W3:Y:S01]  /*14530*/  LDL.LU R93, [R1+0x30] ;  /* 0x00003000015d7983 */ /* 0x000ee20000300800 */
[----:B--2---:R-:W-:-:S04]  /*14540*/  IMAD.MOV.U32 R3, RZ, RZ, R69 ;  /* 0x000000ffff037224 */ /* 0x004fc800078e0045 */
[----:B------:R-:W-:Y:S01]  /*14550*/  @!P6 IMAD.MOV R3, RZ, RZ, -R3 ;  /* 0x000000ffff03e224 */ /* 0x000fe200078e0a03 */
[----:B------:R-:W-:-:S04]  /*14560*/  IADD3 R82, P6, PT, R6, R13, RZ ;  /* 0x0000000d06527210 */ /* 0x000fc80007fde0ff */
[----:B------:R-:W-:Y:S02]  /*14570*/  LEA.HI.X.SX32 R83, R6, R12, 0x1, P6 ;  /* 0x0000000c06537211 */ /* 0x000fe400030f0eff */
[----:B------:R-:W-:-:S03]  /*14580*/  IADD3 R87, P6, PT, R4, R13, RZ ;  /* 0x0000000d04577210 */ /* 0x000fc60007fde0ff */
[----:B------:R-:W-:Y:S01]  /*14590*/  @P0 IMAD.MOV.U32 R5, RZ, RZ, R83 ;  /* 0x000000ffff050224 */ /* 0x000fe200078e0053 */
[----:B------:R-:W-:Y:S01]  /*145a0*/  LEA.HI.X.SX32 R69, R4, R12, 0x1, P6 ;  /* 0x0000000c04457211 */ /* 0x000fe200030f0eff */
[----:B------:R-:W-:-:S05]  /*145b0*/  @P0 IMAD.MOV.U32 R4, RZ, RZ, R82 ;  /* 0x000000ffff040224 */ /* 0x000fca00078e0052 */
[----:B------:R2:W3:Y:S01]  /*145c0*/  @P0 LDG.E.U8 R80, desc[UR20][R4.64] ;  /* 0x0000001404500981 */ /* 0x0004e2000c1e1100 */
[----:B------:R-:W-:-:S03]  /*145d0*/  IADD3 R81, P6, PT, R8, R13, RZ ;  /* 0x0000000d08517210 */ /* 0x000fc60007fde0ff */
[----:B------:R-:W-:Y:S04]  /*145e0*/  STL [R1+0x1864], R82 ;  /* 0x0018645201007387 */ /* 0x000fe80000100800 */
[----:B------:R-:W-:Y:S01]  /*145f0*/  STL [R1+0x1860], R83 ;  /* 0x0018605301007387 */ /* 0x000fe20000100800 */
[----:B--2---:R-:W-:-:S03]  /*14600*/  SEL R4, R14, R60, !P1 ;  /* 0x0000003c0e047207 */ /* 0x004fc60004800000 */
[----:B------:R-:W-:Y:S04]  /*14610*/  STL [R1+0x186c], R87 ;  /* 0x00186c5701007387 */ /* 0x000fe80000100800 */
[----:B------:R-:W-:Y:S04]  /*14620*/  STL [R1+0x1868], R69 ;  /* 0x0018684501007387 */ /* 0x000fe80000100800 */
[----:B------:R-:W-:Y:S01]  /*14630*/  STL [R1+0x1870], R81 ;  /* 0x0018705101007387 */ /* 0x000fe20000100800 */
[----:B------:R-:W-:-:S03]  /*14640*/  @P0 IMAD.MOV.U32 R5, RZ, RZ, R69 ;  /* 0x000000ffff050224 */ /* 0x000fc600078e0045 */
[----:B---3--:R2:W-:Y:S02]  /*14650*/  STL [R1+0x1d68], R80 ;  /* 0x001d685001007387 */ /* 0x0085e40000100800 */
[----:B--2---:R-:W-:Y:S01]  /*14660*/  LEA.HI.X.SX32 R80, R8, R12, 0x1, P6 ;  /* 0x0000000c08507211 */ /* 0x004fe200030f0eff */
[----:B------:R-:W-:Y:S01]  /*14670*/  IMAD R8, R4, UR6, RZ ;  /* 0x0000000604087c24 */ /* 0x000fe2000f8e02ff */
[----:B------:R-:W-:Y:S01]  /*14680*/  SEL R6, R14, R59, !P1 ;  /* 0x0000003b0e067207 */ /* 0x000fe20004800000 */
[----:B------:R-:W-:Y:S01]  /*14690*/  @P0 IMAD.MOV.U32 R4, RZ, RZ, R87 ;  /* 0x000000ffff040224 */ /* 0x000fe200078e0057 */
[----:B------:R-:W-:Y:S01]  /*146a0*/  IADD3 R83, P6, PT, R7, R13, RZ ;  /* 0x0000000d07537210 */ /* 0x000fe20007fde0ff */
[----:B------:R2:W-:Y:S01]  /*146b0*/  STL [R1+0x184c], R80 ;  /* 0x00184c5001007387 */ /* 0x0005e20000100800 */
[----:B------:R-:W3:Y:S03]  /*146c0*/  LDCU UR6, c[0x0][0x3b0] ;  /* 0x00007600ff0677ac */ /* 0x000ee60008000800 */
[----:B------:R0:W2:Y:S02]  /*146d0*/  @P0 LDG.E.U8 R85, desc[UR20][R4.64] ;  /* 0x0000001404550981 */ /* 0x0000a4000c1e1100 */
[----:B0-----:R-:W-:-:S02]  /*146e0*/  @P0 IMAD.MOV.U32 R4, RZ, RZ, R81 ;  /* 0x000000ffff040224 */ /* 0x001fc400078e0051 */
[----:B------:R-:W-:-:S05]  /*146f0*/  @P0 IMAD.MOV.U32 R5, RZ, RZ, R80 ;  /* 0x000000ffff050224 */ /* 0x000fca00078e0050 */
[----:B------:R0:W3:Y:S01]  /*14700*/  @P0 LDG.E.U8 R88, desc[UR20][R4.64] ;  /* 0x0000001404580981 */ /* 0x0000e2000c1e1100 */
[----:B-1----:R-:W-:Y:S01]  /*14710*/  IMAD R6, R6, UR5, RZ ;  /* 0x0000000506067c24 */ /* 0x002fe2000f8e02ff */
[----:B------:R-:W-:Y:S01]  /*14720*/  LEA.HI.X.SX32 R82, R7, R12, 0x1, P6 ;  /* 0x0000000c07527211 */ /* 0x000fe200030f0eff */
[----:B------:R-:W1:Y:S01]  /*14730*/  LDCU UR5, c[0x0][0x3b0] ;  /* 0x00007600ff0577ac */ /* 0x000e620008000800 */
[----:B------:R-:W-:Y:S02]  /*14740*/  STL [R1+0x1854], R83 ;  /* 0x0018545301007387 */ /* 0x000fe40000100800 */
[----:B------:R-:W-:Y:S02]  /*14750*/  IADD3 R86, P6, PT, R6, R13, RZ ;  /* 0x0000000d06567210 */ /* 0x000fe40007fde0ff */
[----:B------:R-:W4:Y:S04]  /*14760*/  LDL.LU R69, [R1+0x2b68] ;  /* 0x002b680001457983 */ /* 0x000f280000300800 */
[----:B------:R-:W-:Y:S01]  /*14770*/  STL [R1+0x1850], R82 ;  /* 0x0018505201007387 */ /* 0x000fe20000100800 */
[----:B0-----:R-:W-:-:S03]  /*14780*/  @P0 IMAD.MOV.U32 R4, RZ, RZ, R83 ;  /* 0x000000ffff040224 */ /* 0x001fc600078e0053 */
[----:B------:R-:W-:Y:S01]  /*14790*/  STL [R1+0x1858], R86 ;  /* 0x0018585601007387 */ /* 0x000fe20000100800 */
[----:B------:R-:W-:-:S05]  /*147a0*/  @P0 IMAD.MOV.U32 R5, RZ, RZ, R82 ;  /* 0x000000ffff050224 */ /* 0x000fca00078e0052 */
[----:B------:R0:W4:Y:S01]  /*147b0*/  @P0 LDG.E.U8 R84, desc[UR20][R4.64] ;  /* 0x0000001404540981 */ /* 0x000122000c1e1100 */
[----:B------:R-:W-:Y:S01]  /*147c0*/  PRMT R7, RZ, 0x7610, R7 ;  /* 0x00007610ff077816 */ /* 0x000fe20000000007 */
[----:B0-----:R-:W-:Y:S02]  /*147d0*/  @P0 IMAD.MOV.U32 R4, RZ, RZ, R86 ;  /* 0x000000ffff040224 */ /* 0x001fe400078e0056 */
[----:B--2---:R0:W-:Y:S04]  /*147e0*/  STL [R1+0x1d60], R85 ;  /* 0x001d605501007387 */ /* 0x0041e80000100800 */
[----:B------:R-:W2:Y:S04]  /*147f0*/  LDL.LU R80, [R1+0x2b64] ;  /* 0x002b640001507983 */ /* 0x000ea80000300800 */
[----:B------:R-:W2:Y:S01]  /*14800*/  LDL.LU R81, [R1+0x2b60] ;  /* 0x002b600001517983 */ /* 0x000ea20000300800 */
[----:B0-----:R-:W-:-:S02]  /*14810*/  LEA.HI.X.SX32 R85, R6, R12, 0x1, P6 ;  /* 0x0000000c06557211 */ /* 0x001fc400030f0eff */
[----:B------:R-:W-:-:S03]  /*14820*/  IADD3 R87, P6, PT, R8, R13, RZ ;  /* 0x0000000d08577210 */ /* 0x000fc60007fde0ff */
[----:B------:R-:W-:Y:S01]  /*14830*/  STL [R1+0x1844], R85 ;  /* 0x0018445501007387 */ /* 0x000fe20000100800 */
[----:B------:R-:W-:-:S03]  /*14840*/  @P0 IMAD.MOV.U32 R5, RZ, RZ, R85 ;  /* 0x000000ffff050224 */ /* 0x000fc600078e0055 */
[----:B------:R-:W-:Y:S04]  /*14850*/  STL [R1+0x1848], R87 ;  /* 0x0018485701007387 */ /* 0x000fe80000100800 */
[----:B---3--:R0:W-:Y:S04]  /*14860*/  STL [R1+0x1da4], R88 ;  /* 0x001da45801007387 */ /* 0x0081e80000100800 */
[----:B------:R3:W2:Y:S01]  /*14870*/  @P0 LDG.E.U8 R89, desc[UR20][R4.64] ;  /* 0x0000001404590981 */ /* 0x0006a2000c1e1100 */
[----:B0-----:R-:W-:Y:S01]  /*14880*/  LEA.HI.X.SX32 R88, R8, R12, 0x1, P6 ;  /* 0x0000000c08587211 */ /* 0x001fe200030f0eff */
[----:B---3--:R-:W-:-:S04]  /*14890*/  @P0 IMAD.MOV.U32 R4, RZ, RZ, R87 ;  /* 0x000000ffff040224 */ /* 0x008fc800078e0057 */
[----:B------:R-:W-:-:S05]  /*148a0*/  @P0 IMAD.MOV.U32 R5, RZ, RZ, R88 ;  /* 0x000000ffff050224 */ /* 0x000fca00078e0058 */
[----:B------:R0:W3:Y:S01]  /*148b0*/  @P0 LDG.E.U8 R7, desc[UR20][R4.64] ;  /* 0x0000001404070981 */ /* 0x0000e2000c1e1100 */
[----:B------:R-:W-:Y:S02]  /*148c0*/  ISETP.GT.U32.AND P6, PT, R15, R93, PT ;  /* 0x0000005d0f00720c */ /* 0x000fe40003fc4070 */
[----:B------:R-:W-:Y:S01]  /*148d0*/  SEL R6, R14, R62, !P1 ;  /* 0x0000003e0e067207 */ /* 0x000fe20004800000 */
[----:B------:R4:W-:Y:S04]  /*148e0*/  STL [R1+0x1840], R88 ;  /* 0x0018405801007387 */ /* 0x0009e80000100800 */
[----:B-1----:R-:W-:Y:S01]  /*148f0*/  IMAD R6, R6, UR5, RZ ;  /* 0x0000000506067c24 */ /* 0x002fe2000f8e02ff */
[----:B------:R-:W2:Y:S01]  /*14900*/  LDL.LU R82, [R1+0x2b5c] ;  /* 0x002b5c0001527983 */ /* 0x000ea20000300800 */
[----:B0-----:R-:W-:Y:S01]  /*14910*/  SEL R4, R14, R63, !P1 ;  /* 0x0000003f0e047207 */ /* 0x001fe20004800000 */
[----:B------:R-:W0:Y:S02]  /*14920*/  LDCU UR5, c[0x0][0x3b0] ;  /* 0x00007600ff0577ac */ /* 0x000e240008000800 */
[----:B------:R-:W2:Y:S01]  /*14930*/  LDL.LU R83, [R1+0x2b58] ;  /* 0x002b580001537983 */ /* 0x000ea20000300800 */
[----:B------:R-:W-:Y:S01]  /*14940*/  @!P6 IMAD.IADD R93, R93, 0x1, -R15 ;  /* 0x000000015d5de824 */ /* 0x000fe200078e0a0f */
[----:B----4-:R-:W-:-:S02]  /*14950*/  IADD3 R88, P6, PT, R6, R13, RZ ;  /* 0x0000000d06587210 */ /* 0x010fc40007fde0ff */
[----:B------:R1:W-:Y:S01]  /*14960*/  STL [R1+0x1da0], R84 ;  /* 0x001da05401007387 */ /* 0x0003e20000100800 */
[----:B------:R-:W-:-:S03]  /*14970*/  SEL R5, R14, R64, !P1 ;  /* 0x000000400e057207 */ /* 0x000fc60004800000 */
[----:B-1----:R-:W4:Y:S04]  /*14980*/  LDL.LU R84, [R1+0x2b54] ;  /* 0x002b540001547983 */ /* 0x002f280000300800 */
[----:B------:R-:W4:Y:S04]  /*14990*/  LDL.LU R85, [R1+0x2b50] ;  /* 0x002b500001557983 */ /* 0x000f280000300800 */
[----:B------:R-:W4:Y:S01]  /*149a0*/  LDL.LU R86, [R1+0x2b4c] ;  /* 0x002b4c0001567983 */ /* 0x000f220000300800 */
[----:B------:R-:W-:-:S03]  /*149b0*/  PRMT R8, RZ, 0x7610, R8 ;  /* 0x00007610ff087816 */ /* 0x000fc60000000008 */
[----:B---3--:R1:W-:Y:S04]  /*149c0*/  STL [R1+0x1d98], R7 ;  /* 0x001d980701007387 */ /* 0x0083e80000100800 */
[----:B------:R-:W-:Y:S04]  /*149d0*/  STL [R1+0xf64], R88 ;  /* 0x000f645801007387 */ /* 0x000fe80000100800 */
[----:B--2---:R2:W-:Y:S01]  /*149e0*/  STL [R1+0x1d9c], R89 ;  /* 0x001d9c5901007387 */ /* 0x0045e20000100800 */
[----:B-1----:R-:W-:Y:S01]  /*149f0*/  IMAD R7, R4, UR6, RZ ;  /* 0x0000000604077c24 */ /* 0x002fe2000f8e02ff */
[----:B------:R-:W-:Y:S01]  /*14a00*/  PRMT R90, RZ, 0x7610, R90 ;  /* 0x00007610ff5a7816 */ /* 0x000fe2000000005a */
[----:B------:R-:W-:Y:S01]  /*14a10*/  @P0 IMAD.MOV.U32 R4, RZ, RZ, R88 ;  /* 0x000000ffff040224 */ /* 0x000fe200078e0058 */
[----:B------:R-:W1:Y:S01]  /*14a20*/  LDCU UR6, c[0x0][0x3b0] ;  /* 0x00007600ff0677ac */ /* 0x000e620008000800 */
[----:B--2---:R-:W-:Y:S01]  /*14a30*/  LEA.HI.X.SX32 R89, R6, R12, 0x1, P6 ;  /* 0x0000000c06597211 */ /* 0x004fe200030f0eff */
[----:B------:R-:W-:Y:S01]  /*14a40*/  IMAD R6, R5, UR13, RZ ;  /* 0x0000000d05067c24 */ /* 0x000fe2000f8e02ff */
[----:B------:R-:W-:Y:S01]  /*14a50*/  IADD3 R87, P6, PT, R7, R13, RZ ;  /* 0x0000000d07577210 */ /* 0x000fe20007fde0ff */
[----:B------:R-:W2:Y:S02]  /*14a60*/  LDCU UR13, c[0x0][0x3b0] ;  /* 0x00007600ff0d77ac */ /* 0x000ea40008000800 */
[----:B------:R-:W-:-:S05]  /*14a70*/  @P0 IMAD.MOV.U32 R5, RZ, RZ, R89 ;  /* 0x000000ffff050224 */ /* 0x000fca00078e0059 */
[----:B------:R3:W2:Y:S04]  /*14a80*/  @P0 LDG.E.U8 R8, desc[UR20][R4.64] ;  /* 0x0000001404080981 */ /* 0x0006a8000c1e1100 */
[----:B------:R0:W-:Y:S01]  /*14a90*/  STL [R1+0xf60], R89 ;  /* 0x000f605901007387 */ /* 0x0001e20000100800 */
[----:B---3--:R-:W-:Y:S02]  /*14aa0*/  LEA.HI.X.SX32 R5, R7, R12, 0x1, P6 ;  /* 0x0000000c07057211 */ /* 0x008fe400030f0eff */
[----:B------:R-:W-:Y:S01]  /*14ab0*/  SEL R4, R14, R65, !P1 ;  /* 0x000000410e047207 */ /* 0x000fe20004800000 */
[----:B------:R-:W-:Y:S01]  /*14ac0*/  STL [R1+0xf6c], R87 ;  /* 0x000f6c5701007387 */ /* 0x000fe20000100800 */
[----:B------:R-:W-:-:S03]  /*14ad0*/  PRMT R7, RZ, 0x7610, R7 ;  /* 0x00007610ff077816 */ /* 0x000fc60000000007 */
[----:B------:R-:W-:Y:S01]  /*14ae0*/  STL [R1+0xf68], R5 ;  /* 0x000f680501007387 */ /* 0x000fe20000100800 */
[----:B0-----:R-:W-:-:S04]  /*14af0*/  IADD3 R89, P6, PT, R6, R13, RZ ;  /* 0x0000000d06597210 */ /* 0x001fc80007fde0ff */
[----:B------:R-:W-:Y:S01]  /*14b00*/  LEA.HI.X.SX32 R88, R6, R12, 0x1, P6 ;  /* 0x0000000c06587211 */ /* 0x000fe200030f0eff */
[----:B--2---:R0:W-:Y:S02]  /*14b10*/  STL [R1+0x1d94], R8 ;  /* 0x001d940801007387 */ /* 0x0041e40000100800 */
[----:B0-----:R-:W-:Y:S02]  /*14b20*/  IMAD R8, R4, UR5, RZ ;  /* 0x0000000504087c24 */ /* 0x001fe4000f8e02ff */
[----:B------:R-:W-:Y:S01]  /*14b30*/  STL [R1+0xf74], R89 ;  /* 0x000f745901007387 */ /* 0x000fe20000100800 */
[----:B------:R-:W-:Y:S01]  /*14b40*/  @P0 IMAD.MOV.U32 R4, RZ, RZ, R87 ;  /* 0x000000ffff040224 */ /* 0x000fe200078e0057 */
[----:B------:R-:W-:Y:S01]  /*14b50*/  SEL R6, R14, R66, !P1 ;  /* 0x000000420e067207 */ /* 0x000fe20004800000 */
[----:B------:R-:W0:Y:S01]  /*14b60*/  LDCU UR5, c[0x0][0x3b0] ;  /* 0x00007600ff0577ac */ /* 0x000e220008000800 */
[----:B------:R-:W2:Y:S04]  /*14b70*/  LDL.LU R87, [R1+0x2b48] ;  /* 0x002b480001577983 */ /* 0x000ea80000300800 */
[----:B------:R3:W2:Y:S02]  /*14b80*/  @P0 LDG.E.U8 R7, desc[UR20][R4.64] ;  /* 0x0000001404070981 */ /* 0x0006a4000c1e1100 */
[----:B---3--:R-:W-:-:S02]  /*14b90*/  @P0 IMAD.MOV.U32 R4, RZ, RZ, R89 ;  /* 0x000000ffff040224 */ /* 0x008fc400078e0059 */
[----:B------:R-:W-:-:S05]  /*14ba0*/  @P0 IMAD.MOV.U32 R5, RZ, RZ, R88 ;  /* 0x000000ffff050224 */ /* 0x000fca00078e0058 */
[----:B------:R3:W4:Y:S04]  /*14bb0*/  @P0 LDG.E.U8 R90, desc[UR20][R4.64] ;  /* 0x00000014045a0981 */ /* 0x000728000c1e1100 */
[----:B------:R0:W-:Y:S01]  /*14bc0*/  STL [R1+0xf70], R88 ;  /* 0x000f705801007387 */ /* 0x0001e20000100800 */
[----:B------:R-:W-:Y:S02]  /*14bd0*/  PRMT R75, RZ, 0x7610, R75 ;  /* 0x00007610ff4b7816 */ /* 0x000fe4000000004b */
[----:B------:R-:W-:Y:S01]  /*14be0*/  PRMT R79, RZ, 0x7610, R79 ;  /* 0x00007610ff4f7816 */ /* 0x000fe2000000004f */
[----:B--2---:R2:W-:Y:S04]  /*14bf0*/  STL [R1+0x1d90], R7 ;  /* 0x001d900701007387 */ /* 0x0045e80000100800 */
[----:B0-----:R-:W4:Y:S04]  /*14c00*/  LDL.LU R88, [R1+0x2b44] ;  /* 0x002b440001587983 */ /* 0x001f280000300800 */
[----:B------:R-:W4:Y:S01]  /*14c10*/  LDL.LU R89, [R1+0x2b40] ;  /* 0x002b400001597983 */ /* 0x000f220000300800 */
[----:B--2---:R-:W-:-:S04]  /*14c20*/  IADD3 R7, P6, PT, R8, R13, RZ ;  /* 0x0000000d08077210 */ /* 0x004fc80007fde0ff */
[----:B---3--:R-:W-:Y:S01]  /*14c30*/  LEA.HI.X.SX32 R4, R8, R12, 0x1, P6 ;  /* 0x0000000c08047211 */ /* 0x008fe200030f0eff */
[----:B------:R-:W-:Y:S01]  /*14c40*/  IMAD.MOV.U32 R5, RZ, RZ, R7 ;  /* 0x000000ffff057224 */ /* 0x000fe200078e0007 */
[----:B------:R-:W-:Y:S04]  /*14c50*/  STL [R1+0xf7c], R7 ;  /* 0x000f7c0701007387 */ /* 0x000fe80000100800 */
[-C--:B------:R-:W-:Y:S01]  /*14c60*/  @P0 LOP3.LUT R5, R5, R4.reuse, RZ, 0x3c, !PT ;  /* 0x0000000405050212 */ /* 0x080fe200078e3cff */
[----:B------:R0:W-:Y:S03]  /*14c70*/  STL [R1+0xf78], R4 ;  /* 0x000f780401007387 */ /* 0x0001e60000100800 */
[----:B0-----:R-:W-:Y:S01]  /*14c80*/  @P0 LOP3.LUT R4, R5, R4, RZ, 0x3c, !PT ;  /* 0x0000000405040212 */ /* 0x001fe200078e3cff */
[----:B------:R-:W-:-:S03]  /*14c90*/  IMAD R7, R6, UR15, RZ ;  /* 0x0000000f06077c24 */ /* 0x000fc6000f8e02ff */
[----:B------:R-:W-:Y:S01]  /*14ca0*/  @P0 LOP3.LUT R5, R5, R4, RZ, 0x3c, !PT ;  /* 0x0000000405050212 */ /* 0x000fe200078e3cff */
[----:B----4-:R0:W-:Y:S01]  /*14cb0*/  STL [R1+0x1d48], R90 ;  /* 0x001d485a01007387 */ /* 0x0101e20000100800 */
[----:B------:R-:W-:Y:S01]  /*14cc0*/  SEL R6, R14, R67, !P1 ;  /* 0x000000430e067207 */ /* 0x000fe20004800000 */
[----:B------:R-:W2:Y:S02]  /*14cd0*/  LDCU UR15, c[0x0][0x3b0] ;  /* 0x00007600ff0f77ac */ /* 0x000ea40008000800 */
[----:B------:R3:W4:Y:S02]  /*14ce0*/  @P0 LDG.E.U8 R75, desc[UR20][R4.64] ;  /* 0x00000014044b0981 */ /* 0x000724000c1e1100 */
[----:B-1----:R-:W-:Y:S01]  /*14cf0*/  IMAD R8, R6, UR6, RZ ;  /* 0x0000000606087c24 */ /* 0x002fe2000f8e02ff */
[----:B------:R-:W-:Y:S01]  /*14d00*/  PRMT R91, RZ, 0x7610, R91 ;  /* 0x00007610ff5b7816 */ /* 0x000fe2000000005b */
[----:B------:R-:W1:Y:S01]  /*14d10*/  LDCU UR6, c[0x0][0x3b0] ;  /* 0x00007600ff0677ac */ /* 0x000e620008000800 */
[----:B0-----:R-:W-:-:S02]  /*14d20*/  IADD3 R90, P6, PT, R7, R13, RZ ;  /* 0x0000000d075a7210 */ /* 0x001fc40007fde0ff */
[----:B---3--:R-:W-:Y:S02]  /*14d30*/  SEL R4, R14, R68, !P1 ;  /* 0x000000440e047207 */ /* 0x008fe40004800000 */
[----:B------:R-:W-:-:S03]  /*14d40*/  LEA.HI.X.SX32 R5, R7, R12, 0x1, P6 ;  /* 0x0000000c07057211 */ /* 0x000fc600030f0eff */
[----:B------:R-:W-:Y:S01]  /*14d50*/  IMAD R6, R4, UR13, RZ ;  /* 0x0000000d04067c24 */ /* 0x000fe2000f8e02ff */
[----:B------:R0:W-:Y:S01]  /*14d60*/  STL [R1+0xf84], R90 ;  /* 0x000f845a01007387 */ /* 0x0001e20000100800 */
[----:B------:R-:W-:Y:S01]  /*14d70*/  @P0 IMAD.MOV.U32 R4, RZ, RZ, R90 ;  /* 0x000000ffff040224 */ /* 0x000fe200078e005a */
[----:B------:R-:W-:Y:S01]  /*14d80*/  PRMT R7, RZ, 0x7610, R7 ;  /* 0x00007610ff077816 */ /* 0x000fe20000000007 */
[----:B------:R-:W3:Y:S03]  /*14d90*/  LDCU UR13, c[0x0][0x3b0] ;  /* 0x00007600ff0d77ac */ /* 0x000ee60008000800 */
[----:B------:R0:W2:Y:S04]  /*14da0*/  @P0 LDG.E.U8 R79, desc[UR20][R4.64] ;  /* 0x00000014044f0981 */ /* 0x0000a8000c1e1100 */
[----:B------:R-:W-:Y:S01]  /*14db0*/  STL [R1+0xf80], R5 ;  /* 0x000f800501007387 */ /* 0x000fe20000100800 */
[----:B0-----:R-:W-:-:S03]  /*14dc0*/  SEL R4, R14, R69, !P1 ;  /* 0x000000450e047207 */ /* 0x001fc60004800000 */
[----:B----4-:R0:W-:Y:S04]  /*14dd0*/  STL [R1+0x1d84], R75 ;  /* 0x001d844b01007387 */ /* 0x0101e80000100800 */
[----:B------:R-:W4:Y:S01]  /*14de0*/  LDL.LU R90, [R1+0x2b3c] ;  /* 0x002b3c00015a7983 */ /* 0x000f220000300800 */
[----:B0-----:R-:W-:-:S05]  /*14df0*/  IADD3 R75, P6, PT, R8, R13, RZ ;  /* 0x0000000d084b7210 */ /* 0x001fca0007fde0ff */
[----:B------:R-:W-:Y:S01]  /*14e00*/  STL [R1+0xf8c], R75 ;  /* 0x000f8c4b01007387 */ /* 0x000fe20000100800 */
[----:B------:R-:W-:-:S03]  /*14e10*/  IMAD.MOV.U32 R5, RZ, RZ, R75 ;  /* 0x000000ffff057224 */ /* 0x000fc600078e004b */
[----:B--2---:R0:W-:Y:S02]  /*14e20*/  STL [R1+0x1d80], R79 ;  /* 0x001d804f01007387 */ /* 0x0041e40000100800 */
[----:B0-----:R-:W-:Y:S01]  /*14e30*/  LEA.HI.X.SX32 R79, R8, R12, 0x1, P6 ;  /* 0x0000000c084f7211 */ /* 0x001fe200030f0eff */
[----:B------:R-:W-:Y:S01]  /*14e40*/  IMAD R8, R4, UR5, RZ ;  /* 0x0000000504087c24 */ /* 0x000fe2000f8e02ff */
[----:B------:R-:W-:Y:S01]  /*14e50*/  IADD3 R75, P6, PT, R6, R13, RZ ;  /* 0x0000000d064b7210 */ /* 0x000fe20007fde0ff */
[----:B------:R-:W0:Y:S02]  /*14e60*/  LDCU UR5, c[0x0][0x3b0] ;  /* 0x00007600ff0577ac */ /* 0x000e240008000800 */
[----:B------:R-:W-:-:S05]  /*14e70*/  IMAD.MOV.U32 R4, RZ, RZ, R79 ;  /* 0x000000ffff047224 */ /* 0x000fca00078e004f */
[----:B------:R-:W-:-:S04]  /*14e80*/  @P0 LOP3.LUT R5, R5, R4, RZ, 0x3c, !PT ;  /* 0x0000000405050212 */ /* 0x000fc800078e3cff */
[C---:B------:R-:W-:Y:S01]  /*14e90*/  @P0 LOP3.LUT R4, R5.reuse, R4, RZ, 0x3c, !PT ;  /* 0x0000000405040212 */ /* 0x040fe200078e3cff */
[----:B------:R2:W-:Y:S03]  /*14ea0*/  STL [R1+0xf88], R79 ;  /* 0x000f884f01007387 */ /* 0x0005e60000100800 */
[----:B------:R-:W-:-:S05]  /*14eb0*/  @P0 LOP3.LUT R5, R5, R4, RZ, 0x3c, !PT ;  /* 0x0000000405050212 */ /* 0x000fca00078e3cff */
[----:B------:R0:W3:Y:S01]  /*14ec0*/  @P0 LDG.E.U8 R91, desc[UR20][R4.64] ;  /* 0x00000014045b0981 */ /* 0x0000e2000c1e1100 */
[----:B--2---:R-:W-:-:S05]  /*14ed0*/  LEA.HI.X.SX32 R79, R6, R12, 0x1, P6 ;  /* 0x0000000c064f7211 */ /* 0x004fca00030f0eff */
[----:B0-----:R-:W-:Y:S02]  /*14ee0*/  IMAD.MOV.U32 R5, RZ, RZ, R79 ;  /* 0x000000ffff057224 */ /* 0x001fe400078e004f */
[----:B------:R-:W-:-:S05]  /*14ef0*/  @P0 IMAD.MOV.U32 R4, RZ, RZ, R75 ;  /* 0x000000ffff040224 */ /* 0x000fca00078e004b */
[----:B------:R-:W2:Y:S04]  /*14f00*/  @P0 LDG.E.U8 R7, desc[UR20][R4.64] ;  /* 0x0000001404070981 */ /* 0x000ea8000c1e1100 */
[----:B------:R-:W-:Y:S01]  /*14f10*/  STL [R1+0xf94], R75 ;  /* 0x000f944b01007387 */ /* 0x000fe20000100800 */
[----:B------:R-:W-:Y:S02]  /*14f20*/  SEL R6, R14, R80, !P1 ;  /* 0x000000500e067207 */ /* 0x000fe40004800000 */
[----:B------:R-:W-:Y:S02]  /*14f30*/  PRMT R78, RZ, 0x7610, R78 ;  /* 0x00007610ff4e7816 */ /* 0x000fe4000000004e */
[----:B------:R-:W-:Y:S01]  /*14f40*/  PRMT R9, RZ, 0x7610, R9 ;  /* 0x00007610ff097816 */ /* 0x000fe20000000009 */
[----:B---3--:R0:W-:Y:S04]  /*14f50*/  STL [R1+0x1d7c], R91 ;  /* 0x001d7c5b01007387 */ /* 0x0081e80000100800 */
[----:B0-----:R-:W3:Y:S04]  /*14f60*/  LDL.LU R91, [R1+0x2b38] ;  /* 0x002b3800015b7983 */ /* 0x001ee80000300800 */
[----:B------:R0:W-:Y:S02]  /*14f70*/  STL [R1+0xf90], R79 ;  /* 0x000f904f01007387 */ /* 0x0001e40000100800 */
[----:B0-----:R-:W-:-:S04]  /*14f80*/  IADD3 R79, P6, PT, R8, R13, RZ ;  /* 0x0000000d084f7210 */ /* 0x001fc80007fde0ff */
[----:B------:R-:W-:Y:S01]  /*14f90*/  LEA.HI.X.SX32 R8, R8, R12, 0x1, P6 ;  /* 0x0000000c08087211 */ /* 0x000fe200030f0eff */
[----:B------:R-:W-:Y:S04]  /*14fa0*/  STL [R1+0xf9c], R79 ;  /* 0x000f9c4f01007387 */ /* 0x000fe80000100800 */
[----:B--2---:R1:W-:Y:S01]  /*14fb0*/  STL [R1+0x1d78], R7 ;  /* 0x001d780701007387 */ /* 0x0043e20000100800 */
[----:B------:R-:W-:Y:S02]  /*14fc0*/  @P0 IMAD.MOV.U32 R4, RZ, RZ, R79 ;  /* 0x000000ffff040224 */ /* 0x000fe400078e004f */
[----:B------:R-:W-:-:S05]  /*14fd0*/  @P0 IMAD.MOV.U32 R5, RZ, RZ, R8 ;  /* 0x000000ffff050224 */ /* 0x000fca00078e0008 */
[----:B------:R0:W2:Y:S01]  /*14fe0*/  @P0 LDG.E.U8 R78, desc[UR20][R4.64] ;  /* 0x00000014044e0981 */ /* 0x0000a2000c1e1100 */
[----:B-1----:R-:W-:Y:S01]  /*14ff0*/  IMAD R7, R6, UR6, RZ ;  /* 0x0000000606077c24 */ /* 0x002fe2000f8e02ff */
[----:B------:R-:W1:Y:S04]  /*15000*/  LDCU UR6, c[0x0][0x3b0] ;  /* 0x00007600ff0677ac */ /* 0x000e680008000800 */
[----:B------:R-:W-:-:S04]  /*15010*/  IADD3 R75, P6, PT, R7, R13, RZ ;  /* 0x0000000d074b7210 */ /* 0x000fc80007fde0ff */
[----:B------:R-:W-:Y:S01]  /*15020*/  LEA.HI.X.SX32 R7, R7, R12, 0x1, P6 ;  /* 0x0000000c07077211 */ /* 0x000fe200030f0eff */
[----:B0-----:R-:W-:-:S04]  /*15030*/  @P0 IMAD.MOV.U32 R4, RZ, RZ, R75 ;  /* 0x000000ffff040224 */ /* 0x001fc800078e004b */
[----:B------:R-:W-:-:S05]  /*15040*/  @P0 IMAD.MOV.U32 R5, RZ, RZ, R7 ;  /* 0x000000ffff050224 */ /* 0x000fca00078e0007 */
[----:B------:R0:W3:Y:S01]  /*15050*/  @P0 LDG.E.U8 R9, desc[UR20][R4.64] ;  /* 0x0000001404090981 */ /* 0x0000e2000c1e1100 */
[----:B------:R-:W-:-:S03]  /*15060*/  SEL R6, R14, R81, !P1 ;  /* 0x000000510e067207 */ /* 0x000fc60004800000 */
[----:B------:R0:W-:Y:S04]  /*15070*/  STL [R1+0xf98], R8 ;  /* 0x000f980801007387 */ /* 0x0001e80000100800 */
[----:B------:R-:W-:Y:S01]  /*15080*/  STL [R1+0xfa4], R75 ;  /* 0x000fa44b01007387 */ /* 0x000fe20000100800 */
[----:B0-----:R-:W-:-:S03]  /*15090*/  IMAD R8, R6, UR13, RZ ;  /* 0x0000000d06087c24 */ /* 0x001fc6000f8e02ff */
[----:B------:R1:W-:Y:S01]  /*150a0*/  STL [R1+0xfa0], R7 ;  /* 0x000fa00701007387 */ /* 0x0003e20000100800 */
[----:B------:R-:W0:Y:S01]  /*150b0*/  LDCU UR13, c[0x0][0x3b0] ;  /* 0x00007600ff0d77ac */ /* 0x000e220008000800 */
[C---:B------:R-:W-:Y:S02]  /*150c0*/  SEL R4, R14.reuse, R83, !P1 ;  /* 0x000000530e047207 */ /* 0x040fe40004800000 */
[----:B------:R-:W-:Y:S02]  /*150d0*/  SEL R6, R14, R82, !P1 ;  /* 0x000000520e067207 */ /* 0x000fe40004800000 */
[----:B------:R-:W-:Y:S01]  /*150e0*/  PRMT R73, RZ, 0x7610, R73 ;  /* 0x00007610ff497816 */ /* 0x000fe20000000049 */
[----:B-1----:R-:W-:Y:S01]  /*150f0*/  IMAD R7, R4, UR6, RZ ;  /* 0x0000000604077c24 */ /* 0x002fe2000f8e02ff */
[----:B------:R-:W-:Y:S01]  /*15100*/  PRMT R70, RZ, 0x7610, R70 ;  /* 0x00007610ff467816 */ /* 0x000fe20000000046 */
[----:B------:R-:W1:Y:S01]  /*15110*/  LDCU UR6, c[0x0][0x3b0] ;  /* 0x00007600ff0677ac */ /* 0x000e620008000800 */
[----:B--2---:R2:W-:Y:S02]  /*15120*/  STL [R1+0x1d74], R78 ;  /* 0x001d744e01007387 */ /* 0x0045e40000100800 */
[----:B--2---:R-:W-:-:S04]  /*15130*/  IADD3 R78, P6, PT, R8, R13, RZ ;  /* 0x0000000d084e7210 */ /* 0x004fc80007fde0ff */
[----:B------:R-:W-:Y:S01]  /*15140*/  LEA.HI.X.SX32 R8, R8, R12, 0x1, P6 ;  /* 0x0000000c08087211 */ /* 0x000fe200030f0eff */
[----:B------:R-:W-:Y:S01]  /*15150*/  STL [R1+0xfac], R78 ;  /* 0x000fac4e01007387 */ /* 0x000fe20000100800 */
[----:B------:R-:W-:-:S03]  /*15160*/  @P0 IMAD.MOV.U32 R4, RZ, RZ, R78 ;  /* 0x000000ffff040224 */ /* 0x000fc600078e004e */
[----:B------:R-:W-:Y:S01]  /*15170*/  @P0 IMAD.MOV.U32 R5, RZ, RZ, R8 ;  /* 0x000000ffff050224 */ /* 0x000fe200078e0008 */
[----:B---3--:R2:W-:Y:S04]  /*15180*/  STL [R1+0x1d70], R9 ;  /* 0x001d700901007387 */ /* 0x0085e80000100800 */
[----:B------:R3:W4:Y:S01]  /*15190*/  @P0 LDG.E.U8 R73, desc[UR20][R4.64] ;  /* 0x0000001404490981 */ /* 0x000722000c1e1100 */
[----:B--2---:R-:W-:Y:S01]  /*151a0*/  IMAD R9, R6, UR5, RZ ;  /* 0x0000000506097c24 */ /* 0x004fe2000f8e02ff */
[----:B---3--:R-:W-:Y:S02]  /*151b0*/  SEL R4, R14, R85, !P1 ;  /* 0x000000550e047207 */ /* 0x008fe40004800000 */
[----:B------:R0:W-:Y:S02]  /*151c0*/  STL [R1+0xfa8], R8 ;  /* 0x000fa80801007387 */ /* 0x0001e40000100800 */
[CC--:B------:R-:W-:Y:S01]  /*151d0*/  IADD3 R75, P6, PT, R9.reuse, R13.reuse, RZ ;  /* 0x0000000d094b7210 */ /* 0x0c0fe20007fde0ff */
[----:B------:R-:W2:Y:S03]  /*151e0*/  LDCU UR5, c[0x0][0x3b0] ;  /* 0x00007600ff0577ac */ /* 0x000ea60008000800 */
[----:B------:R-:W-:Y:S01]  /*151f0*/  LEA.HI.X.SX32 R5, R9, R12, 0x1, P6 ;  /* 0x0000000c09057211 */ /* 0x000fe200030f0eff */
[----:B0-----:R-:W-:Y:S01]  /*15200*/  IMAD R8, R4, UR13, RZ ;  /* 0x0000000d04087c24 */ /* 0x001fe2000f8e02ff */
[----:B------:R-:W-:Y:S01]  /*15210*/  SEL R6, R14, R84, !P1 ;  /* 0x000000540e067207 */ /* 0x000fe20004800000 */
[----:B------:R-:W-:Y:S01]  /*15220*/  @P0 IMAD.MOV.U32 R4, RZ, RZ, R75 ;  /* 0x000000ffff040224 */ /* 0x000fe200078e004b */
[C---:B------:R-:W-:Y:S01]  /*15230*/  IADD3 R79, P6, PT, R7.reuse, R13, RZ ;  /* 0x0000000d074f7210 */ /* 0x040fe20007fde0ff */
[----:B------:R-:W-:Y:S01]  /*15240*/  STL [R1+0xfb4], R75 ;  /* 0x000fb44b01007387 */ /* 0x000fe20000100800 */
[----:B------:R-:W-:Y:S01]  /*15250*/  PRMT R77, RZ, 0x7610, R77 ;  /* 0x00007610ff4d7816 */ /* 0x000fe2000000004d */
[----:B------:R-:W0:Y:S02]  /*15260*/  LDCU UR13, c[0x0][0x3b0] ;  /* 0x00007600ff0d77ac */ /* 0x000e240008000800 */
[----:B------:R3:W2:Y:S01]  /*15270*/  @P0 LDG.E.U8 R70, desc[UR20][R4.64] ;  /* 0x0000001404460981 */ /* 0x0006a2000c1e1100 */
[----:B------:R-:W-:Y:S01]  /*15280*/  IMAD R6, R6, UR15, RZ ;  /* 0x0000000f06067c24 */ /* 0x000fe2000f8e02ff */
[----:B------:R-:W-:Y:S01]  /*15290*/  LEA.HI.X.SX32 R78, R7, R12, 0x1, P6 ;  /* 0x0000000c074e7211 */ /* 0x000fe200030f0eff */
[----:B------:R-:W0:Y:S01]  /*152a0*/  LDCU UR15, c[0x0][0x3b0] ;  /* 0x00007600ff0f77ac */ /* 0x000e220008000800 */
[----:B------:R1:W-:Y:S04]  /*152b0*/  STL [R1+0xfb0], R5 ;  /* 0x000fb00501007387 */ /* 0x0003e80000100800 */
[----:B------:R-:W-:Y:S01]  /*152c0*/  STL [R1+0xfbc], R79 ;  /* 0x000fbc4f01007387 */ /* 0x000fe20000100800 */
[----:B---3--:R-:W-:-:S02]  /*152d0*/  @P0 IMAD.MOV.U32 R4, RZ, RZ, R79 ;  /* 0x000000ffff040224 */ /* 0x008fc400078e004f */
[----:B-1----:R-:W-:Y:S01]  /*152e0*/  @P0 IMAD.MOV.U32 R5, RZ, RZ, R78 ;  /* 0x000000ffff050224 */ /* 0x002fe200078e004e */
[----:B------:R-:W-:-:S04]  /*152f0*/  PRMT R72, RZ, 0x7610, R72 ;  /* 0x00007610ff487816 */ /* 0x000fc80000000048 */
[----:B------:R1:W3:Y:S01]  /*15300*/  @P0 LDG.E.U8 R77, desc[UR20][R4.64] ;  /* 0x00000014044d0981 */ /* 0x0002e2000c1e1100 */
[----:B------:R-:W-:-:S03]  /*15310*/  PRMT R7, RZ, 0x7610, R7 ;  /* 0x00007610ff077816 */ /* 0x000fc60000000007 */
[----:B----4-:R4:W-:Y:S04]  /*15320*/  STL [R1+0x1d6c], R73 ;  /* 0x001d6c4901007387 */ /* 0x0109e80000100800 */
[----:B------:R0:W-:Y:S01]  /*15330*/  STL [R1+0xfb8], R78 ;  /* 0x000fb84e01007387 */ /* 0x0001e20000100800 */
[----:B----4-:R-:W-:-:S04]  /*15340*/  IADD3 R73, P6, PT, R6, R13, RZ ;  /* 0x0000000d06497210 */ /* 0x010fc80007fde0ff */
[----:B------:R-:W-:Y:S01]  /*15350*/  LEA.HI.X.SX32 R75, R6, R12, 0x1, P6 ;  /* 0x0000000c064b7211 */ /* 0x000fe200030f0eff */
[----:B------:R-:W-:Y:S01]  /*15360*/  STL [R1+0xfc4], R73 ;  /* 0x000fc44901007387 */ /* 0x000fe20000100800 */
[----:B-1----:R-:W-:-:S03]  /*15370*/  @P0 IMAD.MOV.U32 R4, RZ, RZ, R73 ;  /* 0x000000ffff040224 */ /* 0x002fc600078e0049 */
[----:B------:R-:W-:-:S05]  /*15380*/  @P0 IMAD.MOV.U32 R5, RZ, RZ, R75 ;  /* 0x000000ffff050224 */ /* 0x000fca00078e004b */
[----:B------:R1:W4:Y:S04]  /*15390*/  @P0 LDG.E.U8 R72, desc[UR20][R4.64] ;  /* 0x0000001404480981 */ /* 0x000328000c1e1100 */
[----:B--2---:R2:W-:Y:S01]  /*153a0*/  STL [R1+0x1d24], R70 ;  /* 0x001d244601007387 */ /* 0x0045e20000100800 */
[----:B------:R-:W-:-:S03]  /*153b0*/  SEL R6, R14, R86, !P1 ;  /* 0x000000560e067207 */ /* 0x000fc60004800000 */
[----:B0-----:R-:W3:Y:S01]  /*153c0*/  LDL.LU R78, [R1+0x2b34] ;  /* 0x002b3400014e7983 */ /* 0x001ee20000300800 */
[----:B--2---:R-:W-:Y:S01]  /*153d0*/  IADD3 R70, P6, PT, R8, R13, RZ ;  /* 0x0000000d08467210 */ /* 0x004fe20007fde0ff */
[----:B------:R-:W-:Y:S02]  /*153e0*/  IMAD R6, R6, UR5, RZ ;  /* 0x0000000506067c24 */ /* 0x000fe4000f8e02ff */
[----:B------:R-:W2:Y:S01]  /*153f0*/  LDL.LU R79, [R1+0x2b30] ;  /* 0x002b3000014f7983 */ /* 0x000ea20000300800 */
[----:B------:R-:W-:Y:S01]  /*15400*/  PRMT R9, RZ, 0x7610, R9 ;  /* 0x00007610ff097816 */ /* 0x000fe20000000009 */
[----:B------:R-:W0:Y:S01]  /*15410*/  LDCU UR5, c[0x0][0x3b0] ;  /* 0x00007600ff0577ac */ /* 0x000e220008000800 */
[----:B------:R-:W-:Y:S01]  /*15420*/  LEA.HI.X.SX32 R8, R8, R12, 0x1, P6 ;  /* 0x0000000c08087211 */ /* 0x000fe200030f0eff */
[----:B-1----:R-:W-:-:S04]  /*15430*/  @P0 IMAD.MOV.U32 R4, RZ, RZ, R70 ;  /* 0x000000ffff040224 */ /* 0x002fc800078e0046 */
[----:B------:R-:W-:-:S05]  /*15440*/  @P0 IMAD.MOV.U32 R5, RZ, RZ, R8 ;  /* 0x000000ffff050224 */ /* 0x000fca00078e0008 */
[----:B------:R1:W2:Y:S01]  /*15450*/  @P0 LDG.E.U8 R7, desc[UR20][R4.64] ;  /* 0x0000001404070981 */ /* 0x0002a2000c1e1100 */
[----:B------:R-:W-:-:S03]  /*15460*/  ISETP.GT.U32.AND P6, PT, R15, R93, PT ;  /* 0x0000005d0f00720c */ /* 0x000fc60003fc4070 */
[----:B------:R-:W-:Y:S04]  /*15470*/  STL [R1+0xfc0], R75 ;  /* 0x000fc04b01007387 */ /* 0x000fe80000100800 */
[----:B------:R0:W-:Y:S06]  /*15480*/  STL [R1+0xfcc], R70 ;  /* 0x000fcc4601007387 */ /* 0x0001ec0000100800 */
[----:B------:R-:W-:Y:S01]  /*15490*/  @!P6 IMAD.IADD R93, R93, 0x1, -R15 ;  /* 0x000000015d5de824 */ /* 0x000fe200078e0a0f */
[----:B------:R1:W-:Y:S01]  /*154a0*/  STL [R1+0xfc8], R8 ;  /* 0x000fc80801007387 */ /* 0x0003e20000100800 */
[----:B0-----:R-:W-:-:S02]  /*154b0*/  IADD3 R70, P6, PT, R6, R13, RZ ;  /* 0x0000000d06467210 */ /* 0x001fc40007fde0ff */
[C---:B-1----:R-:W-:Y:S02]  /*154c0*/  SEL R4, R14.reuse, R87, !P1 ;  /* 0x000000570e047207 */ /* 0x042fe40004800000 */
[----:B------:R-:W-:-:S05]  /*154d0*/  SEL R5, R14, R88, !P1 ;  /* 0x000000580e057207 */ /* 0x000fca0004800000 */
[----:B------:R-:W-:Y:S01]  /*154e0*/  IMAD R8, R5, UR13, RZ ;  /* 0x0000000d05087c24 */ /* 0x000fe2000f8e02ff */
[----:B------:R-:W-:Y:S01]  /*154f0*/  PRMT R16, RZ, 0x7610, R16 ;  /* 0x00007610ff107816 */ /* 0x000fe20000000010 */
[----:B------:R-:W0:Y:S01]  /*15500*/  LDCU UR13, c[0x0][0x3b0] ;  /* 0x00007600ff0d77ac */ /* 0x000e220008000800 */
[----:B--2---:R1:W-:Y:S04]  /*15510*/  STL [R1+0x1d58], R7 ;  /* 0x001d580701007387 */ /* 0x0043e80000100800 */
[----:B------:R-:W-:Y:S04]  /*15520*/  STL [R1+0xfd4], R70 ;  /* 0x000fd44601007387 */ /* 0x000fe80000100800 */
[----:B----4-:R2:W-:Y:S01]  /*15530*/  STL [R1+0x1d5c], R72 ;  /* 0x001d5c4801007387 */ /* 0x0105e20000100800 */
[----:B-1----:R-:W-:Y:S01]  /*15540*/  IMAD R7, R4, UR6, RZ ;  /* 0x0000000604077c24 */ /* 0x002fe2000f8e02ff */
[----:B------:R-:W-:Y:S01]  /*15550*/  PRMT R71, RZ, 0x7610, R71 ;  /* 0x00007610ff477816 */ /* 0x000fe20000000047 */
[----:B------:R-:W-:Y:S01]  /*15560*/  @P0 IMAD.MOV.U32 R4, RZ, RZ, R70 ;  /* 0x000000ffff040224 */ /* 0x000fe200078e0046 */
[----:B------:R-:W-:Y:S01]  /*15570*/  PRMT R2, RZ, 0x7610, R2 ;  /* 0x00007610ff027816 */ /* 0x000fe20000000002 */
[----:B------:R-:W1:Y:S01]  /*15580*/  LDCU UR6, c[0x0][0x3b0] ;  /* 0x00007600ff0677ac */ /* 0x000e620008000800 */
[----:B--2---:R-:W-:-:S05]  /*15590*/  LEA.HI.X.SX32 R72, R6, R12, 0x1, P6 ;  /* 0x0000000c06487211 */ /* 0x004fca00030f0eff */
[----:B------:R-:W-:-:S05]  /*155a0*/  @P0 IMAD.MOV.U32 R5, RZ, RZ, R72 ;  /* 0x000000ffff050224 */ /* 0x000fca00078e0048 */
[----:B------:R2:W4:Y:S01]  /*155b0*/  @P0 LDG.E.U8 R9, desc[UR20][R4.64] ;  /* 0x0000001404090981 */ /* 0x000522000c1e1100 */
[CC--:B------:R-:W-:Y:S02]  /*155c0*/  IADD3 R73, P6, PT, R7.reuse, R13.reuse, RZ ;  /* 0x0000000d07497210 */ /* 0x0c0fe40007fde0ff */
[----:B--2---:R-:W-:Y:S02]  /*155d0*/  SEL R4, R14, R90, !P1 ;  /* 0x0000005a0e047207 */ /* 0x004fe40004800000 */
[-C--:B------:R-:W-:Y:S02]  /*155e0*/  LEA.HI.X.SX32 R5, R7, R12.reuse, 0x1, P6 ;  /* 0x0000000c07057211 */ /* 0x080fe400030f0eff */
[----:B------:R-:W-:Y:S01]  /*155f0*/  IADD3 R70, P6, PT, R8, R13, RZ ;  /* 0x0000000d08467210 */ /* 0x000fe20007fde0ff */
[----:B------:R-:W-:Y:S01]  /*15600*/  IMAD R7, R4, UR5, RZ ;  /* 0x0000000504077c24 */ /* 0x000fe2000f8e02ff */
[----:B------:R-:W-:Y:S01]  /*15610*/  STL [R1+0xfd0], R72 ;  /* 0x000fd04801007387 */ /* 0x000fe20000100800 */
[----:B------:R-:W-:Y:S01]  /*15620*/  @P0 IMAD.MOV.U32 R4, RZ, RZ, R73 ;  /* 0x000000ffff040224 */ /* 0x000fe200078e0049 */
[----:B------:R-:W-:Y:S01]  /*15630*/  LEA.HI.X.SX32 R75, R8, R12, 0x1, P6 ;  /* 0x0000000c084b7211 */ /* 0x000fe200030f0eff */
[----:B------:R-:W2:Y:S01]  /*15640*/  LDCU UR5, c[0x0][0x3b0] ;  /* 0x00007600ff0577ac */ /* 0x000ea20008000800 */
[----:B---3--:R3:W-:Y:S01]  /*15650*/  STL [R1+0x1d64], R77 ;  /* 0x001d644d01007387 */ /* 0x0087e20000100800 */
[----:B------:R-:W-:-:S03]  /*15660*/  PRMT R8, RZ, 0x7610, R8 ;  /* 0x00007610ff087816 */ /* 0x000fc60000000008 */
[----:B------:R0:W2:Y:S04]  /*15670*/  @P0 LDG.E.U8 R16, desc[UR20][R4.64] ;  /* 0x0000001404100981 */ /* 0x0000a8000c1e1100 */
[----:B---3--:R-:W3:Y:S04]  /*15680*/  LDL R77, [R1+0x1f98] ;  /* 0x001f9800014d7983 */ /* 0x008ee80000100800 */
[----:B------:R-:W-:Y:S01]  /*15690*/  STL [R1+0xfdc], R73 ;  /* 0x000fdc4901007387 */ /* 0x000fe20000100800 */
[----:B0-----:R-:W-:-:S03]  /*156a0*/  @P0 IMAD.MOV.U32 R4, RZ, RZ, R70 ;  /* 0x000000ffff040224 */ /* 0x001fc600078e0046 */
[----:B----4-:R-:W-:Y:S04]  /*156b0*/  STL [R1+0x1d54], R9 ;  /* 0x001d540901007387 */ /* 0x010fe80000100800 */
[----:B------:R0:W-:Y:S02]  /*156c0*/  STL [R1+0xfd8], R5 ;  /* 0x000fd80501007387 */ /* 0x0001e40000100800 */
[----:B0-----:R-:W-:-:S05]  /*156d0*/  @P0 IMAD.MOV.U32 R5, RZ, RZ, R75 ;  /* 0x000000ffff050224 */ /* 0x001fca00078e004b */
[----:B------:R0:W4:Y:S01]  /*156e0*/  @P0 LDG.E.U8 R8, desc[UR20][R4.64] ;  /* 0x0000001404080981 */ /* 0x000122000c1e1100 */
[----:B------:R-:W-:-:S05]  /*156f0*/  SEL R6, R14, R89, !P1 ;  /* 0x000000590e067207 */ /* 0x000fca0004800000 */
[----:B------:R-:W-:Y:S01]  /*15700*/  IMAD R9, R6, UR15, RZ ;  /* 0x0000000f06097c24 */ /* 0x000fe2000f8e02ff */
[----:B------:R-:W-:Y:S01]  /*15710*/  STL [R1+0xfe4], R70 ;  /* 0x000fe44601007387 */ /* 0x000fe20000100800 */
[----:B------:R-:W-:Y:S01]  /*15720*/  SEL R6, R14, R91, !P1 ;  /* 0x0000005b0e067207 */ /* 0x000fe20004800000 */
[----:B------:R-:W1:Y:S02]  /*15730*/  LDCU UR15, c[0x0][0x3b0] ;  /* 0x00007600ff0f77ac */ /* 0x000e640008000800 */
[C---:B------:R-:W-:Y:S01]  /*15740*/  IADD3 R72, P6, PT, R9.reuse, R13, RZ ;  /* 0x0000000d09487210 */ /* 0x040fe20007fde0ff */
[----:B------:R-:W-:Y:S03]  /*15750*/  STL [R1+0xfe0], R75 ;  /* 0x000fe04b01007387 */ /* 0x000fe60000100800 */
[----:B------:R-:W-:Y:S01]  /*15760*/  LEA.HI.X.SX32 R73, R9, R12, 0x1, P6 ;  /* 0x0000000c09497211 */ /* 0x000fe200030f0eff */
[----:B------:R-:W-:Y:S01]  /*15770*/  STL [R1+0xfec], R72 ;  /* 0x000fec4801007387 */ /* 0x000fe20000100800 */
[----:B------:R-:W-:-:S02]  /*15780*/  IMAD R6, R6, UR16, RZ ;  /* 0x0000001006067c24 */ /* 0x000fc4000f8e02ff */
[----:B0-----:R-:W-:Y:S01]  /*15790*/  @P0 IMAD.MOV.U32 R4, RZ, RZ, R72 ;  /* 0x000000ffff040224 */ /* 0x001fe200078e0048 */
[----:B--2---:R0:W-:Y:S01]  /*157a0*/  STL [R1+0x1d50], R16 ;  /* 0x001d501001007387 */ /* 0x0041e20000100800 */
[----:B------:R-:W-:Y:S01]  /*157b0*/  @P0 IMAD.MOV.U32 R5, RZ, RZ, R73 ;  /* 0x000000ffff050224 */ /* 0x000fe200078e0049 */
[----:B------:R-:W-:Y:S01]  /*157c0*/  PRMT R9, RZ, 0x7610, R9 ;  /* 0x00007610ff097816 */ /* 0x000fe20000000009 */
[----:B------:R-:W2:Y:S01]  /*157d0*/  LDCU UR16, c[0x0][0x3b0] ;  /* 0x00007600ff1077ac */ /* 0x000ea20008000800 */
[----:B------:R-:W-:Y:S04]  /*157e0*/  STL [R1+0xfe8], R73 ;  /* 0x000fe84901007387 */ /* 0x000fe80000100800 */
[----:B------:R1:W2:Y:S01]  /*157f0*/  @P0 LDG.E.U8 R71, desc[UR20][R4.64] ;  /* 0x0000001404470981 */ /* 0x0002a2000c1e1100 */
[----:B0-----:R-:W-:-:S04]  /*15800*/  IADD3 R16, P6, PT, R7, R13, RZ ;  /* 0x0000000d07107210 */ /* 0x001fc80007fde0ff */
[----:B------:R-:W-:Y:S01]  /*15810*/  LEA.HI.X.SX32 R70, R7, R12, 0x1, P6 ;  /* 0x0000000c07467211 */ /* 0x000fe200030f0eff */
[----:B------:R-:W-:Y:S01]  /*15820*/  STL [R1+0xff4], R16 ;  /* 0x000ff41001007387 */ /* 0x000fe20000100800 */
[----:B-1----:R-:W-:-:S03]  /*15830*/  @P0 IMAD.MOV.U32 R4, RZ, RZ, R16 ;  /* 0x000000ffff040224 */ /* 0x002fc600078e0010 */
[----:B------:R-:W-:-:S05]  /*15840*/  @P0 IMAD.MOV.U32 R5, RZ, RZ, R70 ;  /* 0x000000ffff050224 */ /* 0x000fca00078e0046 */
[----:B------:R0:W2:Y:S04]  /*15850*/  @P0 LDG.E.U8 R9, desc[UR20][R4.64] ;  /* 0x0000001404090981 */ /* 0x0000a8000c1e1100 */
[----:B----4-:R1:W-:Y:S02]  /*15860*/  STL [R1+0x1d4c], R8 ;  /* 0x001d4c0801007387 */ /* 0x0103e40000100800 */
[----:B-1----:R-:W-:-:S04]  /*15870*/  IADD3 R8, P6, PT, R6, R13, RZ ;  /* 0x0000000d06087210 */ /* 0x002fc80007fde0ff */
[----:B------:R-:W-:Y:S01]  /*15880*/  LEA.HI.X.SX32 R7, R6, R12, 0x1, P6 ;  /* 0x0000000c06077211 */ /* 0x000fe200030f0eff */
[----:B0-----:R-:W-:-:S04]  /*15890*/  @P0 IMAD.MOV.U32 R4, RZ, RZ, R8 ;  /* 0x000000ffff040224 */ /* 0x001fc800078e0008 */
[----:B------:R-:W-:-:S05]  /*158a0*/  @P0 IMAD.MOV.U32 R5, RZ, RZ, R7 ;  /* 0x000000ffff050224 */ /* 0x000fca00078e0007 */
[----:B------:R0:W4:Y:S01]  /*158b0*/  @P0 LDG.E.U8 R2, desc[UR20][R4.64] ;  /* 0x0000001404020981 */ /* 0x000122000c1e1100 */
[----:B---3--:R-:W-:Y:S02]  /*158c0*/  ISETP.GE.AND P6, PT, R77, RZ, PT ;  /* 0x000000ff4d00720c */ /* 0x008fe40003fc6270 */
[----:B------:R-:W-:Y:S01]  /*158d0*/  SEL R6, R14, R78, !P1 ;  /* 0x0000004e0e067207 */ /* 0x000fe20004800000 */
[----:B------:R-:W-:Y:S04]  /*158e0*/  STL [R1+0xff0], R70 ;  /* 0x000ff04601007387 */ /* 0x000fe80000100800 */
[----:B------:R-:W-:Y:S01]  /*158f0*/  STL [R1+0xffc], R8 ;  /* 0x000ffc0801007387 */ /* 0x000fe20000100800 */
[----:B0-----:R-:W-:-:S03]  /*15900*/  IMAD.MOV.U32 R4, RZ, RZ, R93 ;  /* 0x000000ffff047224 */ /* 0x001fc600078e005d */
[----:B------:R0:W-:Y:S02]  /*15910*/  STL [R1+0xff8], R7 ;  /* 0x000ff80701007387 */ /* 0x0001e40000100800 */
[----:B------:R-:W-:Y:S02]  /*15920*/  @!P6 IMAD.MOV R4, RZ, RZ, -R4 ;  /* 0x000000ffff04e224 */ /* 0x000fe400078e0a04 */
[----:B------:R-:W3:Y:S01]  /*15930*/  LDL.LU R16, [R1+0x68] ;  /* 0x0000680001107983 */ /* 0x000ee20000300800 */
[----:B0-----:R-:W-:Y:S01]  /*15940*/  IMAD R7, R6, UR5, RZ ;  /* 0x0000000506077c24 */ /* 0x001fe2000f8e02ff */
[----:B------:R-:W-:Y:S01]  /*15950*/  SEL R6, R14, R76, !P1 ;  /* 0x0000004c0e067207 */ /* 0x000fe20004800000 */
[----:B------:R-:W0:Y:S01]  /*15960*/  LDCU UR5, c[0x0][0x3b0] ;  /* 0x00007600ff0577ac */ /* 0x000e220008000800 */
[----:B------:R-:W-:Y:S01]  /*15970*/  PRMT R0, RZ, 0x7610, R0 ;  /* 0x00007610ff007816 */ /* 0x000fe20000000000 */
[----:B----4-:R1:W-:Y:S02]  /*15980*/  STL [R1+0x1d40], R2 ;  /* 0x001d400201007387 */ /* 0x0103e40000100800 */
[----:B-1----:R-:W-:-:S02]  /*15990*/  IADD3 R2, P6, PT, R7, R13, RZ ;  /* 0x0000000d07027210 */ /* 0x002fc40007fde0ff */
[----:B--2---:R1:W-:Y:S02]  /*159a0*/  STL [R1+0x1d04], R9 ;  /* 0x001d040901007387 */ /* 0x0043e40000100800 */
[----:B------:R-:W-:-:S05]  /*159b0*/  LEA.HI.X.SX32 R70, R7, R12, 0x1, P6 ;  /* 0x0000000c07467211 */ /* 0x000fca00030f0eff */
[----:B------:R-:W-:Y:S02]  /*159c0*/  @P0 IMAD.MOV.U32 R7, RZ, RZ, R70 ;  /* 0x000000ffff070224 */ /* 0x000fe400078e0046 */
[----:B-1----:R-:W-:Y:S01]  /*159d0*/  IMAD R9, R6, UR13, RZ ;  /* 0x0000000d06097c24 */ /* 0x002fe2000f8e02ff */
[C---:B------:R-:W-:Y:S01]  /*159e0*/  SEL R5, R14.reuse, R79, !P1 ;  /* 0x0000004f0e057207 */ /* 0x040fe20004800000 */
[----:B------:R-:W-:Y:S01]  /*159f0*/  @P0 IMAD.MOV.U32 R6, RZ, RZ, R2 ;  /* 0x000000ffff060224 */ /* 0x000fe200078e0002 */
[----:B------:R-:W-:Y:S01]  /*15a00*/  STL [R1+0x1004], R2 ;  /* 0x0010040201007387 */ /* 0x000fe20000100800 */
[C---:B------:R-:W-:Y:S01]  /*15a10*/  SEL R4, R14.reuse, R4, !P1 ;  /* 0x000000040e047207 */ /* 0x040fe20004800000 */
[----:B------:R-:W1:Y:S02]  /*15a20*/  LDCU UR13, c[0x0][0x3b0] ;  /* 0x00007600ff0d77ac */ /* 0x000e640008000800 */
[----:B------:R2:W4:Y:S01]  /*15a30*/  @P0 LDG.E.U8 R0, desc[UR20][R6.64] ;  /* 0x0000001406000981 */ /* 0x000522000c1e1100 */
[----:B------:R-:W-:Y:S01]  /*15a40*/  IMAD R8, R5, UR6, RZ ;  /* 0x0000000605087c24 */ /* 0x000fe2000f8e02ff */
[----:B------:R-:W2:Y:S01]  /*15a50*/  LDCU UR6, c[0x0][0x3b0] ;  /* 0x00007600ff0677ac */ /* 0x000ea20008000800 */
[----:B------:R-:W-:-:S03]  /*15a60*/  SEL R5, R14, R30, !P1 ;  /* 0x0000001e0e057207 */ /* 0x000fc60004800000 */
[CC--:B------:R-:W-:Y:S02]  /*15a70*/  IADD3 R75, P6, PT, R8.reuse, R13.reuse, RZ ;  /* 0x0000000d084b7210 */ /* 0x0c0fe40007fde0ff */
[----:B------:R-:W-:Y:S01]  /*15a80*/  IMAD R5, R5, UR15, RZ ;  /* 0x0000000f05057c24 */ /* 0x000fe2000f8e02ff */
[----:B------:R-:W-:Y:S01]  /*15a90*/  STL [R1+0x1d44], R71 ;  /* 0x001d444701007387 */ /* 0x000fe20000100800 */
[----:B------:R-:W-:Y:S01]  /*15aa0*/  LEA.HI.X.SX32 R73, R8, R12, 0x1, P6 ;  /* 0x0000000c08497211 */ /* 0x000fe200030f0eff */
[----:B------:R-:W0:Y:S01]  /*15ab0*/  LDCU UR15, c[0x0][0x3b0] ;  /* 0x00007600ff0f77ac */ /* 0x000e220008000800 */
[----:B------:R-:W-:Y:S01]  /*15ac0*/  IADD3 R93, P6, PT, R9, R13, RZ ;  /* 0x0000000d095d7210 */ /* 0x000fe20007fde0ff */
[----:B------:R1:W-:Y:S01]  /*15ad0*/  STL [R1+0x1000], R70 ;  /* 0x0010004601007387 */ /* 0x0003e20000100800 */
[----:B------:R-:W-:-:S03]  /*15ae0*/  PRMT R74, RZ, 0x7610, R74 ;  /* 0x00007610ff4a7816 */ /* 0x000fc6000000004a */
[----:B------:R-:W-:Y:S01]  /*15af0*/  STL [R1+0x100c], R75 ;  /* 0x00100c4b01007387 */ /* 0x000fe20000100800 */
[-C--:B-1----:R-:W-:Y:S02]  /*15b00*/  LEA.HI.X.SX32 R70, R9, R12.reuse, 0x1, P6 ;  /* 0x0000000c09467211 */ /* 0x082fe400030f0eff */
[C---:B------:R-:W-:Y:S01]  /*15b10*/  IADD3 R72, P6, PT, R5.reuse, R13, RZ ;  /* 0x0000000d05487210 */ /* 0x040fe20007fde0ff */
[----:B------:R1:W-:Y:S01]  /*15b20*/  STL [R1+0x1008], R73 ;  /* 0x0010084901007387 */ /* 0x0003e20000100800 */
[----:B--2---:R-:W-:Y:S01]  /*15b30*/  IMAD R6, R4, UR6, RZ ;  /* 0x0000000604067c24 */ /* 0x004fe2000f8e02ff */
[----:B------:R-:W-:Y:S01]  /*15b40*/  SEL R3, R14, R3, !P1 ;  /* 0x000000030e037207 */ /* 0x000fe20004800000 */
[----:B------:R-:W-:Y:S01]  /*15b50*/  @P0 IMAD.MOV.U32 R4, RZ, RZ, R75 ;  /* 0x000000ffff040224 */ /* 0x000fe200078e004b */
[----:B------:R-:W2:Y:S01]  /*15b60*/  LDL.LU R77, [R1+0x59c] ;  /* 0x00059c00014d7983 */ /* 0x000ea20000300800 */
[----:B------:R-:W-:Y:S01]  /*15b70*/  LEA.HI.X.SX32 R71, R5, R12, 0x1, P6 ;  /* 0x0000000c05477211 */ /* 0x000fe200030f0eff */
[----:B------:R-:W-:Y:S01]  /*15b80*/  @P0 IMAD.MOV.U32 R5, RZ, RZ, R73 ;  /* 0x000000ffff050224 */ /* 0x000fe200078e0049 */
[----:B------:R-:W-:Y:S01]  /*15b90*/  PRMT R92, RZ, 0x7610, R92 ;  /* 0x00007610ff5c7816 */ /* 0x000fe2000000005c */
[----:B------:R-:W-:Y:S01]  /*15ba0*/  STL [R1+0x1014], R93 ;  /* 0x0010145d01007387 */ /* 0x000fe20000100800 */
[----:B------:R-:W-:Y:S01]  /*15bb0*/  PRMT R7, RZ, 0x7610, R7 ;  /* 0x00007610ff077816 */ /* 0x000fe20000000007 */
[----:B------:R-:W0:Y:S02]  /*15bc0*/  LDCU UR6, c[0x0][0x3b0] ;  /* 0x00007600ff0677ac */ /* 0x000e240008000800 */
[----:B------:R-:W2:Y:S04]  /*15bd0*/  LDL.LU R2, [R1+0x5a0] ;  /* 0x0005a00001027983 */ /* 0x000ea80000300800 */
[----:B------:R-:W-:Y:S04]  /*15be0*/  STL [R1+0x1010], R70 ;  /* 0x0010104601007387 */ /* 0x000fe80000100800 */
[----:B------:R-:W-:Y:S04]  /*15bf0*/  STL [R1+0x1774], R72 ;  /* 0x0017744801007387 */ /* 0x000fe80000100800 */
[----:B------:R0:W2:Y:S04]  /*15c00*/  @P0 LDG.E.U8 R74, desc[UR20][R4.64] ;  /* 0x00000014044a0981 */ /* 0x0000a8000c1e1100 */
[----:B----4-:R4:W-:Y:S04]  /*15c10*/  STL [R1+0x1d3c], R0 ;  /* 0x001d3c0001007387 */ /* 0x0109e80000100800 */
[----:B-1----:R-:W3:Y:S01]  /*15c20*/  LDL.LU R73, [R1+0x2b2c] ;  /* 0x002b2c0001497983 */ /* 0x002ee20000300800 */
[----:B0-----:R-:W-:Y:S01]  /*15c30*/  IMAD R3, R3, UR5, RZ ;  /* 0x0000000503037c24 */ /* 0x001fe2000f8e02ff */
[----:B------:R-:W0:Y:S01]  /*15c40*/  LDCU UR5, c[0x0][0x3b0] ;  /* 0x00007600ff0577ac */ /* 0x000e220008000800 */
[----:B------:R-:W-:-:S03]  /*15c50*/  @P0 IMAD.MOV.U32 R4, RZ, RZ, R93 ;  /* 0x000000ffff040224 */ /* 0x000fc600078e005d */
[C---:B----4-:R-:W-:Y:S01]  /*15c60*/  IADD3 R0, P6, PT, R3.reuse, R13, RZ ;  /* 0x0000000d03007210 */ /* 0x050fe20007fde0ff */
[----:B------:R-:W-:Y:S01]  /*15c70*/  @P0 IMAD.MOV.U32 R5, RZ, RZ, R70 ;  /* 0x000000ffff050224 */ /* 0x000fe200078e0046 */
[----:B------:R-:W-:Y:S02]  /*15c80*/  STL [R1+0x1018], R71 ;  /* 0x0010184701007387 */ /* 0x000fe40000100800 */
[----:B------:R-:W-:Y:S02]  /*15c90*/  LEA.HI.X.SX32 R75, R3, R12, 0x1, P6 ;  /* 0x0000000c034b7211 */ /* 0x000fe400030f0eff */
[----:B------:R-:W-:Y:S04]  /*15ca0*/  STL [R1+0x1788], R0 ;  /* 0x0017880001007387 */ /* 0x000fe80000100800 */
[----:B------:R-:W4:Y:S04]  /*15cb0*/  LDL.LU R3, [R1+0x598] ;  /* 0x0005980001037983 */ /* 0x000f280000300800 */
[----:B------:R1:W4:Y:S02]  /*15cc0*/  @P0 LDG.E.U8 R92, desc[UR20][R4.64] ;  /* 0x00000014045c0981 */ /* 0x000324000c1e1100 */
[----:B-1----:R-:W-:-:S02]  /*15cd0*/  @P0 IMAD.MOV.U32 R4, RZ, RZ, R72 ;  /* 0x000000ffff040224 */ /* 0x002fc400078e0048 */
[----:B------:R-:W-:Y:S01]  /*15ce0*/  @P0 IMAD.MOV.U32 R5, RZ, RZ, R71 ;  /* 0x000000ffff050224 */ /* 0x000fe200078e0047 */
[----:B--2---:R1:W-:Y:S04]  /*15cf0*/  STL [R1+0x1d38], R74 ;  /* 0x001d384a01007387 */ /* 0x0043e80000100800 */
[----:B------:R-:W2:Y:S01]  /*15d00*/  LDL.LU R70, [R1+0x2b28] ;  /* 0x002b280001467983 */ /* 0x000ea20000300800 */
[----:B-1----:R-:W-:-:S04]  /*15d10*/  IADD3 R74, P6, PT, R6, R13, RZ ;  /* 0x0000000d064a7210 */ /* 0x002fc80007fde0ff */
[----:B------:R-:W-:Y:S02]  /*15d20*/  LEA.HI.X.SX32 R93, R6, R12, 0x1, P6 ;  /* 0x0000000c065d7211 */ /* 0x000fe400030f0eff */
[----:B------:R-:W-:Y:S02]  /*15d30*/  PRMT R6, RZ, 0x7610, R6 ;  /* 0x00007610ff067816 */ /* 0x000fe40000000006 */
[----:B---3--:R-:W-:-:S06]  /*15d40*/  PRMT R73, RZ, 0x7610, R73 ;  /* 0x00007610ff497816 */ /* 0x008fcc0000000049 */
[----:B------:R1:W3:Y:S02]  /*15d50*/  @P0 LDG.E.U8 R73, desc[UR20][R4.64] ;  /* 0x0000001404490981 */ /* 0x0002e4000c1e1100 */
[----:B-1----:R-:W-:Y:S02]  /*15d60*/  @P0 IMAD.MOV.U32 R4, RZ, RZ, R0 ;  /* 0x000000ffff040224 */ /* 0x002fe400078e0000 */
[----:B------:R-:W-:-:S05]  /*15d70*/  @P0 IMAD.MOV.U32 R5, RZ, RZ, R75 ;  /* 0x000000ffff050224 */ /* 0x000fca00078e004b */
[----:B------:R1:W2:Y:S02]  /*15d80*/  @P0 LDG.E.U8 R6, desc[UR20][R4.64] ;  /* 0x0000001404060981 */ /* 0x0002a4000c1e1100 */
[----:B-1----:R-:W-:Y:S02]  /*15d90*/  @P0 IMAD.MOV.U32 R4, RZ, RZ, R74 ;  /* 0x000000ffff040224 */ /* 0x002fe400078e004a */
[----:B------:R-:W-:-:S05]  /*15da0*/  @P0 IMAD.MOV.U32 R5, RZ, RZ, R93 ;  /* 0x000000ffff050224 */ /* 0x000fca00078e005d */
[----:B------:R1:W2:Y:S01]  /*15db0*/  @P0 LDG.E.U8 R7, desc[UR20][R4.64] ;  /* 0x0000001404070981 */ /* 0x0002a2000c1e1100 */
[----:B------:R-:W-:-:S03]  /*15dc0*/  ISETP.GT.U32.AND P6, PT, R15, R16, PT ;  /* 0x000000100f00720c */ /* 0x000fc60003fc4070 */
[----:B------:R-:W-:Y:S04]  /*15dd0*/  STL [R1+0x1784], R75 ;  /* 0x0017844b01007387 */ /* 0x000fe80000100800 */
[----:B----4-:R4:W-:Y:S01]  /*15de0*/  STL [R1+0x1d34], R92 ;  /* 0x001d345c01007387 */ /* 0x0109e20000100800 */
[----:B------:R-:W-:-:S03]  /*15df0*/  SEL R3, R14, R3, !P1 ;  /* 0x000000030e037207 */ /* 0x000fc60004800000 */
[----:B----4-:R-:W4:Y:S04]  /*15e00*/  LDL.LU R92, [R1+0x5a4] ;  /* 0x0005a400015c7983 */ /* 0x010f280000300800 */
[----:B------:R-:W-:Y:S04]  /*15e10*/  STL [R1+0x1790], R74 ;  /* 0x0017904a01007387 */ /* 0x000fe80000100800 */
[----:B------:R-:W-:Y:S04]  /*15e20*/  STL [R1+0x178c], R93 ;  /* 0x00178c5d01007387 */ /* 0x000fe80000100800 */
[----:B------:R-:W4:Y:S04]  /*15e30*/  LDL.LU R71, [R1+0x2b24] ;  /* 0x002b240001477983 */ /* 0x000f280000300800 */
[----:B------:R-:W4:Y:S01]  /*15e40*/  LDL.LU R72, [R1+0x2b20] ;  /* 0x002b200001487983 */ /* 0x000f220000300800 */
[----:B------:R-:W-:Y:S01]  /*15e50*/  @!P6 IMAD.IADD R16, R16, 0x1, -R15 ;  /* 0x000000011010e824 */ /* 0x000fe200078e0a0f */
[----:B-1----:R-:W-:-:S02]  /*15e60*/  SEL R4, R14, R2, !P1 ;  /* 0x000000020e047207 */ /* 0x002fc40004800000 */
[----:B------:R-:W-:Y:S01]  /*15e70*/  PRMT R8, RZ, 0x7610, R8 ;  /* 0x00007610ff087816 */ /* 0x000fe20000000008 */
[----:B---3--:R1:W-:Y:S04]  /*15e80*/  STL [R1+0x1d30], R73 ;  /* 0x001d304901007387 */ /* 0x0083e80000100800 */
[----:B-1----:R-:W3:Y:S04]  /*15e90*/  LDL.LU R73, [R1+0x2b1c] ;  /* 0x002b1c0001497983 */ /* 0x002ee80000300800 */
[----:B------:R-:W3:Y:S04]  /*15ea0*/  LDL.LU R75, [R1+0x2b18] ;  /* 0x002b1800014b7983 */ /* 0x000ee80000300800 */
[----:B------:R-:W3:Y:S04]  /*15eb0*/  LDL.LU R0, [R1+0x2b14] ;  /* 0x002b140001007983 */ /* 0x000ee80000300800 */
[----:B--2---:R0:W-:Y:S04]  /*15ec0*/  STL [R1+0x1d2c], R6 ;  /* 0x001d2c0601007387 */ /* 0x0041e80000100800 */
[----:B------:R-:W2:Y:S01]  /*15ed0*/  LDL.LU R93, [R1+0x2b10] ;  /* 0x002b1000015d7983 */ /* 0x000ea20000300800 */
[----:B0-----:R-:W-:Y:S01]  /*15ee0*/  IMAD R6, R3, UR5, RZ ;  /* 0x0000000503067c24 */ /* 0x001fe2000f8e02ff */
[----:B------:R-:W-:Y:S01]  /*15ef0*/  SEL R3, R14, R77, !P1 ;  /* 0x0000004d0e037207 */ /* 0x000fe20004800000 */
[----:B------:R-:W0:Y:S01]  /*15f00*/  LDCU UR5, c[0x0][0x3b0] ;  /* 0x00007600ff0577ac */ /* 0x000e220008000800 */
[----:B------:R-:W2:Y:S02]  /*15f10*/  LDL.LU R77, [R1+0x5ac] ;  /* 0x0005ac00014d7983 */ /* 0x000ea40000300800 */
[----:B------:R-:W-:-:S05]  /*15f20*/  IADD3 R5, P6, PT, R6, R13, RZ ;  /* 0x0000000d06057210 */ /* 0x000fca0007fde0ff */
[----:B------:R-:W-:Y:S04]  /*15f30*/  STL [R1+0x1798], R5 ;  /* 0x0017980501007387 */ /* 0x000fe80000100800 */
[----:B------:R-:W2:Y:S04]  /*15f40*/  LDL.LU R74, [R1+0x5b0] ;  /* 0x0005b000014a7983 */ /* 0x000ea80000300800 */
[----:B------:R1:W-:Y:S02]  /*15f50*/  STL [R1+0x1d28], R7 ;  /* 0x001d280701007387 */ /* 0x0003e40000100800 */
[----:B-1----:R-:W-:Y:S01]  /*15f60*/  IMAD R7, R3, UR6, RZ ;  /* 0x0000000603077c24 */ /* 0x002fe2000f8e02ff */
[----:B------:R-:W-:Y:S01]  /*15f70*/  LEA.HI.X.SX32 R3, R6, R12, 0x1, P6 ;  /* 0x0000000c06037211 */ /* 0x000fe200030f0eff */
[----:B------:R-:W-:Y:S01]  /*15f80*/  IMAD R6, R4, UR13, RZ ;  /* 0x0000000d04067c24 */ /* 0x000fe2000f8e02ff */
[----:B------:R-:W1:Y:S01]  /*15f90*/  LDCU UR6, c[0x0][0x3b0] ;  /* 0x00007600ff0677ac */ /* 0x000e620008000800 */
[----:B------:R-:W-:-:S02]  /*15fa0*/  @P0 IMAD.MOV.U32 R4, RZ, RZ, R5 ;  /* 0x000000ffff040224 */ /* 0x000fc400078e0005 */
[----:B------:R-:W-:Y:S01]  /*15fb0*/  @P0 IMAD.MOV.U32 R5, RZ, RZ, R3 ;  /* 0x000000ffff050224 */ /* 0x000fe200078e0003 */
[----:B------:R4:W-:Y:S01]  /*15fc0*/  STL [R1+0x1794], R3 ;  /* 0x0017940301007387 */ /* 0x0009e20000100800 */
[C---:B------:R-:W-:Y:S01]  /*15fd0*/  IADD3 R2, P6, PT, R7.reuse, R13, RZ ;  /* 0x0000000d07027210 */ /* 0x040fe20007fde0ff */
[----:B------:R-:W0:Y:S02]  /*15fe0*/  LDCU UR13, c[0x0][0x3b0] ;  /* 0x00007600ff0d77ac */ /* 0x000e240008000800 */
[----:B------:R1:W2:Y:S04]  /*15ff0*/  @P0 LDG.E.U8 R8, desc[UR20][R4.64] ;  /* 0x0000001404080981 */ /* 0x0002a8000c1e1100 */
[----:B------:R-:W2:Y:S01]  /*16000*/  LDL.LU R5, [R1+0x5a8] ;  /* 0x0005a80001057983 */ /* 0x000ea20000300800 */
[----:B-1----:R-:W-:-:S02]  /*16010*/  LEA.HI.X.SX32 R4, R7, R12, 0x1, P6 ;  /* 0x0000000c07047211 */ /* 0x002fc400030f0eff */
[----:B----4-:R-:W-:Y:S01]  /*16020*/  SEL R3, R14, R92, !P1 ;  /* 0x0000005c0e037207 */ /* 0x010fe20004800000 */
[----:B------:R-:W-:Y:S04]  /*16030*/  STL [R1+0x17a0], R2 ;  /* 0x0017a00201007387 */ /* 0x000fe80000100800 */
[----:B------:R-:W4:Y:S04]  /*16040*/  LDL.LU R92, [R1+0x5b4] ;  /* 0x0005b400015c7983 */ /* 0x000f280000300800 */
[----:B------:R-:W-:Y:S01]  /*16050*/  STL [R1+0x179c], R4 ;  /* 0x00179c0401007387 */ /* 0x000fe20000100800 */
[----:B------:R-:W-:-:S04]  /*16060*/  IADD3 R7, P6, PT, R6, R13, RZ ;  /* 0x0000000d06077210 */ /* 0x000fc80007fde0ff */
[----:B------:R-:W-:Y:S02]  /*16070*/  LEA.HI.X.SX32 R6, R6, R12, 0x1, P6 ;  /* 0x0000000c06067211 */ /* 0x000fe400030f0eff */
[----:B---3--:R-:W-:Y:S02]  /*16080*/  PRMT R0, RZ, 0x7610, R0 ;  /* 0x00007610ff007816 */ /* 0x008fe40000000000 */
[----:B--2---:R-:W-:Y:S01]  /*16090*/  PRMT R93, RZ, 0x7610, R93 ;  /* 0x00007610ff5d7816 */ /* 0x004fe2000000005d */
[----:B------:R0:W-:Y:S02]  /*160a0*/  STL [R1+0x1ce8], R8 ;  /* 0x001ce80801007387 */ /* 0x0001e40000100800 */
[----:B0-----:R-:W-:Y:S01]  /*160b0*/  IMAD R8, R3, UR5, RZ ;  /* 0x0000000503087c24 */ /* 0x001fe2000f8e02ff */
[----:B------:R-:W-:Y:S01]  /*160c0*/  SEL R3, R14, R5, !P1 ;  /* 0x000000050e037207 */ /* 0x000fe20004800000 */
[----:B------:R-:W-:Y:S01]  /*160d0*/  @P0 IMAD.MOV.U32 R5, RZ, RZ, R4 ;  /* 0x000000ffff050224 */ /* 0x000fe200078e0004 */
[----:B------:R-:W-:Y:S01]  /*160e0*/  STL [R1+0x17a8], R7 ;  /* 0x0017a80701007387 */ /* 0x000fe20000100800 */
[----:B------:R-:W-:Y:S01]  /*160f0*/  @P0 IMAD.MOV.U32 R4, RZ, RZ, R2 ;  /* 0x000000ffff040224 */ /* 0x000fe200078e0002 */
[----:B------:R-:W-:Y:S01]  /*16100*/  PRMT R73, RZ, 0x7610, R73 ;  /* 0x00007610ff497816 */ /* 0x000fe20000000049 */
[----:B------:R-:W0:Y:S01]  /*16110*/  LDCU UR5, c[0x0][0x3b0] ;  /* 0x00007600ff0577ac */ /* 0x000e220008000800 */
[----:B------:R-:W2:Y:S04]  /*16120*/  LDL.LU R2, [R1+0x2b0c] ;  /* 0x002b0c0001027983 */ /* 0x000ea80000300800 */
[----:B------:R1:W3:Y:S02]  /*16130*/  @P0 LDG.E.U8 R0, desc[UR20][R4.64] ;  /* 0x0000001404000981 */ /* 0x0002e4000c1e1100 */
[----:B-1----:R-:W-:-:S02]  /*16140*/  IMAD.MOV.U32 R5, RZ, RZ, R6 ;  /* 0x000000ffff057224 */ /* 0x002fc400078e0006 */
[----:B------:R-:W-:-:S05]  /*16150*/  @P0 IMAD.MOV.U32 R4, RZ, RZ, R7 ;  /* 0x000000ffff040224 */ /* 0x000fca00078e0007 */
[----:B------:R1:W2:Y:S04]  /*16160*/  @P0 LDG.E.U8 R93, desc[UR20][R4.64] ;  /* 0x00000014045d0981 */ /* 0x0002a8000c1e1100 */
[----:B---3--:R3:W-:Y:S04]  /*16170*/  STL [R1+0x1d20], R0 ;  /* 0x001d200001007387 */ /* 0x0087e80000100800 */
[----:B---3--:R-:W3:Y:S04]  /*16180*/  LDL.LU R0, [R1+0x2b08] ;  /* 0x002b080001007983 */ /* 0x008ee80000300800 */
[----:B------:R0:W-:Y:S02]  /*16190*/  STL [R1+0x17a4], R6 ;  /* 0x0017a40601007387 */ /* 0x0001e40000100800 */
[----:B0-----:R-:W-:-:S04]  /*161a0*/  IADD3 R6, P6, PT, R8, R13, RZ ;  /* 0x0000000d08067210 */ /* 0x001fc80007fde0ff */
[----:B-1----:R-:W-:Y:S01]  /*161b0*/  LEA.HI.X.SX32 R4, R8, R12, 0x1, P6 ;  /* 0x0000000c08047211 */ /* 0x002fe200030f0eff */
[----:B------:R-:W-:Y:S01]  /*161c0*/  IMAD.MOV.U32 R5, RZ, RZ, R6 ;  /* 0x000000ffff057224 */ /* 0x000fe200078e0006 */
[----:B------:R-:W-:Y:S04]  /*161d0*/  STL [R1+0x17b0], R6 ;  /* 0x0017b00601007387 */ /* 0x000fe80000100800 */
[-C--:B------:R-:W-:Y:S01]  /*161e0*/  @P0 LOP3.LUT R5, R5, R4.reuse, RZ, 0x3c, !PT ;  /* 0x0000000405050212 */ /* 0x080fe200078e3cff */
[----:B--2---:R0:W-:Y:S04]  /*161f0*/  STL [R1+0x1d1c], R93 ;  /* 0x001d1c5d01007387 */ /* 0x0041e80000100800 */
[----:B0-----:R-:W2:Y:S04]  /*16200*/  LDL.LU R93, [R1+0x5b8] ;  /* 0x0005b800015d7983 */ /* 0x001ea80000300800 */
[----:B------:R0:W-:Y:S02]  /*16210*/  STL [R1+0x17ac], R4 ;  /* 0x0017ac0401007387 */ /* 0x0001e40000100800 */
[----:B0-----:R-:W-:-:S04]  /*16220*/  @P0 LOP3.LUT R4, R5, R4, RZ, 0x3c, !PT ;  /* 0x0000000405040212 */ /* 0x001fc800078e3cff */
[----:B------:R-:W-:-:S05]  /*16230*/  @P0 LOP3.LUT R5, R5, R4, RZ, 0x3c, !PT ;  /* 0x0000000405050212 */ /* 0x000fca00078e3cff */
[----:B------:R0:W2:Y:S01]  /*16240*/  @P0 LDG.E.U8 R73, desc[UR20][R4.64] ;  /* 0x0000001404490981 */ /* 0x0000a2000c1e1100 */
[----:B------:R-:W-:Y:S01]  /*16250*/  IMAD R7, R3, UR15, RZ ;  /* 0x0000000f03077c24 */ /* 0x000fe2000f8e02ff */
[----:B------:R-:W-:Y:S01]  /*16260*/  SEL R6, R14, R77, !P1 ;  /* 0x0000004d0e067207 */ /* 0x000fe20004800000 */
[----:B------:R-:W1:Y:S03]  /*16270*/  LDCU UR15, c[0x0][0x3b0] ;  /* 0x00007600ff0f77ac */ /* 0x000e660008000800 */
[----:B------:R-:W-:-:S04]  /*16280*/  IADD3 R77, P6, PT, R7, R13, RZ ;  /* 0x0000000d074d7210 */ /* 0x000fc80007fde0ff */
[----:B0-----:R-:W-:Y:S01]  /*16290*/  LEA.HI.X.SX32 R4, R7, R12, 0x1, P6 ;  /* 0x0000000c07047211 */ /* 0x001fe200030f0eff */
[----:B------:R-:W-:Y:S01]  /*162a0*/  STL [R1+0x17b8], R77 ;  /* 0x0017b84d01007387 */ /* 0x000fe20000100800 */
[----:B------:R-:W-:-:S03]  /*162b0*/  PRMT R75, RZ, 0x7610, R75 ;  /* 0x00007610ff4b7816 */ /* 0x000fc6000000004b */
[----:B------:R-:W-:Y:S01]  /*162c0*/  @P0 IMAD.MOV.U32 R5, RZ, RZ, R4 ;  /* 0x000000ffff050224 */ /* 0x000fe200078e0004 */
[----:B--2---:R0:W-:Y:S04]  /*162d0*/  STL [R1+0x1d18], R73 ;  /* 0x001d184901007387 */ /* 0x0041e80000100800 */
[----:B0-----:R-:W2:Y:S04]  /*162e0*/  LDL.LU R73, [R1+0x5bc] ;  /* 0x0005bc0001497983 */ /* 0x001ea80000300800 */
[----:B------:R0:W-:Y:S02]  /*162f0*/  STL [R1+0x17b4], R4 ;  /* 0x0017b40401007387 */ /* 0x0001e40000100800 */
[----:B0-----:R-:W-:-:S05]  /*16300*/  @P0 IMAD.MOV.U32 R4, RZ, RZ, R77 ;  /* 0x000000ffff040224 */ /* 0x001fca00078e004d */
[----:B------:R0:W2:Y:S01]  /*16310*/  @P0 LDG.E.U8 R75, desc[UR20][R4.64] ;  /* 0x00000014044b0981 */ /* 0x0000a2000c1e1100 */
[----:B------:R-:W-:Y:S01]  /*16320*/  IMAD R8, R6, UR6, RZ ;  /* 0x0000000606087c24 */ /* 0x000fe2000f8e02ff */
[----:B------:R-:W-:Y:S01]  /*16330*/  SEL R3, R14, R74, !P1 ;  /* 0x0000004a0e037207 */ /* 0x000fe20004800000 */
[----:B------:R-:W1:Y:S03]  /*16340*/  LDCU UR6, c[0x0][0x3b0] ;  /* 0x00007600ff0677ac */ /* 0x000e660008000800 */
[----:B------:R-:W-:-:S04]  /*16350*/  IADD3 R74, P6, PT, R8, R13, RZ ;  /* 0x0000000d084a7210 */ /* 0x000fc80007fde0ff */
[----:B0-----:R-:W-:Y:S01]  /*16360*/  LEA.HI.X.SX32 R4, R8, R12, 0x1, P6 ;  /* 0x0000000c08047211 */ /* 0x001fe200030f0eff */
[----:B------:R-:W-:Y:S01]  /*16370*/  IMAD.MOV.U32 R5, RZ, RZ, R74 ;  /* 0x000000ffff057224 */ /* 0x000fe200078e004a */
[----:B------:R0:W-:Y:S01]  /*16380*/  STL [R1+0x17c0], R74 ;  /* 0x0017c04a01007387 */ /* 0x0001e20000100800 */
[----:B------:R-:W-:Y:S01]  /*16390*/  IMAD R6, R3, UR13, RZ ;  /* 0x0000000d03067c24 */ /* 0x000fe2000f8e02ff */
[----:B----4-:R-:W-:Y:S01]  /*163a0*/  SEL R3, R14, R92, !P1 ;  /* 0x0000005c0e037207 */ /* 0x010fe20004800000 */
[----:B------:R-:W4:Y:S01]  /*163b0*/  LDCU UR13, c[0x0][0x3b0] ;  /* 0x00007600ff0d77ac */ /* 0x000f220008000800 */
[-C--:B------:R-:W-:Y:S02]  /*163c0*/  @P0 LOP3.LUT R5, R5, R4.reuse, RZ, 0x3c, !PT ;  /* 0x0000000405050212 */ /* 0x080fe400078e3cff */
[----:B------:R-:W-:Y:S02]  /*163d0*/  PRMT R2, RZ, 0x7610, R2 ;  /* 0x00007610ff027816 */ /* 0x000fe40000000002 */
[----:B0-----:R-:W-:Y:S01]  /*163e0*/  IADD3 R74, P6, PT, R6, R13, RZ ;  /* 0x0000000d064a7210 */ /* 0x001fe20007fde0ff */
[----:B------:R-:W-:Y:S01]  /*163f0*/  IMAD R7, R3, UR5, RZ ;  /* 0x0000000503077c24 */ /* 0x000fe2000f8e02ff */
[----:B---3--:R-:W-:Y:S01]  /*16400*/  PRMT R0, RZ, 0x7610, R0 ;  /* 0x00007610ff007816 */ /* 0x008fe20000000000 */
[----:B------:R-:W0:Y:S02]  /*16410*/  LDCU UR5, c[0x0][0x3b0] ;  /* 0x00007600ff0577ac */ /* 0x000e240008000800 */
[----:B------:R-:W-:Y:S01]  /*16420*/  IMAD.MOV.U32 R3, RZ, RZ, R74 ;  /* 0x000000ffff037224 */ /* 0x000fe200078e004a */
[----:B--2---:R2:W-:Y:S04]  /*16430*/  STL [R1+0x1d14], R75 ;  /* 0x001d144b01007387 */ /* 0x0045e80000100800 */
[----:B--2---:R-:W2:Y:S04]  /*16440*/  LDL.LU R75, [R1+0x5c0] ;  /* 0x0005c000014b7983 */ /* 0x004ea80000300800 */
[----:B------:R-:W3:Y:S04]  /*16450*/  LDL.LU R77, [R1+0x5c4] ;  /* 0x0005c400014d7983 */ /* 0x000ee80000300800 */
[----:B------:R-:W2:Y:S04]  /*16460*/  LDL.LU R92, [R1+0x5c8] ;  /* 0x0005c800015c7983 */ /* 0x000ea80000300800 */
[----:B------:R0:W-:Y:S02]  /*16470*/  STL [R1+0x17bc], R4 ;  /* 0x0017bc0401007387 */ /* 0x0001e40000100800 */
[----:B0-----:R-:W-:-:S04]  /*16480*/  @P0 LOP3.LUT R4, R5, R4, RZ, 0x3c, !PT ;  /* 0x0000000405040212 */ /* 0x001fc800078e3cff */
[----:B------:R-:W-:Y:S01]  /*16490*/  @P0 LOP3.LUT R5, R5, R4, RZ, 0x3c, !PT ;  /* 0x0000000405050212 */ /* 0x000fe200078e3cff */
[----:B------:R0:W-:Y:S04]  /*164a0*/  STL [R1+0x17c8], R74 ;  /* 0x0017c84a01007387 */ /* 0x0001e80000100800 */
[----:B------:R1:W2:Y:S01]  /*164b0*/  @P0 LDG.E.U8 R2, desc[UR20][R4.64] ;  /* 0x0000001404020981 */ /* 0x0002a2000c1e1100 */
[----:B0-----:R-:W-:Y:S01]  /*164c0*/  LEA.HI.X.SX32 R74, R6, R12, 0x1, P6 ;  /* 0x0000000c064a7211 */ /* 0x001fe200030f0eff */
[----:B------:R-:W-:-:S04]  /*164d0*/  IMAD.MOV.U32 R6, RZ, RZ, R3 ;  /* 0x000000ffff067224 */ /* 0x000fc800078e0003 */
[----:B-1----:R-:W-:Y:S02]  /*164e0*/  IMAD.MOV.U32 R5, RZ, RZ, R74 ;  /* 0x000000ffff057224 */ /* 0x002fe400078e004a */
[----:B------:R-:W-:-:S05]  /*164f0*/  @P0 IMAD.MOV.U32 R4, RZ, RZ, R6 ;  /* 0x000000ffff040224 */ /* 0x000fca00078e0006 */
[----:B------:R0:W3:Y:S01]  /*16500*/  @P0 LDG.E.U8 R0, desc[UR20][R4.64] ;  /* 0x0000001404000981 */ /* 0x0000e2000c1e1100 */
[----:B------:R-:W-:-:S05]  /*16510*/  SEL R3, R14, R93, !P1 ;  /* 0x0000005d0e037207 */ /* 0x000fca0004800000 */
[----:B------:R-:W-:Y:S01]  /*16520*/  IMAD R6, R3, UR6, RZ ;  /* 0x0000000603067c24 */ /* 0x000fe2000f8e02ff */
[----:B------:R-:W-:Y:S01]  /*16530*/  PRMT R71, RZ, 0x7610, R71 ;  /* 0x00007610ff477816 */ /* 0x000fe20000000047 */
[----:B------:R-:W1:Y:S01]  /*16540*/  LDCU UR6, c[0x0][0x3b0] ;  /* 0x00007600ff0677ac */ /* 0x000e620008000800 */
[----:B------:R-:W-:Y:S02]  /*16550*/  SEL R3, R14, R73, !P1 ;  /* 0x000000490e037207 */ /* 0x000fe40004800000 */
[----:B------:R-:W-:Y:S01]  /*16560*/  PRMT R8, RZ, 0x7610, R8 ;  /* 0x00007610ff087816 */ /* 0x000fe20000000008 */
[----:B--2---:R2:W-:Y:S04]  /*16570*/  STL [R1+0x1d10], R2 ;  /* 0x001d100201007387 */ /* 0x0045e80000100800 */
[----:B--2---:R-:W2:Y:S04]  /*16580*/  LDL.LU R2, [R1+0x2b04] ;  /* 0x002b040001027983 */ /* 0x004ea80000300800 */
[----:B------:R0:W-:Y:S04]  /*16590*/  STL [R1+0x17c4], R74 ;  /* 0x0017c44a01007387 */ /* 0x0001e80000100800 */
[----:B------:R-:W2:Y:S01]  /*165a0*/  LDL.LU R93, [R1+0x5cc] ;  /* 0x0005cc00015d7983 */ /* 0x000ea20000300800 */
[----:B0-----:R-:W-:-:S04]  /*165b0*/  IADD3 R74, P6, PT, R7, R13, RZ ;  /* 0x0000000d074a7210 */ /* 0x001fc80007fde0ff */
[----:B------:R-:W-:Y:S01]  /*165c0*/  LEA.HI.X.SX32 R7, R7, R12, 0x1, P6 ;  /* 0x0000000c07077211 */ /* 0x000fe200030f0eff */
[----:B------:R-:W-:Y:S01]  /*165d0*/  @P0 IMAD.MOV.U32 R4, RZ, RZ, R74 ;  /* 0x000000ffff040224 */ /* 0x000fe200078e004a */
[----:B------:R-:W-:Y:S01]  /*165e0*/  IADD3 R73, P6, PT, R6, R13, RZ ;  /* 0x0000000d06497210 */ /* 0x000fe20007fde0ff */
[----:B---3--:R0:W-:Y:S02]  /*165f0*/  STL [R1+0x1d0c], R0 ;  /* 0x001d0c0001007387 */ /* 0x0081e40000100800 */
[----:B------:R-:W-:-:S05]  /*16600*/  @P0 IMAD.MOV.U32 R5, RZ, RZ, R7 ;  /* 0x000000ffff050224 */ /* 0x000fca00078e0007 */
[----:B------:R3:W2:Y:S04]  /*16610*/  @P0 LDG.E.U8 R71, desc[UR20][R4.64] ;  /* 0x0000001404470981 */ /* 0x0006a8000c1e1100 */
[----:B0-----:R-:W2:Y:S04]  /*16620*/  LDL.LU R0, [R1+0x2b00] ;  /* 0x002b000001007983 */ /* 0x001ea80000300800 */
[----:B------:R0:W-:Y:S01]  /*16630*/  STL [R1+0x17d0], R74 ;  /* 0x0017d04a01007387 */ /* 0x0001e20000100800 */
[----:B---3--:R-:W-:Y:S01]  /*16640*/  @P0 IMAD.MOV.U32 R4, RZ, RZ, R73 ;  /* 0x000000ffff040224 */ /* 0x008fe200078e0049 */
[----:B0-----:R-:W-:-:S05]  /*16650*/  LEA.HI.X.SX32 R74, R6, R12, 0x1, P6 ;  /* 0x0000000c064a7211 */ /* 0x001fca00030f0eff */
[----:B------:R-:W-:-:S05]  /*16660*/  @P0 IMAD.MOV.U32 R5, RZ, RZ, R74 ;  /* 0x000000ffff050224 */ /* 0x000fca00078e004a */
[----:B------:R0:W3:Y:S04]  /*16670*/  @P0 LDG.E.U8 R8, desc[UR20][R4.64] ;  /* 0x0000001404080981 */ /* 0x0000e8000c1e1100 */
[----:B------:R4:W-:Y:S04]  /*16680*/  STL [R1+0x17cc], R7 ;  /* 0x0017cc0701007387 */ /* 0x0009e80000100800 */
[----:B------:R-:W-:Y:S01]  /*16690*/  STL [R1+0x17d8], R73 ;  /* 0x0017d84901007387 */ /* 0x000fe20000100800 */
[----:B----4-:R-:W-:-:S03]  /*166a0*/  IMAD R7, R3, UR13, RZ ;  /* 0x0000000d03077c24 */ /* 0x010fc6000f8e02ff */
[----:B------:R-:W-:Y:S01]  /*166b0*/  STL [R1+0x17d4], R74 ;  /* 0x0017d44a01007387 */ /* 0x000fe20000100800 */
[----:B--2---:R-:W-:-:S03]  /*166c0*/  PRMT R0, RZ, 0x7610, R0 ;  /* 0x00007610ff007816 */ /* 0x004fc60000000000 */
[----:B------:R2:W-:Y:S01]  /*166d0*/  STL [R1+0x1d08], R71 ;  /* 0x001d084701007387 */ /* 0x0005e20000100800 */
[----:B------:R-:W-:Y:S01]  /*166e0*/  SEL R6, R14, R75, !P1 ;  /* 0x0000004b0e067207 */ /* 0x000fe20004800000 */
[----:B------:R-:W4:Y:S01]  /*166f0*/  LDCU UR13, c[0x0][0x3b0] ;  /* 0x00007600ff0d77ac */ /* 0x000f220008000800 */
[----:B--2---:R-:W-:-:S04]  /*16700*/  IADD3 R71, P6, PT, R7, R13, RZ ;  /* 0x0000000d07477210 */ /* 0x004fc80007fde0ff */
[----:B0-----:R-:W-:Y:S01]  /*16710*/  LEA.HI.X.SX32 R4, R7, R12, 0x1, P6 ;  /* 0x0000000c07047211 */ /* 0x001fe200030f0eff */
[----:B------:R-:W-:Y:S04]  /*16720*/  STL [R1+0x17e0], R71 ;  /* 0x0017e04701007387 */ /* 0x000fe80000100800 */
[----:B------:R-:W-:Y:S01]  /*16730*/  @P0 IMAD.MOV.U32 R5, RZ, RZ, R4 ;  /* 0x000000ffff050224 */ /* 0x000fe200078e0004 */
[----:B---3--:R-:W-:Y:S04]  /*16740*/  STL [R1+0x1cc8], R8 ;  /* 0x001cc80801007387 */ /* 0x008fe80000100800 */
[----:B------:R0:W-:Y:S02]  /*16750*/  STL [R1+0x17dc], R4 ;  /* 0x0017dc0401007387 */ /* 0x0001e40000100800 */
[----:B0-----:R-:W-:-:S05]  /*16760*/  @P0 IMAD.MOV.U32 R4, RZ, RZ, R71 ;  /* 0x000000ffff040224 */ /* 0x001fca00078e0047 */
[----:B------:R0:W2:Y:S01]  /*16770*/  @P0 LDG.E.U8 R0, desc[UR20][R4.64] ;  /* 0x0000001404000981 */ /* 0x0000a2000c1e1100 */
[----:B------:R-:W-:Y:S01]  /*16780*/  IMAD R8, R6, UR5, RZ ;  /* 0x0000000506087c24 */ /* 0x000fe2000f8e02ff */
[----:B------:R-:W-:Y:S01]  /*16790*/  SEL R6, R14, R92, !P1 ;  /* 0x0000005c0e067207 */ /* 0x000fe20004800000 */
[----:B------:R-:W3:Y:S03]  /*167a0*/  LDCU UR5, c[0x0][0x3b0] ;  /* 0x00007600ff0577ac */ /* 0x000ee60008000800 */
[----:B------:R-:W-:Y:S02]  /*167b0*/  IADD3 R73, P6, PT, R8, R13, RZ ;  /* 0x0000000d08497210 */ /* 0x000fe40007fde0ff */
[----:B------:R-:W-:Y:S02]  /*167c0*/  SEL R3, R14, R77, !P1 ;  /* 0x0000004d0e037207 */ /* 0x000fe40004800000 */
[----:B0-----:R-:W-:Y:S01]  /*167d0*/  LEA.HI.X.SX32 R4, R8, R12, 0x1, P6 ;  /* 0x0000000c08047211 */ /* 0x001fe200030f0eff */
[----:B------:R-:W-:Y:S04]  /*167e0*/  STL [R1+0x17e8], R73 ;  /* 0x0017e84901007387 */ /* 0x000fe80000100800 */
[----:B------:R-:W3:Y:S01]  /*167f0*/  LDL.LU R92, [R1+0x5d4] ;  /* 0x0005d400015c7983 */ /* 0x000ee20000300800 */
[----:B------:R-:W-:-:S03]  /*16800*/  PRMT R72, RZ, 0x7610, R72 ;  /* 0x00007610ff487816 */ /* 0x000fc60000000048 */
[----:B------:R-:W3:Y:S01]  /*16810*/  LDL.LU R77, [R1+0x5d8] ;  /* 0x0005d800014d7983 */ /* 0x000ee20000300800 */
[----:B------:R-:W-:Y:S02]  /*16820*/  @P0 IMAD.MOV.U32 R5, RZ, RZ, R4 ;  /* 0x000000ffff050224 */ /* 0x000fe400078e0004 */
[----:B-1----:R-:W-:Y:S01]  /*16830*/  IMAD R7, R3, UR6, RZ ;  /* 0x0000000603077c24 */ /* 0x002fe2000f8e02ff */
[----:B------:R-:W-:Y:S01]  /*16840*/  PRMT R2, RZ, 0x7610, R2 ;  /* 0x00007610ff027816 */ /* 0x000fe20000000002 */
[----:B------:R-:W-:Y:S01]  /*16850*/  IMAD R6, R6, UR15, RZ ;  /* 0x0000000f06067c24 */ /* 0x000fe2000f8e02ff */
[----:B--2---:R0:W-:Y:S02]  /*16860*/  STL [R1+0x1d00], R0 ;  /* 0x001d000001007387 */ /* 0x0041e40000100800 */
[----:B------:R-:W-:Y:S01]  /*16870*/  IADD3 R75, P6, PT, R7, R13, RZ ;  /* 0x0000000d074b7210 */ /* 0x000fe20007fde0ff */
[----:B------:R-:W1:Y:S01]  /*16880*/  LDCU UR6, c[0x0][0x3b0] ;  /* 0x00007600ff0677ac */ /* 0x000e620008000800 */
[----:B------:R-:W-:-:S02]  /*16890*/  SEL R3, R14, R93, !P1 ;  /* 0x0000005d0e037207 */ /* 0x000fc40004800000 */
[----:B------:R-:W-:Y:S01]  /*168a0*/  PRMT R8, RZ, 0x7610, R8 ;  /* 0x00007610ff087816 */ /* 0x000fe20000000008 */
[----:B------:R-:W2:Y:S01]  /*168b0*/  LDCU UR15, c[0x0][0x3b0] ;  /* 0x00007600ff0f77ac */ /* 0x000ea20008000800 */
[----:B0-----:R-:W2:Y:S04]  /*168c0*/  LDL.LU R0, [R1+0x5dc] ;  /* 0x0005dc0001007983 */ /* 0x001ea80000300800 */
[----:B------:R0:W-:Y:S02]  /*168d0*/  STL [R1+0x17e4], R4 ;  /* 0x0017e40401007387 */ /* 0x0001e40000100800 */
[----:B0-----:R-:W-:-:S05]  /*168e0*/  @P0 IMAD.MOV.U32 R4, RZ, RZ, R73 ;  /* 0x000000ffff040224 */ /* 0x001fca00078e0049 */
[----:B------:R0:W2:Y:S01]  /*168f0*/  @P0 LDG.E.U8 R72, desc[UR20][R4.64] ;  /* 0x0000001404480981 */ /* 0x0000a2000c1e1100 */
[----:B------:R-:W-:Y:S01]  /*16900*/  LEA.HI.X.SX32 R71, R7, R12, 0x1, P6 ;  /* 0x0000000c07477211 */ /* 0x000fe200030f0eff */
[----:B0-----:R-:W-:-:S04]  /*16910*/  @P0 IMAD.MOV.U32 R4, RZ, RZ, R75 ;  /* 0x000000ffff040224 */ /* 0x001fc800078e004b */
[----:B------:R-:W-:-:S05]  /*16920*/  @P0 IMAD.MOV.U32 R5, RZ, RZ, R71 ;  /* 0x000000ffff050224 */ /* 0x000fca00078e0047 */
[----:B------:R0:W3:Y:S01]  /*16930*/  @P0 LDG.E.U8 R2, desc[UR20][R4.64] ;  /* 0x0000001404020981 */ /* 0x0000e2000c1e1100 */
[C---:B------:R-:W-:Y:S01]  /*16940*/  IADD3 R74, P6, PT, R6.reuse, R13, RZ ;  /* 0x0000000d064a7210 */ /* 0x040fe20007fde0ff */
[----:B----4-:R-:W-:Y:S02]  /*16950*/  IMAD R3, R3, UR13, RZ ;  /* 0x0000000d03037c24 */ /* 0x010fe4000f8e02ff */
[----:B------:R-:W-:Y:S01]  /*16960*/  STL [R1+0x17f0], R75 ;  /* 0x0017f04b01007387 */ /* 0x000fe20000100800 */
[----:B------:R-:W-:Y:S01]  /*16970*/  LEA.HI.X.SX32 R6, R6, R12, 0x1, P6 ;  /* 0x0000000c06067211 */ /* 0x000fe200030f0eff */
[----:B------:R-:W4:Y:S02]  /*16980*/  LDCU UR13, c[0x0][0x3b0] ;  /* 0x00007600ff0d77ac */ /* 0x000f240008000800 */
[----:B------:R-:W-:Y:S04]  /*16990*/  STL [R1+0x17ec], R71 ;  /* 0x0017ec4701007387 */ /* 0x000fe80000100800 */
[----:B------:R-:W-:Y:S04]  /*169a0*/  STL [R1+0x17f8], R74 ;  /* 0x0017f84a01007387 */ /* 0x000fe80000100800 */
[----:B------:R-:W4:Y:S01]  /*169b0*/  LDL.LU R93, [R1+0x94] ;  /* 0x00009400015d7983 */ /* 0x000f220000300800 */
[----:B------:R-:W-:Y:S01]  /*169c0*/  PRMT R7, RZ, 0x7610, R7 ;  /* 0x00007610ff077816 */ /* 0x000fe20000000007 */
[----:B0-----:R-:W-:-:S02]  /*169d0*/  @P0 IMAD.MOV.U32 R4, RZ, RZ, R74 ;  /* 0x000000ffff040224 */ /* 0x001fc400078e004a */
[----:B------:R-:W-:-:S05]  /*169e0*/  @P0 IMAD.MOV.U32 R5, RZ, RZ, R6 ;  /* 0x000000ffff050224 */ /* 0x000fca00078e0006 */
[----:B------:R0:W4:Y:S04]  /*169f0*/  @P0 LDG.E.U8 R7, desc[UR20][R4.64] ;  /* 0x0000001404070981 */ /* 0x000128000c1e1100 */
[----:B--2---:R2:W-:Y:S04]  /*16a00*/  STL [R1+0x1cfc], R72 ;  /* 0x001cfc4801007387 */ /* 0x0045e80000100800 */
[----:B------:R-:W-:Y:S01]  /*16a10*/  STL [R1+0x17f4], R6 ;  /* 0x0017f40601007387 */ /* 0x000fe20000100800 */
[----:B--2---:R-:W-:-:S04]  /*16a20*/  IADD3 R72, P6, PT, R3, R13, RZ ;  /* 0x0000000d03487210 */ /* 0x004fc80007fde0ff */
[----:B------:R-:W-:Y:S01]  /*16a30*/  LEA.HI.X.SX32 R73, R3, R12, 0x1, P6 ;  /* 0x0000000c03497211 */ /* 0x000fe200030f0eff */
[----:B------:R-:W-:Y:S04]  /*16a40*/  STL [R1+0x1800], R72 ;  /* 0x0018004801007387 */ /* 0x000fe80000100800 */
[----:B------:R-:W2:Y:S01]  /*16a50*/  LDL.LU R3, [R1+0x5d0] ;  /* 0x0005d00001037983 */ /* 0x000ea20000300800 */
[----:B0-----:R-:W-:Y:S02]  /*16a60*/  @P0 IMAD.MOV.U32 R4, RZ, RZ, R72 ;  /* 0x000000ffff040224 */ /* 0x001fe400078e0048 */
[----:B------:R-:W-:Y:S01]  /*16a70*/  @P0 IMAD.MOV.U32 R5, RZ, RZ, R73 ;  /* 0x000000ffff050224 */ /* 0x000fe200078e0049 */
[----:B------:R-:W2:Y:S04]  /*16a80*/  LDL.LU R71, [R1+0x2afc] ;  /* 0x002afc0001477983 */ /* 0x000ea80000300800 */
[----:B------:R-:W2:Y:S04]  /*16a90*/  LDL.LU R75, [R1+0x2af8] ;  /* 0x002af800014b7983 */ /* 0x000ea80000300800 */
[----:B---3--:R0:W-:Y:S04]  /*16aa0*/  STL [R1+0x1cf8], R2 ;  /* 0x001cf80201007387 */ /* 0x0081e80000100800 */
[----:B------:R3:W2:Y:S04]  /*16ab0*/  @P0 LDG.E.U8 R8, desc[UR20][R4.64] ;  /* 0x0000001404080981 */ /* 0x0006a8000c1e1100 */
[----:B0-----:R-:W2:Y:S01]  /*16ac0*/  LDL.LU R2, [R1+0x2af4] ;  /* 0x002af40001027983 */ /* 0x001ea20000300800 */
[----:B------:R-:W-:-:S03]  /*16ad0*/  ISETP.GT.U32.AND P6, PT, R15, R16, PT ;  /* 0x000000100f00720c */ /* 0x000fc60003fc4070 */
[----:B------:R-:W-:Y:S01]  /*16ae0*/  STL [R1+0x17fc], R73 ;  /* 0x0017fc4901007387 */ /* 0x000fe20000100800 */
[----:B------:R-:W-:-:S03]  /*16af0*/  SEL R6, R14, R92, !P1 ;  /* 0x0000005c0e067207 */ /* 0x000fc60004800000 */
[----:B----4-:R0:W-:Y:S02]  /*16b00*/  STL [R1+0x1cf4], R7 ;  /* 0x001cf40701007387 */ /* 0x0101e40000100800 */
[----:B-1----:R-:W-:Y:S01]  /*16b10*/  IMAD R6, R6, UR6, RZ ;  /* 0x0000000606067c24 */ /* 0x002fe2000f8e02ff */
[----:B---3--:R-:W-:Y:S01]  /*16b20*/  SEL R4, R14, R0, !P1 ;  /* 0x000000000e047207 */ /* 0x008fe20004800000 */
[----:B------:R-:W3:Y:S01]  /*16b30*/  LDL.LU R92, [R1+0x6c] ;  /* 0x00006c00015c7983 */ /* 0x000ee20000300800 */
[----:B------:R-:W1:Y:S01]  /*16b40*/  LDCU UR6, c[0x0][0x3b0] ;  /* 0x00007600ff0677ac */ /* 0x000e620008000800 */
[----:B------:R-:W-:Y:S01]  /*16b50*/  @!P6 IMAD.IADD R16, R16, 0x1, -R15 ;  /* 0x000000011010e824 */ /* 0x000fe200078e0a0f */
[----:B--2---:R-:W-:-:S05]  /*16b60*/  SEL R3, R14, R3, !P1 ;  /* 0x000000030e037207 */ /* 0x004fca0004800000 */
[----:B0-----:R-:W-:Y:S01]  /*16b70*/  IMAD R7, R3, UR5, RZ ;  /* 0x0000000503077c24 */ /* 0x001fe2000f8e02ff */
[----:B------:R-:W-:Y:S01]  /*16b80*/  SEL R3, R14, R77, !P1 ;  /* 0x0000004d0e037207 */ /* 0x000fe20004800000 */
[----:B------:R-:W0:Y:S03]  /*16b90*/  LDCU UR5, c[0x0][0x3b0] ;  /* 0x00007600ff0577ac */ /* 0x000e260008000800 */
[----:B------:R-:W-:Y:S01]  /*16ba0*/  IADD3 R72, P6, PT, R7, R13, RZ ;  /* 0x0000000d07487210 */ /* 0x000fe20007fde0ff */
[----:B------:R-:W-:-:S03]  /*16bb0*/  IMAD R5, R3, UR13, RZ ;  /* 0x0000000d03057c24 */ /* 0x000fc6000f8e02ff */
[-C--:B------:R-:W-:Y:S01]  /*16bc0*/  LEA.HI.X.SX32 R77, R7, R12.reuse, 0x1, P6 ;  /* 0x0000000c074d7211 */ /* 0x080fe200030f0eff */
[----:B------:R-:W-:Y:S01]  /*16bd0*/  STL [R1+0x1808], R72 ;  /* 0x0018084801007387 */ /* 0x000fe20000100800 */
[-C--:B------:R-:W-:Y:S01]  /*16be0*/  IADD3 R0, P6, PT, R6, R13.reuse, RZ ;  /* 0x0000000d06007210 */ /* 0x080fe20007fde0ff */
[----:B------:R-:W-:Y:S01]  /*16bf0*/  IMAD R7, R4, UR15, RZ ;  /* 0x0000000f04077c24 */ /* 0x000fe2000f8e02ff */
[----:B------:R-:W-:Y:S01]  /*16c00*/  PRMT R2, RZ, 0x7610, R2 ;  /* 0x00007610ff027816 */ /* 0x000fe20000000002 */
[----:B------:R-:W-:Y:S01]  /*16c10*/  STL [R1+0x1804], R77 ;  /* 0x0018044d01007387 */ /* 0x000fe20000100800 */
[----:B------:R-:W-:Y:S01]  /*16c20*/  LEA.HI.X.SX32 R74, R6, R12, 0x1, P6 ;  /* 0x0000000c064a7211 */ /* 0x000fe200030f0eff */
[----:B------:R-:W-:Y:S01]  /*16c30*/  @P0 IMAD.MOV.U32 R4, RZ, RZ, R72 ;  /* 0x000000ffff040224 */ /* 0x000fe200078e0048 */
[----:B------:R-:W-:Y:S01]  /*16c40*/  IADD3 R73, P6, PT, R5, R13, RZ ;  /* 0x0000000d05497210 */ /* 0x000fe20007fde0ff */
[----:B------:R2:W-:Y:S01]  /*16c50*/  STL [R1+0x1cf0], R8 ;  /* 0x001cf00801007387 */ /* 0x0005e20000100800 */
[----:B------:R-:W-:Y:S01]  /*16c60*/  SEL R3, R14, R93, !P1 ;  /* 0x0000005d0e037207 */ /* 0x000fe20004800000 */
[----:B------:R-:W4:Y:S01]  /*16c70*/  LDCU UR13, c[0x0][0x3b0] ;  /* 0x00007600ff0d77ac */ /* 0x000f220008000800 */
[----:B------:R-:W-:-:S02]  /*16c80*/  PRMT R75, RZ, 0x7610, R75 ;  /* 0x00007610ff4b7816 */ /* 0x000fc4000000004b */
[----:B------:R-:W-:Y:S01]  /*16c90*/  PRMT R71, RZ, 0x7610, R71 ;  /* 0x00007610ff477816 */ /* 0x000fe20000000047 */
[----:B------:R-:W0:Y:S01]  /*16ca0*/  LDCU UR15, c[0x0][0x3b0] ;  /* 0x00007600ff0f77ac */ /* 0x000e220008000800 */
[----:B--2---:R-:W-:Y:S01]  /*16cb0*/  SHF.R.S32.HI R8, RZ, 0x1f, R5 ;  /* 0x0000001fff087819 */ /* 0x004fe20000011405 */
[----:B------:R-:W-:-:S05]  /*16cc0*/  @P0 IMAD.MOV.U32 R5, RZ, RZ, R77 ;  /* 0x000000ffff050224 */ /* 0x000fca00078e004d */
[----:B------:R2:W3:Y:S01]  /*16cd0*/  @P0 LDG.E.U8 R2, desc[UR20][R4.64] ;  /* 0x0000001404020981 */ /* 0x0004e2000c1e1100 */
[----:B------:R-:W-:Y:S01]  /*16ce0*/  IMAD.X R72, R8, 0x1, R12, P6 ;  /* 0x0000000108487824 */ /* 0x000fe200030e060c */
[----:B------:R-:W-:Y:S02]  /*16cf0*/  IADD3 R93, P6, PT, R7, R13, RZ ;  /* 0x0000000d075d7210 */ /* 0x000fe40007fde0ff */
[----:B------:R0:W-:Y:S04]  /*16d00*/  STL [R1+0x1810], R0 ;  /* 0x0018100001007387 */ /* 0x0001e80000100800 */
[----:B------:R-:W-:Y:S01]  /*16d10*/  STL [R1+0x180c], R74 ;  /* 0x00180c4a01007387 */ /* 0x000fe20000100800 */
[----:B--2---:R-:W-:Y:S01]  /*16d20*/  IMAD.MOV.U32 R5, RZ, RZ, R0 ;  /* 0x000000ffff057224 */ /* 0x004fe200078e0000 */
[----:B------:R-:W-:-:S02]  /*16d30*/  SHF.R.S32.HI R4, RZ, 0x1f, R7 ;  /* 0x0000001fff047819 */ /* 0x000fc40000011407 */
[----:B------:R-:W2:Y:S04]  /*16d40*/  LDL.LU R77, [R1+0x50] ;  /* 0x00005000014d7983 */ /* 0x000ea80000300800 */
[----:B------:R-:W-:Y:S04]  /*16d50*/  STL [R1+0x1818], R73 ;  /* 0x0018184901007387 */ /* 0x000fe80000100800 */
[----:B0-----:R-:W2:Y:S04]  /*16d60*/  LDL.LU R0, [R1+0x34] ;  /* 0x0000340001007983 */ /* 0x001ea80000300800 */
[----:B------:R-:W-:Y:S04]  /*16d70*/  STL [R1+0x1814], R72 ;  /* 0x0018144801007387 */ /* 0x000fe80000100800 */
[----:B------:R-:W-:Y:S01]  /*16d80*/  STL [R1+0x1820], R93 ;  /* 0x0018205d01007387 */ /* 0x000fe20000100800 */
[----:B------:R-:W-:-:S03]  /*16d90*/  PRMT R7, RZ, 0x7610, R7 ;  /* 0x00007610ff077816 */ /* 0x000fc60000000007 */
[----:B---3--:R0:W-:Y:S02]  /*16da0*/  STL [R1+0x1cec], R2 ;  /* 0x001cec0201007387 */ /* 0x0081e40000100800 */
[----:B0-----:R-:W-:Y:S02]  /*16db0*/  IMAD.X R2, R4, 0x1, R12, P6 ;  /* 0x0000000104027824 */ /* 0x001fe400030e060c */
[----:B------:R-:W-:-:S05]  /*16dc0*/  IMAD.MOV.U32 R4, RZ, RZ, R74 ;  /* 0x000000ffff047224 */ /* 0x000fca00078e004a */
[----:B------:R-:W-:-:S04]  /*16dd0*/  @P0 LOP3.LUT R5, R5, R4, RZ, 0x3c, !PT ;  /* 0x0000000405050212 */ /* 0x000fc800078e3cff */
[----:B------:R-:W-:-:S04]  /*16de0*/  @P0 LOP3.LUT R4, R5, R4, RZ, 0x3c, !PT ;  /* 0x0000000405040212 */ /* 0x000fc800078e3cff */
[----:B------:R-:W-:-:S05]  /*16df0*/  @P0 LOP3.LUT R5, R5, R4, RZ, 0x3c, !PT ;  /* 0x0000000405050212 */ /* 0x000fca00078e3cff */
[----:B------:R0:W3:Y:S02]  /*16e00*/  @P0 LDG.E.U8 R7, desc[UR20][R4.64] ;  /* 0x0000001404070981 */ /* 0x0000e4000c1e1100 */
[----:B0-----:R-:W-:Y:S02]  /*16e10*/  @P0 IMAD.MOV.U32 R4, RZ, RZ, R73 ;  /* 0x000000ffff040224 */ /* 0x001fe400078e0049 */
[----:B------:R-:W-:-:S05]  /*16e20*/  @P0 IMAD.MOV.U32 R5, RZ, RZ, R72 ;  /* 0x000000ffff050224 */ /* 0x000fca00078e0048 */
[----:B------:R-:W2:Y:S01]  /*16e30*/  @P0 LDG.E.U8 R75, desc[UR20][R4.64] ;  /* 0x00000014044b0981 */ /* 0x000ea2000c1e1100 */
[----:B------:R-:W-:Y:S01]  /*16e40*/  IMAD R3, R3, UR16, RZ ;  /* 0x0000001003037c24 */ /* 0x000fe2000f8e02ff */
[----:B------:R-:W-:Y:S01]  /*16e50*/  PRMT R70, RZ, 0x7610, R70 ;  /* 0x00007610ff467816 */ /* 0x000fe20000000046 */
[----:B------:R-:W0:Y:S03]  /*16e60*/  LDCU.64 UR16, c[0x0][0x380] ;  /* 0x00007000ff1077ac */ /* 0x000e260008000a00 */
[----:B------:R-:W-:Y:S02]  /*16e70*/  IADD3 R74, P6, PT, R3, R13, RZ ;  /* 0x0000000d034a7210 */ /* 0x000fe40007fde0ff */
[----:B------:R-:W-:Y:S02]  /*16e80*/  SHF.R.S32.HI R6, RZ, 0x1f, R3 ;  /* 0x0000001fff067819 */ /* 0x000fe40000011403 */
[----:B------:R-:W4:Y:S04]  /*16e90*/  LDL.LU R3, [R1+0x88] ;  /* 0x0000880001037983 */ /* 0x000f280000300800 */
[----:B------:R-:W-:Y:S04]  /*16ea0*/  STL [R1+0x181c], R2 ;  /* 0x00181c0201007387 */ /* 0x000fe80000100800 */
[----:B------:R-:W-:Y:S04]  /*16eb0*/  STL [R1+0x1828], R74 ;  /* 0x0018284a01007387 */ /* 0x000fe80000100800 */
[----:B---3--:R-:W-:Y:S04]  /*16ec0*/  STL [R1+0x1ce4], R7 ;  /* 0x001ce40701007387 */ /* 0x008fe80000100800 */
[----:B------:R-:W3:Y:S04]  /*16ed0*/  LDL.LU R72, [R1+0x2af0] ;  /* 0x002af00001487983 */ /* 0x000ee80000300800 */
[----:B------:R-:W3:Y:S04]  /*16ee0*/  LDL.LU R73, [R1+0x2aec] ;  /* 0x002aec0001497983 */ /* 0x000ee80000300800 */
[----:B--2---:R2:W-:Y:S04]  /*16ef0*/  STL [R1+0x1cac], R75 ;  /* 0x001cac4b01007387 */ /* 0x0045e80000100800 */
[----:B--2---:R-:W2:Y:S01]  /*16f00*/  LDL.LU R75, [R1+0x2ae8] ;  /* 0x002ae800014b7983 */ /* 0x004ea20000300800 */
[----:B------:R-:W-:-:S02]  /*16f10*/  @P0 IMAD.MOV.U32 R4, RZ, RZ, R93 ;  /* 0x000000ffff040224 */ /* 0x000fc400078e005d */
[----:B------:R-:W-:Y:S02]  /*16f20*/  @P0 IMAD.MOV.U32 R5, RZ, RZ, R2 ;  /* 0x000000ffff050224 */ /* 0x000fe400078e0002 */
[----:B------:R-:W-:Y:S01]  /*16f30*/  IMAD.X R7, R6, 0x1, R12, P6 ;  /* 0x0000000106077824 */ /* 0x000fe200030e060c */
[----:B------:R-:W-:-:S04]  /*16f40*/  PRMT R6, RZ, 0x7610, R6 ;  /* 0x00007610ff067816 */ /* 0x000fc80000000006 */
[----:B------:R0:W-:Y:S04]  /*16f50*/  STL [R1+0x1824], R7 ;  /* 0x0018240701007387 */ /* 0x0001e80000100800 */
[----:B------:R-:W3:Y:S01]  /*16f60*/  LDL.LU R2, [R1+0x2ae4] ;  /* 0x002ae40001027983 */ /* 0x000ee20000300800 */
[----:B--2---:R-:W-:-:S03]  /*16f70*/  PRMT R75, RZ, 0x7610, R75 ;  /* 0x00007610ff4b7816 */ /* 0x004fc6000000004b */
[----:B------:R-:W2:Y:S04]  /*16f80*/  LDL.LU R93, [R1+0x38] ;  /* 0x00003800015d7983 */ /* 0x000ea80000300800 */
[----:B------:R0:W2:Y:S02]  /*16f90*/  @P0 LDG.E.U8 R75, desc[UR20][R4.64] ;  /* 0x00000014044b0981 */ /* 0x0000a4000c1e1100 */
[----:B0-----:R-:W-:Y:S02]  /*16fa0*/  @P0 IMAD.MOV.U32 R4, RZ, RZ, R74 ;  /* 0x000000ffff040224 */ /* 0x001fe400078e004a */
[----:B------:R-:W-:-:S05]  /*16fb0*/  @P0 IMAD.MOV.U32 R5, RZ, RZ, R7 ;  /* 0x000000ffff050224 */ /* 0x000fca00078e0007 */
[----:B------:R0:W2:Y:S01]  /*16fc0*/  @P0 LDG.E.U8 R6, desc[UR20][R4.64] ;  /* 0x0000001404060981 */ /* 0x0000a2000c1e1100 */
[----:B------:R-:W-:Y:S02]  /*16fd0*/  ISETP.GT.U32.AND P6, PT, R15, R92, PT ;  /* 0x0000005c0f00720c */ /* 0x000fe40003fc4070 */
[----:B----4-:R-:W-:-:S05]  /*16fe0*/  SEL R3, R14, R3, !P1 ;  /* 0x000000030e037207 */ /* 0x010fca0004800000 */
[----:B0-----:R-:W-:Y:S01]  /*16ff0*/  IMAD R5, R3, UR5, RZ ;  /* 0x0000000503057c24 */ /* 0x001fe2000f8e02ff */
[----:B------:R-:W-:Y:S01]  /*17000*/  SEL R4, R14, R77, !P1 ;  /* 0x0000004d0e047207 */ /* 0x000fe20004800000 */
[----:B------:R-:W4:Y:S01]  /*17010*/  LDL.LU R3, [R1+0x48] ;  /* 0x0000480001037983 */ /* 0x000f220000300800 */
[----:B---3--:R-:W-:-:S03]  /*17020*/  PRMT R2, RZ, 0x7610, R2 ;  /* 0x00007610ff027816 */ /* 0x008fc60000000002 */
[----:B------:R-:W-:Y:S01]  /*17030*/  @!P6 IMAD.IADD R92, R92, 0x1, -R15 ;  /* 0x000000015c5ce824 */ /* 0x000fe200078e0a0f */
[----:B------:R-:W-:Y:S01]  /*17040*/  IADD3 R74, P6, PT, R5, R13, RZ ;  /* 0x0000000d054a7210 */ /* 0x000fe20007fde0ff */
[----:B-1----:R-:W-:Y:S01]  /*17050*/  IMAD R4, R4, UR6, RZ ;  /* 0x0000000604047c24 */ /* 0x002fe2000f8e02ff */
[----:B------:R-:W0:Y:S04]  /*17060*/  LDCU UR5, c[0x0][0x3b0] ;  /* 0x00007600ff0577ac */ /* 0x000e280008000800 */
[----:B------:R-:W-:Y:S01]  /*17070*/  SHF.R.S32.HI R7, RZ, 0x1f, R4 ;  /* 0x0000001fff077819 */ /* 0x000fe20000011404 */
[----:B------:R-:W1:Y:S01]  /*17080*/  LDCU UR6, c[0x0][0x3b0] ;  /* 0x00007600ff0677ac */ /* 0x000e620008000800 */
[----:B--2---:R2:W-:Y:S04]  /*17090*/  STL [R1+0x1cdc], R6 ;  /* 0x001cdc0601007387 */ /* 0x0045e80000100800 */
[----:B------:R3:W-:Y:S01]  /*170a0*/  STL [R1+0x1ce0], R75 ;  /* 0x001ce04b01007387 */ /* 0x0007e20000100800 */
[----:B--2---:R-:W-:-:S02]  /*170b0*/  SHF.R.S32.HI R6, RZ, 0x1f, R5 ;  /* 0x0000001fff067819 */ /* 0x004fc40000011405 */
[----:B------:R-:W-:Y:S01]  /*170c0*/  SEL R5, R14, R0, !P1 ;  /* 0x000000000e057207 */ /* 0x000fe20004800000 */
[----:B---3--:R-:W2:Y:S02]  /*170d0*/  LDL.LU R75, [R1+0x40] ;  /* 0x00004000014b7983 */ /* 0x008ea40000300800 */
[----:B------:R-:W-:Y:S02]  /*170e0*/  IMAD.X R0, R6, 0x1, R12, P6 ;  /* 0x0000000106007824 */ /* 0x000fe400030e060c */
[----:B------:R-:W-:Y:S01]  /*170f0*/  IMAD R6, R5, UR13, RZ ;  /* 0x0000000d05067c24 */ /* 0x000fe2000f8e02ff */
[----:B------:R-:W3:Y:S01]  /*17100*/  LDL.LU R77, [R1+0x3c] ;  /* 0x00003c00014d7983 */ /* 0x000ee20000300800 */
[----:B------:R-:W-:Y:S01]  /*17110*/  IMAD.MOV.U32 R5, RZ, RZ, R0 ;  /* 0x000000ffff057224 */ /* 0x000fe200078e0000 */
[----:B------:R-:W-:Y:S01]  /*17120*/  PRMT R73, RZ, 0x7610, R73 ;  /* 0x00007610ff497816 */ /* 0x000fe20000000049 */
[----:B----4-:R-:W-:Y:S01]  /*17130*/  @!P5 IMAD.MOV R3, RZ, RZ, -R3 ;  /* 0x000000ffff03d224 */ /* 0x010fe200078e0a03 */
[----:B------:R-:W-:Y:S01]  /*17140*/  STL [R1+0x1830], R74 ;  /* 0x0018304a01007387 */ /* 0x000fe20000100800 */
[----:B------:R-:W-:Y:S01]  /*17150*/  PRMT R72, RZ, 0x7610, R72 ;  /* 0x00007610ff487816 */ /* 0x000fe20000000048 */
[----:B------:R-:W4:Y:S02]  /*17160*/  LDCU UR13, c[0x0][0x3b0] ;  /* 0x00007600ff0d77ac */ /* 0x000f240008000800 */
[----:B------:R0:W-:Y:S02]  /*17170*/  STL [R1+0x182c], R0 ;  /* 0x00182c0001007387 */ /* 0x0001e40000100800 */
[----:B0-----:R-:W-:Y:S01]  /*17180*/  IADD3 R0, P6, PT, R4, R13, RZ ;  /* 0x0000000d04007210 */ /* 0x001fe20007fde0ff */
[----:B------:R-:W-:-:S05]  /*17190*/  @P0 IMAD.MOV.U32 R4, RZ, RZ, R74 ;  /* 0x000000ffff040224 */ /* 0x000fca00078e004a */
[----:B------:R0:W2:Y:S02]  /*171a0*/  @P0 LDG.E.U8 R2, desc[UR20][R4.64] ;  /* 0x0000001404020981 */ /* 0x0000a4000c1e1100 */
[----:B0-----:R-:W-:Y:S01]  /*171b0*/  IMAD.X R5, R7, 0x1, R12, P6 ;  /* 0x0000000107057824 */ /* 0x001fe200030e060c */
[--C-:B------:R-:W-:Y:S02]  /*171c0*/  SHF.R.S32.HI R4, RZ, 0x1f, R6.reuse ;  /* 0x0000001fff047819 */ /* 0x100fe40000011406 */
[----:B------:R-:W-:Y:S02]  /*171d0*/  IADD3 R74, P6, PT, R6, R13, RZ ;  /* 0x0000000d064a7210 */ /* 0x000fe40007fde0ff */
[----:B------:R-:W-:-:S03]  /*171e0*/  PRMT R6, RZ, 0x7610, R6 ;  /* 0x00007610ff067816 */ /* 0x000fc60000000006 */
[----:B------:R-:W-:Y:S02]  /*171f0*/  IMAD.X R7, R4, 0x1, R12, P6 ;  /* 0x0000000104077824 */ /* 0x000fe400030e060c */
[----:B------:R-:W-:-:S05]  /*17200*/  @P0 IMAD.MOV.U32 R4, RZ, RZ, R0 ;  /* 0x000000ffff040224 */ /* 0x000fca00078e0000 */
[----:B------:R0:W3:Y:S01]  /*17210*/  @P0 LDG.E.U8 R6, desc[UR20][R4.64] ;  /* 0x0000001404060981 */ /* 0x0000e2000c1e1100 */
[----:B------:R-:W-:Y:S02]  /*17220*/  ISETP.GT.U32.AND P5, PT, R15, R92, PT ;  /* 0x0000005c0f00720c */ /* 0x000fe40003fa4070 */
[----:B------:R-:W-:-:S05]  /*17230*/  SEL R3, R14, R3, !P1 ;  /* 0x000000030e037207 */ /* 0x000fca0004800000 */
[----:B------:R-:W-:Y:S01]  /*17240*/  IMAD R3, R3, UR5, RZ ;  /* 0x0000000503037c24 */ /* 0x000fe2000f8e02ff */
[----:B--2---:R2:W-:Y:S01]  /*17250*/  STL [R1+0x1cd8], R2 ;  /* 0x001cd80201007387 */ /* 0x0045e20000100800 */
[----:B0-----:R-:W-:Y:S01]  /*17260*/  @P0 IMAD.MOV.U32 R4, RZ, RZ, R74 ;  /* 0x000000ffff040224 */ /* 0x001fe200078e004a */
[----:B------:R-:W-:-:S03]  /*17270*/  ISETP.GT.U32.AND P6, PT, R15, R93, PT ;  /* 0x0000005d0f00720c */ /* 0x000fc60003fc4070 */
[----:B------:R-:W-:Y:S01]  /*17280*/  @!P5 IMAD.IADD R92, R92, 0x1, -R15 ;  /* 0x000000015c5cd824 */ /* 0x000fe200078e0a0f */
[----:B------:R-:W0:Y:S01]  /*17290*/  LDCU UR5, c[0x0][0x3b0] ;  /* 0x00007600ff0577ac */ /* 0x000e220008000800 */
[----:B--2---:R-:W2:Y:S04]  /*172a0*/  LDL R2, [R1+0x20c0] ;  /* 0x0020c00001027983 */ /* 0x004ea80000100800 */
[----:B------:R0:W-:Y:S04]  /*172b0*/  STL [R1+0x1838], R0 ;  /* 0x0018380001007387 */ /* 0x0001e80000100800 */
[----:B------:R1:W-:Y:S04]  /*172c0*/  STL [R1+0x1834], R5 ;  /* 0x0018340501007387 */ /* 0x0003e80000100800 */
[----:B------:R-:W-:Y:S04]  /*172d0*/  STL [R1+0x183c], R74 ;  /* 0x00183c4a01007387 */ /* 0x000fe80000100800 */
[----:B0-----:R-:W2:Y:S01]  /*172e0*/  LDL.LU R0, [R1+0x2ae0] ;  /* 0x002ae00001007983 */ /* 0x001ea20000300800 */
[----:B-1----:R-:W-:-:S03]  /*172f0*/  @P0 IMAD.MOV.U32 R5, RZ, RZ, R7 ;  /* 0x000000ffff050224 */ /* 0x002fc600078e0007 */
[----:B------:R-:W-:Y:S04]  /*17300*/  STL [R1+0x1778], R7 ;  /* 0x0017780701007387 */ /* 0x000fe80000100800 */
[----:B------:R0:W4:Y:S04]  /*17310*/  @P0 LDG.E.U8 R73, desc[UR20][R4.64] ;  /* 0x0000001404490981 */ /* 0x000128000c1e1100 */
[----:B---3--:R1:W-:Y:S01]  /*17320*/  STL [R1+0x1cd4], R6 ;  /* 0x001cd40601007387 */ /* 0x0083e20000100800 */
[----:B0-----:R-:W-:Y:S02]  /*17330*/  SHF.R.S32.HI R4, RZ, 0x1f, R3 ;  /* 0x0000001fff047819 */ /* 0x001fe40000011403 */
[----:B-1----:R-:W-:-:S05]  /*17340*/  IADD3 R6, P5, PT, R3, R13, RZ ;  /* 0x0000000d03067210 */ /* 0x002fca0007fbe0ff */
[----:B------:R-:W-:-:S04]  /*17350*/  IMAD.X R5, R4, 0x1, R12, P5 ;  /* 0x0000000104057824 */ /* 0x000fc800028e060c */
[----:B------:R-:W-:-:S05]  /*17360*/  @P0 IMAD.MOV.U32 R7, RZ, RZ, R5 ;  /* 0x000000ffff070224 */ /* 0x000fca00078e0005 */
[----:B------:R0:W3:Y:S01]  /*17370*/  @P0 LDG.E.U8 R72, desc[UR20][R6.64] ;  /* 0x0000001406480981 */ /* 0x0000e2000c1e1100 */
[----:B------:R-:W-:-:S03]  /*17380*/  IMAD.MOV.U32 R3, RZ, RZ, R16 ;  /* 0x000000ffff037224 */ /* 0x000fc600078e0010 */
[----:B------:R-:W4:Y:S01]  /*17390*/  LDL.LU R16, [R1+0x54] ;  /* 0x0000540001107983 */ /* 0x000f220000300800 */
[----:B------:R-:W-:Y:S02]  /*173a0*/  @!P6 IMAD.IADD R93, R93, 0x1, -R15 ;  /* 0x000000015d5de824 */ /* 0x000fe400078e0a0f */
[----:B------:R-:W-:Y:S02]  /*173b0*/  @!P4 IMAD.MOV R3, RZ, RZ, -R3 ;  /* 0x000000ffff03c224 */ /* 0x000fe400078e0a03 */
[----:B------:R-:W-:Y:S01]  /*173c0*/  IMAD.MOV.U32 R4, RZ, RZ, R92 ;  /* 0x000000ffff047224 */ /* 0x000fe200078e005c */
[C---:B------:R-:W-:Y:S02]  /*173d0*/  ISETP.GT.U32.AND P4, PT, R15.reuse, R93, PT ;  /* 0x0000005d0f00720c */ /* 0x040fe40003f84070 */
[----:B------:R-:W-:Y:S01]  /*173e0*/  ISETP.GT.U32.AND P6, PT, R15, R75, PT ;  /* 0x0000004b0f00720c */ /* 0x000fe20003fc4070 */
[----:B------:R-:W-:Y:S01]  /*173f0*/  @!P3 IMAD.MOV R4, RZ, RZ, -R4 ;  /* 0x000000ffff04b224 */ /* 0x000fe200078e0a04 */
[C---:B------:R-:W-:Y:S01]  /*17400*/  SEL R3, R14.reuse, R3, !P1 ;  /* 0x000000030e037207 */ /* 0x040fe20004800000 */
[----:B------:R0:W-:Y:S03]  /*17410*/  STL [R1+0x1780], R6 ;  /* 0x0017800601007387 */ /* 0x0001e60000100800 */
[----:B------:R-:W-:Y:S01]  /*17420*/  SEL R4, R14, R4, !P1 ;  /* 0x000000040e047207 */ /* 0x000fe20004800000 */
[----:B------:R-:W-:Y:S01]  /*17430*/  IMAD R3, R3, UR6, RZ ;  /* 0x0000000603037c24 */ /* 0x000fe2000f8e02ff */
[----:B------:R1:W-:Y:S01]  /*17440*/  STL [R1+0x177c], R5 ;  /* 0x00177c0501007387 */ /* 0x0003e20000100800 */
[----:B--2---:R-:W-:-:S02]  /*17450*/  PRMT R0, RZ, 0x7610, R0 ;  /* 0x00007610ff007816 */ /* 0x004fc40000000000 */
[----:B------:R-:W-:Y:S01]  /*17460*/  ISETP.GE.AND P3, PT, R2, RZ, PT ;  /* 0x000000ff0200720c */ /* 0x000fe20003f66270 */
[----:B------:R-:W-:Y:S01]  /*17470*/  IMAD R4, R4, UR5, RZ ;  /* 0x0000000504047c24 */ /* 0x000fe2000f8e02ff */
[----:B0-----:R-:W-:Y:S01]  /*17480*/  SHF.R.S32.HI R6, RZ, 0x1f, R3 ;  /* 0x0000001fff067819 */ /* 0x001fe20000011403 */
[--C-:B------:R-:W-:Y:S01]  /*17490*/  @!P4 IMAD.IADD R93, R93, 0x1, -R15.reuse ;  /* 0x000000015d5dc824 */ /* 0x100fe200078e0a0f */
[-C--:B------:R-:W-:Y:S01]  /*174a0*/  IADD3 R92, P4, PT, R3, R13.reuse, RZ ;  /* 0x0000000d035c7210 */ /* 0x080fe20007f9e0ff */
[----:B------:R-:W-:Y:S01]  /*174b0*/  @!P6 IMAD.IADD R75, R75, 0x1, -R15 ;  /* 0x000000014b4be824 */ /* 0x000fe200078e0a0f */
[----:B-1----:R-:W-:Y:S01]  /*174c0*/  SHF.R.S32.HI R5, RZ, 0x1f, R4 ;  /* 0x0000001fff057819 */ /* 0x002fe20000011404 */
[----:B------:R-:W-:Y:S01]  /*174d0*/  IMAD.MOV.U32 R3, RZ, RZ, R93 ;  /* 0x000000ffff037224 */ /* 0x000fe200078e005d */
[----:B------:R-:W-:Y:S01]  /*174e0*/  IADD3 R2, P6, PT, R4, R13, RZ ;  /* 0x0000000d04027210 */ /* 0x000fe20007fde0ff */
[----:B------:R-:W-:Y:S01]  /*174f0*/  IMAD.X R4, R6, 0x1, R12, P4 ;  /* 0x0000000106047824 */ /* 0x000fe200020e060c */
[----:B------:R-:W-:Y:S01]  /*17500*/  ISETP.GT.U32.AND P5, PT, R15, R77, PT ;  /* 0x0000004d0f00720c */ /* 0x000fe20003fa4070 */
[----:B------:R-:W0:Y:S02]  /*17510*/  LDCU UR5, c[0x0][0x3b0] ;  /* 0x00007600ff0577ac */ /* 0x000e240008000800 */
[----:B------:R-:W-:-:S02]  /*17520*/  @!P3 IMAD.MOV R3, RZ, RZ, -R3 ;  /* 0x000000ffff03b224 */ /* 0x000fc400078e0a03 */
[----:B------:R-:W-:Y:S01]  /*17530*/  IMAD.X R7, R5, 0x1, R12, P6 ;  /* 0x0000000105077824 */ /* 0x000fe200030e060c */
[----:B------:R-:W1:Y:S01]  /*17540*/  LDCU UR6, c[0x0][0x3b0] ;  /* 0x00007600ff0677ac */ /* 0x000e620008000800 */
[----:B------:R-:W-:Y:S01]  /*17550*/  @P0 IMAD.MOV.U32 R5, RZ, RZ, R4 ;  /* 0x000000ffff050224 */ /* 0x000fe200078e0004 */
[----:B------:R-:W-:Y:S01]  /*17560*/  SEL R3, R14, R3, !P1 ;  /* 0x000000030e037207 */ /* 0x000fe20004800000 */
[----:B---3--:R2:W-:Y:S04]  /*17570*/  STL [R1+0x1ccc], R72 ;  /* 0x001ccc4801007387 */ /* 0x0085e80000100800 */
[----:B--2---:R-:W2:Y:S04]  /*17580*/  LDL R72, [R1+0x20cc] ;  /* 0x0020cc0001487983 */ /* 0x004ea80000100800 */
[----:B----4-:R3:W-:Y:S01]  /*17590*/  STL [R1+0x1cd0], R73 ;  /* 0x001cd04901007387 */ /* 0x0107e20000100800 */
[----:B------:R-:W-:-:S03]  /*175a0*/  ISETP.GT.U32.AND P3, PT, R15, R16, PT ;  /* 0x000000100f00720c */ /* 0x000fc60003f64070 */
[----:B---3--:R-:W3:Y:S04]  /*175b0*/  LDL.LU R73, [R1+0x44] ;  /* 0x0000440001497983 */ /* 0x008ee80000300800 */
[----:B------:R-:W4:Y:S04]  /*175c0*/  LDL R74, [R1+0x20dc] ;  /* 0x0020dc00014a7983 */ /* 0x000f280000100800 */
[----:B------:R-:W-:Y:S04]  /*175d0*/  STL [R1+0x1768], R92 ;  /* 0x0017685c01007387 */ /* 0x000fe80000100800 */
[----:B------:R-:W4:Y:S04]  /*175e0*/  LDL.LU R93, [R1+0x4c] ;  /* 0x00004c00015d7983 */ /* 0x000f280000300800 */
[----:B------:R-:W-:Y:S04]  /*175f0*/  STL [R1+0x1770], R2 ;  /* 0x0017700201007387 */ /* 0x000fe80000100800 */
[----:B------:R0:W-:Y:S01]  /*17600*/  STL [R1+0x175c], R4 ;  /* 0x00175c0401007387 */ /* 0x0001e20000100800 */
[----:B------:R-:W-:Y:S01]  /*17610*/  IMAD R3, R3, UR13, RZ ;  /* 0x0000000d03037c24 */ /* 0x000fe2000f8e02ff */
[----:B------:R-:W1:Y:S01]  /*17620*/  LDCU UR13, c[0x0][0x3b0] ;  /* 0x00007600ff0d77ac */ /* 0x000e620008000800 */
[----:B0-----:R-:W-:-:S02]  /*17630*/  @P0 IMAD.MOV.U32 R4, RZ, RZ, R92 ;  /* 0x000000ffff040224 */ /* 0x001fc400078e005c */
[----:B------:R-:W-:Y:S01]  /*17640*/  @!P3 IMAD.IADD R16, R16, 0x1, -R15 ;  /* 0x000000011010b824 */ /* 0x000fe200078e0a0f */
[----:B------:R-:W4:Y:S04]  /*17650*/  LDL.LU R92, [R1+0x2adc] ;  /* 0x002adc00015c7983 */ /* 0x000f280000300800 */
[----:B------:R0:W4:Y:S01]  /*17660*/  @P0 LDG.E.U8 R71, desc[UR20][R4.64] ;  /* 0x0000001404470981 */ /* 0x000122000c1e1100 */
[----:B------:R-:W-:Y:S01]  /*17670*/  IADD3 R6, P3, PT, R3, R13, RZ ;  /* 0x0000000d03067210 */ /* 0x000fe20007f7e0ff */
[----:B0-----:R-:W-:Y:S02]  /*17680*/  @P0 IMAD.MOV.U32 R4, RZ, RZ, R2 ;  /* 0x000000ffff040224 */ /* 0x001fe400078e0002 */
[----:B------:R-:W-:-:S05]  /*17690*/  @P0 IMAD.MOV.U32 R5, RZ, RZ, R7 ;  /* 0x000000ffff050224 */ /* 0x000fca00078e0007 */
[----:B------:R0:W4:Y:S04]  /*176a0*/  @P0 LDG.E.U8 R0, desc[UR20][R4.64] ;  /* 0x0000001404000981 */ /* 0x000128000c1e1100 */
[----:B------:R1:W-:Y:S01]  /*176b0*/  STL [R1+0x176c], R7 ;  /* 0x00176c0701007387 */ /* 0x0003e20000100800 */
[----:B0-----:R-:W-:Y:S02]  /*176c0*/  SHF.R.S32.HI R4, RZ, 0x1f, R3 ;  /* 0x0000001fff047819 */ /* 0x001fe40000011403 */
[----:B------:R-:W-:-:S03]  /*176d0*/  PRMT R5, RZ, 0x7610, R5 ;  /* 0x00007610ff057816 */ /* 0x000fc60000000005 */
[----:B-1----:R-:W-:-:S05]  /*176e0*/  IMAD.X R7, R4, 0x1, R12, P3 ;  /* 0x0000000104077824 */ /* 0x002fca00018e060c */
[----:B------:R-:W4:Y:S01]  /*176f0*/  @P0 LDG.E.U8 R5, desc[UR20][R6.64] ;  /* 0x0000001406050981 */ /* 0x000f22000c1e1100 */
[----:B------:R-:W-:Y:S01]  /*17700*/  @!P5 IMAD.IADD R77, R77, 0x1, -R15 ;  /* 0x000000014d4dd824 */ /* 0x000fe200078e0a0f */
[----:B------:R-:W-:-:S04]  /*17710*/  ISETP.GT.U32.AND P5, PT, R15, R75, PT ;  /* 0x0000004b0f00720c */ /* 0x000fc80003fa4070 */
[----:B------:R-:W-:-:S09]  /*17720*/  ISETP.GT.U32.AND P4, PT, R15, R77, PT ;  /* 0x0000004d0f00720c */ /* 0x000fd20003f84070 */
[----:B------:R-:W-:-:S04]  /*17730*/  @!P5 IMAD.IADD R75, R75, 0x1, -R15 ;  /* 0x000000014b4bd824 */ /* 0x000fc800078e0a0f */
[----:B------:R-:W-:Y:S02]  /*17740*/  @!P4 IMAD.IADD R77, R77, 0x1, -R15 ;  /* 0x000000014d4dc824 */ /* 0x000fe400078e0a0f */
[----:B------:R-:W-:Y:S02]  /*17750*/  IMAD.MOV.U32 R3, RZ, RZ, R75 ;  /* 0x000000ffff037224 */ /* 0x000fe400078e004b */
[----:B------:R-:W-:Y:S01]  /*17760*/  IMAD.MOV.U32 R4, RZ, RZ, R77 ;  /* 0x000000ffff047224 */ /* 0x000fe200078e004d */
[----:B--2---:R-:W-:Y:S02]  /*17770*/  ISETP.GE.AND P5, PT, R72, RZ, PT ;  /* 0x000000ff4800720c */ /* 0x004fe40003fa6270 */
[----:B---3--:R-:W-:Y:S02]  /*17780*/  ISETP.GT.U32.AND P6, PT, R15, R73, PT ;  /* 0x000000490f00720c */ /* 0x008fe40003fc4070 */
[----:B----4-:R-:W-:-:S09]  /*17790*/  ISETP.GE.AND P4, PT, R74, RZ, PT ;  /* 0x000000ff4a00720c */ /* 0x010fd20003f86270 */
[----:B------:R-:W-:Y:S02]  /*177a0*/  @!P5 IMAD.MOV R3, RZ, RZ, -R3 ;  /* 0x000000ffff03d224 */ /* 0x000fe400078e0a03 */
[----:B------:R-:W-:Y:S01]  /*177b0*/  @!P6 IMAD.IADD R73, R73, 0x1, -R15 ;  /* 0x000000014949e824 */ /* 0x000fe200078e0a0f */
[----:B------:R-:W-:Y:S01]  /*177c0*/  ISETP.GT.U32.AND P5, PT, R15, R93, PT ;  /* 0x0000005d0f00720c */ /* 0x000fe20003fa4070 */
[----:B------:R-:W-:-:S03]  /*177d0*/  @!P4 IMAD.MOV R4, RZ, RZ, -R4 ;  /* 0x000000ffff04c224 */ /* 0x000fc600078e0a04 */
[----:B------:R-:W-:Y:S02]  /*177e0*/  ISETP.GT.U32.AND P6, PT, R15, R73, PT ;  /* 0x000000490f00720c */ /* 0x000fe40003fc4070 */
[C---:B------:R-:W-:Y:S02]  /*177f0*/  SEL R3, R14.reuse, R3, !P1 ;  /* 0x000000030e037207 */ /* 0x040fe40004800000 */
[----:B------:R-:W-:-:S03]  /*17800*/  SEL R4, R14, R4, !P1 ;  /* 0x000000040e047207 */ /* 0x000fc60004800000 */
[----:B------:R-:W-:Y:S01]  /*17810*/  IMAD R3, R3, UR5, RZ ;  /* 0x0000000503037c24 */ /* 0x000fe2000f8e02ff */
[----:B------:R0:W-:Y:S01]  /*17820*/  STL [R1+0x1c9c], R0 ;  /* 0x001c9c0001007387 */ /* 0x0001e20000100800 */
[----:B------:R-:W-:Y:S01]  /*17830*/  IMAD R4, R4, UR6, RZ ;  /* 0x0000000604047c24 */ /* 0x000fe2000f8e02ff */
[----:B------:R-:W-:-:S03]  /*17840*/  PRMT R92, RZ, 0x7610, R92 ;  /* 0x00007610ff5c7816 */ /* 0x000fc6000000005c */
[--C-:B------:R-:W-:Y:S01]  /*17850*/  @!P6 IMAD.IADD R73, R73, 0x1, -R15.reuse ;  /* 0x000000014949e824 */ /* 0x100fe200078e0a0f */
[----:B------:R-:W-:Y:S01]  /*17860*/  ISETP.GT.U32.AND P3, PT, R15, R16, PT ;  /* 0x000000100f00720c */ /* 0x000fe20003f64070 */
[----:B------:R-:W-:Y:S01]  /*17870*/  @!P5 IMAD.IADD R93, R93, 0x1, -R15 ;  /* 0x000000015d5dd824 */ /* 0x000fe200078e0a0f */
[----:B------:R-:W1:Y:S01]  /*17880*/  LDCU UR5, c[0x0][0x3b0] ;  /* 0x00007600ff0577ac */ /* 0x000e620008000800 */
[----:B0-----:R-:W2:Y:S01]  /*17890*/  LDL R0, [R1+0x20f0] ;  /* 0x0020f00001007983 */ /* 0x001ea20000100800 */
[----:B------:R-:W0:Y:S03]  /*178a0*/  LDCU UR6, c[0x0][0x3b0] ;  /* 0x00007600ff0677ac */ /* 0x000e260008000800 */
[----:B------:R-:W3:Y:S04]  /*178b0*/  LDL.LU R2, [R1+0x58] ;  /* 0x0000580001027983 */ /* 0x000ee80000300800 */
[----:B------:R-:W-:Y:S04]  /*178c0*/  STL [R1+0x1764], R6 ;  /* 0x0017640601007387 */ /* 0x000fe80000100800 */
[----:B------:R-:W-:Y:S04]  /*178d0*/  STL [R1+0x1760], R7 ;  /* 0x0017600701007387 */ /* 0x000fe80000100800 */
[----:B------:R-:W4:Y:S04]  /*178e0*/  LDL R74, [R1+0x20c8] ;  /* 0x0020c800014a7983 */ /* 0x000f280000100800 */
[----:B------:R0:W-:Y:S04]  /*178f0*/  STL [R1+0x1cc4], R71 ;  /* 0x001cc44701007387 */ /* 0x0001e80000100800 */
[----:B------:R-:W3:Y:S01]  /*17900*/  LDL.LU R77, [R1+0x64] ;  /* 0x00006400014d7983 */ /* 0x000ee20000300800 */
[----:B------:R-:W-:-:S03]  /*17910*/  IADD3 R72, P5, PT, R4, R13, RZ ;  /* 0x0000000d04487210 */ /* 0x000fc60007fbe0ff */
[----:B------:R-:W3:Y:S01]  /*17920*/  LDL.LU R75, [R1+0x60] ;  /* 0x00006000014b7983 */ /* 0x000ee20000300800 */
[----:B0-----:R-:W-:-:S03]  /*17930*/  IADD3 R71, P6, PT, R3, R13, RZ ;  /* 0x0000000d03477210 */ /* 0x001fc60007fde0ff */
[----:B------:R0:W-:Y:S02]  /*17940*/  STL [R1+0x1cc0], R5 ;  /* 0x001cc00501007387 */ /* 0x0001e40000100800 */
[----:B0-----:R-:W-:Y:S02]  /*17950*/  SHF.R.S32.HI R5, RZ, 0x1f, R3 ;  /* 0x0000001fff057819 */ /* 0x001fe40000011403 */
[----:B------:R-:W-:Y:S02]  /*17960*/  SHF.R.S32.HI R3, RZ, 0x1f, R4 ;  /* 0x0000001fff037819 */ /* 0x000fe40000011404 */
[----:B------:R-:W3:Y:S01]  /*17970*/  LDL R4, [R1+0x20bc] ;  /* 0x0020bc0001047983 */ /* 0x000ee20000100800 */
[--C-:B------:R-:W-:Y:S01]  /*17980*/  IMAD.X R5, R5, 0x1, R12.reuse, P6 ;  /* 0x0000000105057824 */ /* 0x100fe200030e060c */
[----:B--2---:R-:W-:Y:S01]  /*17990*/  ISETP.GE.AND P4, PT, R0, RZ, PT ;  /* 0x000000ff0000720c */ /* 0x004fe20003f86270 */
[----:B------:R-:W-:Y:S01]  /*179a0*/  IMAD.X R0, R3, 0x1, R12, P5 ;  /* 0x0000000103007824 */ /* 0x000fe200028e060c */
[----:B---3--:R-:W-:Y:S01]  /*179b0*/  ISETP.GE.AND P5, PT, R4, RZ, PT ;  /* 0x000000ff0400720c */ /* 0x008fe20003fa6270 */
[----:B------:R-:W-:-:S05]  /*179c0*/  @P0 IMAD.MOV.U32 R4, RZ, RZ, R71 ;  /* 0x000000ffff040224 */ /* 0x000fca00078e0047 */
[----:B------:R0:W2:Y:S01]  /*179d0*/  @P0 LDG.E.U8 R92, desc[UR20][R4.64] ;  /* 0x00000014045c0981 */ /* 0x0000a2000c1e1100 */
[----:B------:R-:W-:-:S03]  /*179e0*/  PRMT R6, RZ, 0x7610, R6 ;  /* 0x00007610ff067816 */ /* 0x000fc60000000006 */
[----:B------:R3:W-:Y:S04]  /*179f0*/  STL [R1+0x1750], R71 ;  /* 0x0017504701007387 */ /* 0x0007e80000100800 */
[----:B------:R-:W-:Y:S01]  /*17a00*/  STL [R1+0x1758], R72 ;  /* 0x0017584801007387 */ /* 0x000fe20000100800 */
[----:B0-----:R-:W-:-:S03]  /*17a10*/  @P0 IMAD.MOV.U32 R4, RZ, RZ, R72 ;  /* 0x000000ffff040224 */ /* 0x001fc600078e0048 */
[----:B------:R0:W-:Y:S01]  /*17a20*/  STL [R1+0x174c], R5 ;  /* 0x00174c0501007387 */ /* 0x0001e20000100800 */
[----:B------:R-:W-:-:S03]  /*17a30*/  @!P3 IMAD.IADD R16, R16, 0x1, -R15 ;  /* 0x000000011010b824 */ /* 0x000fc600078e0a0f */
[----:B---3--:R-:W3:Y:S01]  /*17a40*/  LDL.LU R71, [R1+0x2ad8] ;  /* 0x002ad80001477983 */ /* 0x008ee20000300800 */
[----:B0-----:R-:W-:-:S05]  /*17a50*/  @P0 IMAD.MOV.U32 R5, RZ, RZ, R0 ;  /* 0x000000ffff050224 */ /* 0x001fca00078e0000 */
[----:B------:R0:W3:Y:S01]  /*17a60*/  @P0 LDG.E.U8 R6, desc[UR20][R4.64] ;  /* 0x0000001404060981 */ /* 0x0000e2000c1e1100 */
[----:B------:R-:W-:-:S03]  /*17a70*/  IMAD.MOV.U32 R3, RZ, RZ, R16 ;  /* 0x000000ffff037224 */ /* 0x000fc600078e0010 */
[----:B------:R-:W-:Y:S01]  /*17a80*/  STL [R1+0x1754], R0 ;  /* 0x0017540001007387 */ /* 0x000fe20000100800 */
[----:B------:R-:W-:-:S03]  /*17a90*/  ISETP.GT.U32.AND P3, PT, R15, R2, PT ;  /* 0x000000020f00720c */ /* 0x000fc60003f64070 */
[----:B--2---:R2:W-:Y:S04]  /*17aa0*/  STL [R1+0x1cbc], R92 ;  /* 0x001cbc5c01007387 */ /* 0x0045e80000100800 */
[----:B--2---:R-:W2:Y:S04]  /*17ab0*/  LDL R92, [R1+0x20d8] ;  /* 0x0020d800015c7983 */ /* 0x004ea80000100800 */
[----:B------:R-:W2:Y:S04]  /*17ac0*/  LDL.LU R16, [R1+0x2ad4] ;  /* 0x002ad40001107983 */ /* 0x000ea80000300800 */
[----:B------:R-:W2:Y:S01]  /*17ad0*/  LDL.LU R0, [R1+0x2ad0] ;  /* 0x002ad00001007983 */ /* 0x000ea20000300800 */
[----:B------:R-:W-:Y:S01]  /*17ae0*/  ISETP.GT.U32.AND P6, PT, R15, R93, PT ;  /* 0x0000005d0f00720c */ /* 0x000fe20003fc4070 */
[----:B------:R-:W-:-:S02]  /*17af0*/  @!P3 IMAD.IADD R2, R2, 0x1, -R15 ;  /* 0x000000010202b824 */ /* 0x000fc400078e0a0f */
[----:B0-----:R-:W-:Y:S02]  /*17b00*/  IMAD.MOV.U32 R4, RZ, RZ, R73 ;  /* 0x000000ffff047224 */ /* 0x001fe400078e0049 */
[----:B------:R-:W-:Y:S01]  /*17b10*/  @!P4 IMAD.MOV R3, RZ, RZ, -R3 ;  /* 0x000000ffff03c224 */ /* 0x000fe200078e0a03 */
[----:B----4-:R-:W-:Y:S01]  /*17b20*/  ISETP.GE.AND P4, PT, R74, RZ, PT ;  /* 0x000000ff4a00720c */ /* 0x010fe20003f86270 */
[----:B------:R-:W-:Y:S01]  /*17b30*/  @!P5 IMAD.MOV R4, RZ, RZ, -R4 ;  /* 0x000000ffff04d224 */ /* 0x000fe200078e0a04 */
[----:B------:R-:W-:Y:S01]  /*17b40*/  ISETP.GT.U32.AND P3, PT, R15, R2, PT ;  /* 0x000000020f00720c */ /* 0x000fe20003f64070 */
[----:B------:R-:W4:Y:S01]  /*17b50*/  LDL R73, [R1+0x20ec] ;  /* 0x0020ec0001497983 */ /* 0x000f220000100800 */
[----:B------:R-:W-:-:S03]  /*17b60*/  SEL R5, R14, R3, !P1 ;  /* 0x000000030e057207 */ /* 0x000fc60004800000 */
[----:B------:R-:W-:Y:S01]  /*17b70*/  @!P6 IMAD.IADD R93, R93, 0x1, -R15 ;  /* 0x000000015d5de824 */ /* 0x000fe200078e0a0f */
[----:B------:R-:W-:Y:S01]  /*17b80*/  SEL R4, R14, R4, !P1 ;  /* 0x000000040e047207 */ /* 0x000fe20004800000 */
[----:B------:R-:W-:-:S06]  /*17b90*/  IMAD R5, R5, UR13, RZ ;  /* 0x0000000d05057c24 */ /* 0x000fcc000f8e02ff */
[----:B------:R-:W-:Y:S01]  /*17ba0*/  @!P3 IMAD.IADD R2, R2, 0x1, -R15 ;  /* 0x000000010202b824 */ /* 0x000fe200078e0a0f */
[----:B--2---:R-:W-:Y:S01]  /*17bb0*/  PRMT R0, RZ, 0x7610, R0 ;  /* 0x00007610ff007816 */ /* 0x004fe20000000000 */
[----:B------:R-:W-:Y:S01]  /*17bc0*/  IMAD.MOV.U32 R3, RZ, RZ, R93 ;  /* 0x000000ffff037224 */ /* 0x000fe200078e005d */
[----:B------:R-:W-:Y:S01]  /*17bd0*/  PRMT R16, RZ, 0x7610, R16 ;  /* 0x00007610ff107816 */ /* 0x000fe20000000010 */
[----:B------:R-:W2:Y:S01]  /*17be0*/  LDL.LU R93, [R1+0x5c] ;  /* 0x00005c00015d7983 */ /* 0x000ea20000300800 */
[----:B-1----:R-:W-:Y:S01]  /*17bf0*/  IMAD R4, R4, UR5, RZ ;  /* 0x0000000504047c24 */ /* 0x002fe2000f8e02ff */
[----:B------:R-:W-:Y:S01]  /*17c00*/  ISETP.GT.U32.AND P6, PT, R15, R77, PT ;  /* 0x0000004d0f00720c */ /* 0x000fe20003fc4070 */
[----:B------:R-:W-:Y:S01]  /*17c10*/  @!P4 IMAD.MOV R3, RZ, RZ, -R3 ;  /* 0x000000ffff03c224 */ /* 0x000fe200078e0a03 */
[----:B---3--:R0:W-:Y:S01]  /*17c20*/  STL [R1+0x1cb8], R6 ;  /* 0x001cb80601007387 */ /* 0x0081e20000100800 */
[-C--:B------:R-:W-:Y:S01]  /*17c30*/  IADD3 R74, P4, PT, R5, R13.reuse, RZ ;  /* 0x0000000d054a7210 */ /* 0x080fe20007f9e0ff */
[----:B------:R-:W1:Y:S01]  /*17c40*/  LDCU UR5, c[0x0][0x3b0] ;  /* 0x00007600ff0577ac */ /* 0x000e620008000800 */
[----:B------:R-:W-:-:S02]  /*17c50*/  IADD3 R72, P3, PT, R4, R13, RZ ;  /* 0x0000000d04487210 */ /* 0x000fc40007f7e0ff */
[----:B------:R-:W-:Y:S01]  /*17c60*/  PRMT R7, RZ, 0x7610, R7 ;  /* 0x00007610ff077816 */ /* 0x000fe20000000007 */
[----:B------:R-:W3:Y:S01]  /*17c70*/  LDCU UR13, c[0x0][0x3b0] ;  /* 0x00007600ff0d77ac */ /* 0x000ee20008000800 */
[----:B0-----:R-:W-:Y:S02]  /*17c80*/  SHF.R.S32.HI R6, RZ, 0x1f, R5 ;  /* 0x0000001fff067819 */ /* 0x001fe40000011405 */
[----:B------:R-:W-:-:S03]  /*17c90*/  SHF.R.S32.HI R5, RZ, 0x1f, R4 ;  /* 0x0000001fff057819 */ /* 0x000fc60000011404 */
[--C-:B------:R-:W-:Y:S01]  /*17ca0*/  IMAD.X R6, R6, 0x1, R12.reuse, P4 ;  /* 0x0000000106067824 */ /* 0x100fe200020e060c */
[----:B------:R-:W-:Y:S01]  /*17cb0*/  ISETP.GE.AND P4, PT, R92, RZ, PT ;  /* 0x000000ff5c00720c */ /* 0x000fe20003f86270 */
[----:B------:R-:W-:Y:S02]  /*17cc0*/  IMAD.X R92, R5, 0x1, R12, P3 ;  /* 0x00000001055c7824 */ /* 0x000fe400018e060c */
[----:B------:R-:W-:Y:S02]  /*17cd0*/  IMAD.MOV.U32 R4, RZ, RZ, R74 ;  /* 0x000000ffff047224 */ /* 0x000fe400078e004a */
[----:B------:R-:W-:-:S05]  /*17ce0*/  @P0 IMAD.MOV.U32 R5, RZ, RZ, R6 ;  /* 0x000000ffff050224 */ /* 0x000fca00078e0006 */
[----:B------:R0:W2:Y:S02]  /*17cf0*/  @P0 LDG.E.U8 R0, desc[UR20][R4.64] ;  /* 0x0000001404000981 */ /* 0x0000a4000c1e1100 */
[----:B0-----:R-:W-:Y:S02]  /*17d00*/  @P0 IMAD.MOV.U32 R4, RZ, RZ, R72 ;  /* 0x000000ffff040224 */ /* 0x001fe400078e0048 */
[----:B------:R-:W-:-:S05]  /*17d10*/  @P0 IMAD.MOV.U32 R5, RZ, RZ, R92 ;  /* 0x000000ffff050224 */ /* 0x000fca00078e005c */
[----:B------:R0:W3:Y:S01]  /*17d20*/  @P0 LDG.E.U8 R16, desc[UR20][R4.64] ;  /* 0x0000001404100981 */ /* 0x0000e2000c1e1100 */
[----:B------:R-:W-:-:S03]  /*17d30*/  SEL R3, R14, R3, !P1 ;  /* 0x000000030e037207 */ /* 0x000fc60004800000 */
[----:B------:R0:W-:Y:S04]  /*17d40*/  STL [R1+0x1744], R74 ;  /* 0x0017444a01007387 */ /* 0x0001e80000100800 */
[----:B------:R-:W-:Y:S04]  /*17d50*/  STL [R1+0x1748], R72 ;  /* 0x0017484801007387 */ /* 0x000fe80000100800 */
[----:B------:R1:W-:Y:S01]  /*17d60*/  STL [R1+0x172c], R6 ;  /* 0x00172c0601007387 */ /* 0x0003e20000100800 */
[----:B------:R-:W-:-:S03]  /*17d70*/  @!P6 IMAD.IADD R77, R77, 0x1, -R15 ;  /* 0x000000014d4de824 */ /* 0x000fc600078e0a0f */
[----:B0-----:R-:W4:Y:S01]  /*17d80*/  LDL R74, [R1+0x2104] ;  /* 0x00210400014a7983 */ /* 0x001f220000100800 */
[----:B-1----:R-:W-:Y:S01]  /*17d90*/  IMAD R6, R3, UR6, RZ ;  /* 0x0000000603067c24 */ /* 0x002fe2000f8e02ff */
[----:B------:R-:W-:Y:S01]  /*17da0*/  ISETP.GT.U32.AND P5, PT, R15, R75, PT ;  /* 0x0000004b0f00720c */ /* 0x000fe20003fa4070 */
[----:B------:R-:W-:Y:S01]  /*17db0*/  IMAD.MOV.U32 R3, RZ, RZ, R2 ;  /* 0x000000ffff037224 */ /* 0x000fe200078e0002 */
[----:B------:R-:W0:Y:S02]  /*17dc0*/  LDCU UR6, c[0x0][0x3b0] ;  /* 0x00007600ff0677ac */ /* 0x000e240008000800 */
[----:B------:R-:W-:Y:S02]  /*17dd0*/  SHF.R.S32.HI R4, RZ, 0x1f, R6 ;  /* 0x0000001fff047819 */ /* 0x000fe40000011406 */
[----:B------:R-:W-:-:S05]  /*17de0*/  IADD3 R5, P6, PT, R6, R13, RZ ;  /* 0x0000000d06057210 */ /* 0x000fca0007fde0ff */
[----:B------:R-:W-:Y:S02]  /*17df0*/  IMAD.X R72, R4, 0x1, R12, P6 ;  /* 0x0000000104487824 */ /* 0x000fe400030e060c */
[----:B------:R-:W-:Y:S01]  /*17e00*/  @P0 IMAD.MOV.U32 R4, RZ, RZ, R5 ;  /* 0x000000ffff040224 */ /* 0x000fe200078e0005 */
[----:B--2---:R1:W-:Y:S04]  /*17e10*/  STL [R1+0x1cb4], R0 ;  /* 0x001cb40001007387 */ /* 0x0043e80000100800 */
[----:B-1----:R-:W2:Y:S04]  /*17e20*/  LDL.LU R0, [R1+0x2acc] ;  /* 0x002acc0001007983 */ /* 0x002ea80000300800 */
[----:B------:R1:W-:Y:S04]  /*17e30*/  STL [R1+0x1738], R92 ;  /* 0x0017385c01007387 */ /* 0x0003e80000100800 */
[----:B-1----:R-:W2:Y:S04]  /*17e40*/  LDL.LU R92, [R1+0x74] ;  /* 0x00007400015c7983 */ /* 0x002ea80000300800 */
[----:B---3--:R1:W-:Y:S04]  /*17e50*/  STL [R1+0x1cb0], R16 ;  /* 0x001cb01001007387 */ /* 0x0083e80000100800 */
[----:B-1----:R-:W3:Y:S04]  /*17e60*/  LDL.LU R16, [R1+0x70] ;  /* 0x0000700001107983 */ /* 0x002ee80000300800 */
[----:B------:R-:W2:Y:S04]  /*17e70*/  LDL R2, [R1+0x20c4] ;  /* 0x0020c40001027983 */ /* 0x000ea80000100800 */
[----:B------:R1:W-:Y:S02]  /*17e80*/  STL [R1+0x1740], R5 ;  /* 0x0017400501007387 */ /* 0x0003e40000100800 */
[----:B-1----:R-:W-:-:S05]  /*17e90*/  @P0 IMAD.MOV.U32 R5, RZ, RZ, R72 ;  /* 0x000000ffff050224 */ /* 0x002fca00078e0048 */
[----:B------:R1:W2:Y:S01]  /*17ea0*/  @P0 LDG.E.U8 R7, desc[UR20][R4.64] ;  /* 0x0000001404070981 */ /* 0x0002a2000c1e1100 */
[----:B------:R-:W-:Y:S01]  /*17eb0*/  @!P5 IMAD.IADD R75, R75, 0x1, -R15 ;  /* 0x000000014b4bd824 */ /* 0x000fe200078e0a0f */
[----:B------:R-:W-:Y:S01]  /*17ec0*/  ISETP.GT.U32.AND P5, PT, R15, R77, PT ;  /* 0x0000004d0f00720c */ /* 0x000fe20003fa4070 */
[----:B------:R-:W-:-:S03]  /*17ed0*/  @!P4 IMAD.MOV R3, RZ, RZ, -R3 ;  /* 0x000000ffff03c224 */ /* 0x000fc600078e0a03 */
[----:B------:R-:W-:Y:S02]  /*17ee0*/  ISETP.GT.U32.AND P3, PT, R15, R75, PT ;  /* 0x0000004b0f00720c */ /* 0x000fe40003f64070 */
[----:B------:R-:W-:-:S05]  /*17ef0*/  SEL R3, R14, R3, !P1 ;  /* 0x000000030e037207 */ /* 0x000fca0004800000 */
[----:B------:R-:W-:Y:S02]  /*17f00*/  IMAD R3, R3, UR5, RZ ;  /* 0x0000000503037c24 */ /* 0x000fe4000f8e02ff */
[----:B------:R-:W-:Y:S01]  /*17f10*/  @!P5 IMAD.IADD R77, R77, 0x1, -R15 ;  /* 0x000000014d4dd824 */ /* 0x000fe200078e0a0f */
[----:B------:R-:W-:Y:S01]  /*17f20*/  STL [R1+0x173c], R72 ;  /* 0x00173c4801007387 */ /* 0x000fe20000100800 */
[----:B-1----:R-:W-:Y:S01]  /*17f30*/  PRMT R5, RZ, 0x7610, R5 ;  /* 0x00007610ff057816 */ /* 0x002fe20000000005 */
[----:B------:R-:W1:Y:S01]  /*17f40*/  LDCU UR5, c[0x0][0x3b0] ;  /* 0x00007600ff0577ac */ /* 0x000e620008000800 */
[----:B------:R-:W-:Y:S01]  /*17f50*/  @!P3 IMAD.IADD R75, R75, 0x1, -R15 ;  /* 0x000000014b4bb824 */ /* 0x000fe200078e0a0f */
[----:B------:R-:W-:Y:S02]  /*17f60*/  IADD3 R6, P3, PT, R3, R13, RZ ;  /* 0x0000000d03067210 */ /* 0x000fe40007f7e0ff */
[----:B------:R-:W-:Y:S01]  /*17f70*/  SHF.R.S32.HI R4, RZ, 0x1f, R3 ;  /* 0x0000001fff047819 */ /* 0x000fe20000011403 */
[----:B------:R-:W-:-:S02]  /*17f80*/  IMAD.MOV.U32 R3, RZ, RZ, R77 ;  /* 0x000000ffff037224 */ /* 0x000fc400078e004d */
[----:B------:R-:W3:Y:S04]  /*17f90*/  LDL.LU R77, [R1+0x7c] ;  /* 0x00007c00014d7983 */ /* 0x000ee80000300800 */
[----:B------:R-:W-:Y:S04]  /*17fa0*/  STL [R1+0x1734], R6 ;  /* 0x0017340601007387 */ /* 0x000fe80000100800 */
[----:B--2---:R2:W-:Y:S02]  /*17fb0*/  STL [R1+0x1ca8], R7 ;  /* 0x001ca80701007387 */ /* 0x0045e40000100800 */
[----:B--2---:R-:W-:-:S05]  /*17fc0*/  IMAD.X R7, R4, 0x1, R12, P3 ;  /* 0x0000000104077824 */ /* 0x004fca00018e060c */
[----:B------:R2:W2:Y:S01]  /*17fd0*/  @P0 LDG.E.U8 R5, desc[UR20][R6.64] ;  /* 0x0000001406050981 */ /* 0x0004a2000c1e1100 */
[----:B------:R-:W-:Y:S02]  /*17fe0*/  ISETP.GT.U32.AND P6, PT, R15, R93, PT ;  /* 0x0000005d0f00720c */ /* 0x000fe40003fc4070 */
[----:B----4-:R-:W-:Y:S02]  /*17ff0*/  ISETP.GE.AND P4, PT, R73, RZ, PT ;  /* 0x000000ff4900720c */ /* 0x010fe40003f86270 */
[----:B------:R-:W-:Y:S01]  /*18000*/  ISETP.GE.AND P5, PT, R74, RZ, PT ;  /* 0x000000ff4a00720c */ /* 0x000fe20003fa6270 */
[----:B------:R-:W-:-:S08]  /*18010*/  IMAD.MOV.U32 R4, RZ, RZ, R75 ;  /* 0x000000ffff047224 */ /* 0x000fd000078e004b */
[----:B------:R-:W-:Y:S02]  /*18020*/  @!P6 IMAD.IADD R93, R93, 0x1, -R15 ;  /* 0x000000015d5de824 */ /* 0x000fe400078e0a0f */
[----:B------:R-:W-:-:S03]  /*18030*/  @!P4 IMAD.MOV R3, RZ, RZ, -R3 ;  /* 0x000000ffff03c224 */ /* 0x000fc600078e0a03 */
[C---:B------:R-:W-:Y:S01]  /*18040*/  ISETP.GT.U32.AND P4, PT, R15.reuse, R93, PT ;  /* 0x0000005d0f00720c */ /* 0x040fe20003f84070 */
[----:B------:R-:W-:Y:S01]  /*18050*/  @!P5 IMAD.MOV R4, RZ, RZ, -R4 ;  /* 0x000000ffff04d224 */ /* 0x000fe200078e0a04 */
[----:B---3--:R-:W-:Y:S02]  /*18060*/  ISETP.GT.U32.AND P6, PT, R15, R16, PT ;  /* 0x000000100f00720c */ /* 0x008fe40003fc4070 */
[C---:B------:R-:W-:Y:S02]  /*18070*/  SEL R3, R14.reuse, R3, !P1 ;  /* 0x000000030e037207 */ /* 0x040fe40004800000 */
[----:B------:R-:W-:-:S03]  /*18080*/  SEL R4, R14, R4, !P1 ;  /* 0x000000040e047207 */ /* 0x000fc60004800000 */
[----:B0-----:R-:W-:Y:S01]  /*18090*/  IMAD R3, R3, UR6, RZ ;  /* 0x0000000603037c24 */ /* 0x001fe2000f8e02ff */
[----:B------:R-:W-:Y:S01]  /*180a0*/  STL [R1+0x1730], R7 ;  /* 0x0017300701007387 */ /* 0x000fe20000100800 */
[----:B-1----:R-:W-:Y:S02]  /*180b0*/  IMAD R4, R4, UR5, RZ ;  /* 0x0000000504047c24 */ /* 0x002fe4000f8e02ff */
[----:B------:R-:W-:Y:S01]  /*180c0*/  @!P4 IMAD.IADD R93, R93, 0x1, -R15 ;  /* 0x000000015d5dc824 */ /* 0x000fe200078e0a0f */
[----:B------:R-:W3:Y:S01]  /*180d0*/  LDL R72, [R1+0x20d4] ;  /* 0x0020d40001487983 */ /* 0x000ee20000100800 */
[----:B--2---:R-:W-:Y:S01]  /*180e0*/  SHF.R.S32.HI R6, RZ, 0x1f, R3 ;  /* 0x0000001fff067819 */ /* 0x004fe20000011403 */
[----:B------:R-:W-:Y:S01]  /*180f0*/  @!P6 IMAD.IADD R16, R16, 0x1, -R15 ;  /* 0x000000011010e824 */ /* 0x000fe200078e0a0f */
[-C--:B------:R-:W-:Y:S01]  /*18100*/  IADD3 R73, P4, PT, R3, R13.reuse, RZ ;  /* 0x0000000d03497210 */ /* 0x080fe20007f9e0ff */
[----:B------:R-:W2:Y:S01]  /*18110*/  LDL.LU R74, [R1+0x80] ;  /* 0x00008000014a7983 */ /* 0x000ea20000300800 */
[----:B------:R-:W-:Y:S01]  /*18120*/  ISETP.GE.AND P5, PT, R2, RZ, PT ;  /* 0x000000ff0200720c */ /* 0x000fe20003fa6270 */
[----:B------:R-:W0:Y:S02]  /*18130*/  LDCU UR5, c[0x0][0x3b0] ;  /* 0x00007600ff0577ac */ /* 0x000e240008000800 */
[----:B------:R-:W4:Y:S01]  /*18140*/  LDL R75, [R1+0x20e8] ;  /* 0x0020e800014b7983 */ /* 0x000f220000100800 */
[----:B------:R-:W-:Y:S01]  /*18150*/  IADD3 R2, P6, PT, R4, R13, RZ ;  /* 0x0000000d04027210 */ /* 0x000fe20007fde0ff */
[----:B------:R-:W-:Y:S01]  /*18160*/  IMAD.MOV.U32 R3, RZ, RZ, R93 ;  /* 0x000000ffff037224 */ /* 0x000fe200078e005d */
[----:B------:R-:W-:Y:S01]  /*18170*/  PRMT R0, RZ, 0x7610, R0 ;  /* 0x00007610ff007816 */ /* 0x000fe20000000000 */
[----:B------:R-:W1:Y:S01]  /*18180*/  LDCU UR6, c[0x0][0x3b0] ;  /* 0x00007600ff0677ac */ /* 0x000e620008000800 */
[----:B------:R0:W-:Y:S04]  /*18190*/  STL [R1+0x1ca4], R5 ;  /* 0x001ca40501007387 */ /* 0x0001e80000100800 */
[----:B------:R-:W-:Y:S04]  /*181a0*/  STL [R1+0x1720], R73 ;  /* 0x0017204901007387 */ /* 0x000fe80000100800 */
[----:B------:R-:W2:Y:S01]  /*181b0*/  LDL.LU R93, [R1+0x78] ;  /* 0x00007800015d7983 */ /* 0x000ea20000300800 */
[----:B0-----:R-:W-:Y:S01]  /*181c0*/  SHF.R.S32.HI R5, RZ, 0x1f, R4 ;  /* 0x0000001fff057819 */ /* 0x001fe20000011404 */
[----:B------:R-:W-:-:S02]  /*181d0*/  IMAD.X R4, R6, 0x1, R12, P4 ;  /* 0x0000000106047824 */ /* 0x000fc400020e060c */
[----:B------:R-:W-:Y:S02]  /*181e0*/  STL [R1+0x1728], R2 ;  /* 0x0017280201007387 */ /* 0x000fe40000100800 */
[----:B------:R-:W-:Y:S02]  /*181f0*/  IMAD.X R7, R5, 0x1, R12, P6 ;  /* 0x0000000105077824 */ /* 0x000fe400030e060c */
[----:B------:R0:W-:Y:S01]  /*18200*/  STL [R1+0x1714], R4 ;  /* 0x0017140401007387 */ /* 0x0001e20000100800 */
[----:B------:R-:W-:Y:S02]  /*18210*/  @P0 IMAD.MOV.U32 R5, RZ, RZ, R4 ;  /* 0x000000ffff050224 */ /* 0x000fe400078e0004 */
[----:B0-----:R-:W-:Y:S02]  /*18220*/  @P0 IMAD.MOV.U32 R4, RZ, RZ, R73 ;  /* 0x000000ffff040224 */ /* 0x001fe400078e0049 */
[----:B------:R-:W-:Y:S01]  /*18230*/  @!P5 IMAD.MOV R3, RZ, RZ, -R3 ;  /* 0x000000ffff03d224 */ /* 0x000fe200078e0a03 */
[----:B------:R-:W2:Y:S04]  /*18240*/  LDL.LU R73, [R1+0x2ac8] ;  /* 0x002ac80001497983 */ /* 0x000ea80000300800 */
[----:B------:R0:W2:Y:S02]  /*18250*/  @P0 LDG.E.U8 R70, desc[UR20][R4.64] ;  /* 0x0000001404460981 */ /* 0x0000a4000c1e1100 */
[----:B0-----:R-:W-:-:S02]  /*18260*/  @P0 IMAD.MOV.U32 R4, RZ, RZ, R2 ;  /* 0x000000ffff040224 */ /* 0x001fc400078e0002 */
[----:B------:R-:W-:-:S05]  /*18270*/  @P0 IMAD.MOV.U32 R5, RZ, RZ, R7 ;  /* 0x000000ffff050224 */ /* 0x000fca00078e0007 */
[----:B------:R0:W2:Y:S01]  /*18280*/  @P0 LDG.E.U8 R0, desc[UR20][R4.64] ;  /* 0x0000001404000981 */ /* 0x0000a2000c1e1100 */
[----:B------:R-:W-:Y:S02]  /*18290*/  ISETP.GT.U32.AND P5, PT, R15, R77, PT ;  /* 0x0000004d0f00720c */ /* 0x000fe40003fa4070 */
[----:B------:R-:W-:-:S05]  /*182a0*/  SEL R3, R14, R3, !P1 ;  /* 0x000000030e037207 */ /* 0x000fca0004800000 */
[----:B------:R-:W-:Y:S01]  /*182b0*/  IMAD R3, R3, UR13, RZ ;  /* 0x0000000d03037c24 */ /* 0x000fe2000f8e02ff */
[----:B------:R1:W-:Y:S01]  /*182c0*/  STL [R1+0x1724], R7 ;  /* 0x0017240701007387 */ /* 0x0003e20000100800 */
[----:B0-----:R-:W-:Y:S01]  /*182d0*/  PRMT R5, RZ, 0x7610, R5 ;  /* 0x00007610ff057816 */ /* 0x001fe20000000005 */
[----:B------:R-:W0:Y:S02]  /*182e0*/  LDCU UR13, c[0x0][0x3b0] ;  /* 0x00007600ff0d77ac */ /* 0x000e240008000800 */
[----:B------:R-:W-:Y:S01]  /*182f0*/  SHF.R.S32.HI R4, RZ, 0x1f, R3 ;  /* 0x0000001fff047819 */ /* 0x000fe20000011403 */
[----:B------:R-:W-:Y:S01]  /*18300*/  @!P5 IMAD.IADD R77, R77, 0x1, -R15 ;  /* 0x000000014d4dd824 */ /* 0x000fe200078e0a0f */
[----:B------:R-:W-:-:S05]  /*18310*/  IADD3 R6, P5, PT, R3, R13, RZ ;  /* 0x0000000d03067210 */ /* 0x000fca0007fbe0ff */
[----:B-1----:R-:W-:-:S05]  /*18320*/  IMAD.X R7, R4, 0x1, R12, P5 ;  /* 0x0000000104077824 */ /* 0x002fca00028e060c */
[----:B------:R1:W3:Y:S01]  /*18330*/  @P0 LDG.E.U8 R5, desc[UR20][R6.64] ;  /* 0x0000001406050981 */ /* 0x0002e2000c1e1100 */
[C---:B------:R-:W-:Y:S02]  /*18340*/  ISETP.GT.U32.AND P3, PT, R15.reuse, R92, PT ;  /* 0x0000005c0f00720c */ /* 0x040fe40003f64070 */
[----:B------:R-:W-:-:S11]  /*18350*/  ISETP.GT.U32.AND P4, PT, R15, R16, PT ;  /* 0x000000100f00720c */ /* 0x000fd60003f84070 */
[--C-:B------:R-:W-:Y:S01]  /*18360*/  @!P3 IMAD.IADD R92, R92, 0x1, -R15.reuse ;  /* 0x000000015c5cb824 */ /* 0x100fe200078e0a0f */
[----:B--2---:R2:W-:Y:S04]  /*18370*/  STL [R1+0x1ca0], R0 ;  /* 0x001ca00001007387 */ /* 0x0045e80000100800 */
[----:B--2---:R-:W2:Y:S01]  /*18380*/  LDL R0, [R1+0x2100] ;  /* 0x0021000001007983 */ /* 0x004ea20000100800 */
[C---:B------:R-:W-:Y:S02]  /*18390*/  ISETP.GT.U32.AND P3, PT, R15.reuse, R92, PT ;  /* 0x0000005c0f00720c */ /* 0x040fe40003f64070 */
[----:B------:R-:W-:Y:S01]  /*183a0*/  ISETP.GT.U32.AND P6, PT, R15, R74, PT ;  /* 0x0000004a0f00720c */ /* 0x000fe20003fc4070 */
[--C-:B------:R-:W-:Y:S01]  /*183b0*/  @!P4 IMAD.IADD R16, R16, 0x1, -R15.reuse ;  /* 0x000000011010c824 */ /* 0x100fe200078e0a0f */
[----:B----4-:R-:W-:Y:S01]  /*183c0*/  ISETP.GE.AND P4, PT, R75, RZ, PT ;  /* 0x000000ff4b00720c */ /* 0x010fe20003f86270 */
[----:B------:R-:W4:Y:S08]  /*183d0*/  LDL.LU R2, [R1+0x84] ;  /* 0x0000840001027983 */ /* 0x000f300000300800 */
[--C-:B------:R-:W-:Y:S01]  /*183e0*/  @!P3 IMAD.IADD R92, R92, 0x1, -R15.reuse ;  /* 0x000000015c5cb824 */ /* 0x100fe200078e0a0f */
[----:B---3--:R-:W-:Y:S01]  /*183f0*/  ISETP.GE.AND P3, PT, R72, RZ, PT ;  /* 0x000000ff4800720c */ /* 0x008fe20003f66270 */
[----:B------:R-:W-:-:S02]  /*18400*/  @!P6 IMAD.IADD R74, R74, 0x1, -R15 ;  /* 0x000000014a4ae824 */ /* 0x000fc400078e0a0f */
[----:B------:R-:W-:Y:S02]  /*18410*/  IMAD.MOV.U32 R3, RZ, RZ, R92 ;  /* 0x000000ffff037224 */ /* 0x000fe400078e005c */
[----:B------:R-:W-:Y:S01]  /*18420*/  IMAD.MOV.U32 R4, RZ, RZ, R16 ;  /* 0x000000ffff047224 */ /* 0x000fe200078e0010 */
[----:B------:R-:W-:-:S03]  /*18430*/  ISETP.GT.U32.AND P6, PT, R15, R74, PT ;  /* 0x0000004a0f00720c */ /* 0x000fc60003fc4070 */
[----:B------:R-:W-:-:S04]  /*18440*/  @!P4 IMAD.MOV R4, RZ, RZ, -R4 ;  /* 0x000000ffff04c224 */ /* 0x000fc800078e0a04 */
[----:B------:R-:W-:Y:S01]  /*18450*/  @!P3 IMAD.MOV R3, RZ, RZ, -R3 ;  /* 0x000000ffff03b224 */ /* 0x000fe200078e0a03 */
[----:B------:R-:W-:Y:S02]  /*18460*/  ISETP.GT.U32.AND P3, PT, R15, R93, PT ;  /* 0x0000005d0f00720c */ /* 0x000fe40003f64070 */
[C---:B------:R-:W-:Y:S02]  /*18470*/  SEL R4, R14.reuse, R4, !P1 ;  /* 0x000000040e047207 */ /* 0x040fe40004800000 */
[----:B------:R-:W-:Y:S01]  /*18480*/  SEL R3, R14, R3, !P1 ;  /* 0x000000030e037207 */ /* 0x000fe20004800000 */
[----:B------:R1:W-:Y:S02]  /*18490*/  STL [R1+0x171c], R6 ;  /* 0x00171c0601007387 */ /* 0x0003e40000100800 */
[----:B------:R-:W-:Y:S01]  /*184a0*/  IMAD R4, R4, UR6, RZ ;  /* 0x0000000604047c24 */ /* 0x000fe2000f8e02ff */
[----:B------:R-:W-:Y:S01]  /*184b0*/  PRMT R73, RZ, 0x7610, R73 ;  /* 0x00007610ff497816 */ /* 0x000fe20000000049 */
[----:B------:R-:W-:Y:S01]  /*184c0*/  STL [R1+0x1718], R7 ;  /* 0x0017180701007387 */ /* 0x000fe20000100800 */
[----:B------:R-:W-:Y:S01]  /*184d0*/  IMAD R3, R3, UR5, RZ ;  /* 0x0000000503037c24 */ /* 0x000fe2000f8e02ff */
[----:B------:R-:W-:Y:S01]  /*184e0*/  ISETP.GT.U32.AND P5, PT, R15, R77, PT ;  /* 0x0000004d0f00720c */ /* 0x000fe20003fa4070 */
[--C-:B------:R-:W-:Y:S01]  /*184f0*/  @!P6 IMAD.IADD R74, R74, 0x1, -R15.reuse ;  /* 0x000000014a4ae824 */ /* 0x100fe200078e0a0f */
[----:B------:R-:W3:Y:S01]  /*18500*/  LDL R75, [R1+0x20d0] ;  /* 0x0020d000014b7983 */ /* 0x000ee20000100800 */
[----:B------:R-:W-:Y:S01]  /*18510*/  @!P3 IMAD.IADD R93, R93, 0x1, -R15 ;  /* 0x000000015d5db824 */ /* 0x000fe200078e0a0f */
[----:B--2---:R-:W-:-:S02]  /*18520*/  ISETP.GE.AND P4, PT, R0, RZ, PT ;  /* 0x000000ff0000720c */ /* 0x004fc40003f86270 */
[----:B------:R2:W-:Y:S01]  /*18530*/  STL [R1+0x1c78], R70 ;  /* 0x001c784601007387 */ /* 0x0005e20000100800 */
[-C--:B------:R-:W-:Y:S01]  /*18540*/  IADD3 R72, P6, PT, R3, R13.reuse, RZ ;  /* 0x0000000d03487210 */ /* 0x080fe20007fde0ff */
[----:B------:R-:W0:Y:S02]  /*18550*/  LDCU UR5, c[0x0][0x3b0] ;  /* 0x00007600ff0577ac */ /* 0x000e240008000800 */
[----:B------:R-:W3:Y:S01]  /*18560*/  LDL.LU R0, [R1+0x90] ;  /* 0x0000900001007983 */ /* 0x000ee20000300800 */
[----:B-1----:R-:W-:Y:S01]  /*18570*/  PRMT R6, RZ, 0x7610, R6 ;  /* 0x00007610ff067816 */ /* 0x002fe20000000006 */
[----:B------:R-:W1:Y:S02]  /*18580*/  LDCU UR6, c[0x0][0x3b0] ;  /* 0x00007600ff0677ac */ /* 0x000e640008000800 */
[----:B------:R-:W3:Y:S01]  /*18590*/  LDL.LU R92, [R1+0x8c] ;  /* 0x00008c00015c7983 */ /* 0x000ee20000300800 */
[----:B--2---:R-:W-:-:S03]  /*185a0*/  IADD3 R70, P3, PT, R4, R13, RZ ;  /* 0x0000000d04467210 */ /* 0x004fc60007f7e0ff */
[----:B------:R2:W-:Y:S02]  /*185b0*/  STL [R1+0x1c98], R5 ;  /* 0x001c980501007387 */ /* 0x0005e40000100800 */
[----:B--2---:R-:W-:Y:S02]  /*185c0*/  SHF.R.S32.HI R5, RZ, 0x1f, R3 ;  /* 0x0000001fff057819 */ /* 0x004fe40000011403 */
[----:B------:R-:W-:Y:S02]  /*185d0*/  SHF.R.S32.HI R3, RZ, 0x1f, R4 ;  /* 0x0000001fff037819 */ /* 0x000fe40000011404 */
[----:B------:R-:W2:Y:S01]  /*185e0*/  LDL R4, [R1+0x2118] ;  /* 0x0021180001047983 */ /* 0x000ea20000100800 */
[--C-:B------:R-:W-:Y:S02]  /*185f0*/  IMAD.X R5, R5, 0x1, R12.reuse, P6 ;  /* 0x0000000105057824 */ /* 0x100fe400030e060c */
[----:B------:R-:W-:Y:S01]  /*18600*/  IMAD.X R16, R3, 0x1, R12, P3 ;  /* 0x0000000103107824 */ /* 0x000fe200018e060c */
[----:B------:R0:W-:Y:S04]  /*18610*/  STL [R1+0x1708], R72 ;  /* 0x0017084801007387 */ /* 0x0001e80000100800 */
[----:B------:R-:W-:Y:S01]  /*18620*/  STL [R1+0x1710], R70 ;  /* 0x0017104601007387 */ /* 0x000fe20000100800 */
[----:B--2---:R-:W-:Y:S01]  /*18630*/  ISETP.GE.AND P3, PT, R4, RZ, PT ;  /* 0x000000ff0400720c */ /* 0x004fe20003f66270 */
[----:B------:R-:W-:-:S05]  /*18640*/  @P0 IMAD.MOV.U32 R4, RZ, RZ, R72 ;  /* 0x000000ffff040224 */ /* 0x000fca00078e0048 */
[----:B------:R2:W3:Y:S04]  /*18650*/  @P0 LDG.E.U8 R73, desc[UR20][R4.64] ;  /* 0x0000001404490981 */ /* 0x0004e8000c1e1100 */
[----:B------:R1:W-:Y:S01]  /*18660*/  STL [R1+0x1704], R5 ;  /* 0x0017040501007387 */ /* 0x0003e20000100800 */
[----:B------:R-:W-:-:S03]  /*18670*/  @!P5 IMAD.IADD R77, R77, 0x1, -R15 ;  /* 0x000000014d4dd824 */ /* 0x000fc600078e0a0f */
[----:B0-----:R-:W3:Y:S01]  /*18680*/  LDL.LU R72, [R1+0x2ac4] ;  /* 0x002ac40001487983 */ /* 0x001ee20000300800 */
[----:B--2---:R-:W-:Y:S02]  /*18690*/  @P0 IMAD.MOV.U32 R4, RZ, RZ, R70 ;  /* 0x000000ffff040224 */ /* 0x004fe400078e0046 */
[----:B-1----:R-:W-:-:S05]  /*186a0*/  @P0 IMAD.MOV.U32 R5, RZ, RZ, R16 ;  /* 0x000000ffff050224 */ /* 0x002fca00078e0010 */
[----:B------:R0:W2:Y:S01]  /*186b0*/  @P0 LDG.E.U8 R6, desc[UR20][R4.64] ;  /* 0x0000001404060981 */ /* 0x0000a2000c1e1100 */
[----:B------:R-:W-:-:S03]  /*186c0*/  IMAD.MOV.U32 R3, RZ, RZ, R77 ;  /* 0x000000ffff037224 */ /* 0x000fc600078e004d */
[----:B------:R-:W-:Y:S01]  /*186d0*/  STL [R1+0x170c], R16 ;  /* 0x00170c1001007387 */ /* 0x000fe20000100800 */
[C---:B----4-:R-:W-:Y:S02]  /*186e0*/  ISETP.GT.U32.AND P5, PT, R15.reuse, R2, PT ;  /* 0x000000020f00720c */ /* 0x050fe40003fa4070 */
[----:B------:R-:W-:Y:S01]  /*186f0*/  ISETP.GT.U32.AND P6, PT, R15, R93, PT ;  /* 0x0000005d0f00720c */ /* 0x000fe20003fc4070 */
[----:B---3--:R1:W-:Y:S04]  /*18700*/  STL [R1+0x1c94], R73 ;  /* 0x001c944901007387 */ /* 0x0083e80000100800 */
[----:B-1----:R-:W3:Y:S04]  /*18710*/  LDL R73, [R1+0x20e4] ;  /* 0x0020e40001497983 */ /* 0x002ee80000100800 */
[----:B------:R-:W4:Y:S04]  /*18720*/  LDL.LU R77, [R1+0x2ac0] ;  /* 0x002ac000014d7983 */ /* 0x000f280000300800 */
[----:B------:R-:W3:Y:S01]  /*18730*/  LDL.LU R16, [R1+0x2abc] ;  /* 0x002abc0001107983 */ /* 0x000ee20000300800 */
[----:B------:R-:W-:Y:S01]  /*18740*/  @!P5 IMAD.IADD R2, R2, 0x1, -R15 ;  /* 0x000000010202d824 */ /* 0x000fe200078e0a0f */
[----:B------:R-:W-:Y:S01]  /*18750*/  ISETP.GE.AND P5, PT, R75, RZ, PT ;  /* 0x000000ff4b00720c */ /* 0x000fe20003fa6270 */
[----:B0-----:R-:W-:Y:S01]  /*18760*/  IMAD.MOV.U32 R4, RZ, RZ, R74 ;  /* 0x000000ffff047224 */ /* 0x001fe200078e004a */
[----:B------:R-:W4:Y:S01]  /*18770*/  LDL R70, [R1+0x20fc] ;  /* 0x0020fc0001467983 */ /* 0x000f220000100800 */
[----:B------:R-:W-:Y:S01]  /*18780*/  @!P4 IMAD.MOV R3, RZ, RZ, -R3 ;  /* 0x000000ffff03c224 */ /* 0x000fe200078e0a03 */
[----:B------:R-:W-:Y:S01]  /*18790*/  ISETP.GT.U32.AND P4, PT, R15, R2, PT ;  /* 0x000000020f00720c */ /* 0x000fe20003f84070 */
[----:B------:R-:W-:-:S02]  /*187a0*/  @!P3 IMAD.MOV R4, RZ, RZ, -R4 ;  /* 0x000000ffff04b224 */ /* 0x000fc400078e0a04 */
[----:B------:R-:W-:Y:S01]  /*187b0*/  @!P6 IMAD.IADD R93, R93, 0x1, -R15 ;  /* 0x000000015d5de824 */ /* 0x000fe200078e0a0f */
[C---:B------:R-:W-:Y:S02]  /*187c0*/  SEL R5, R14.reuse, R3, !P1 ;  /* 0x000000030e057207 */ /* 0x040fe40004800000 */
[----:B------:R-:W-:Y:S01]  /*187d0*/  SEL R4, R14, R4, !P1 ;  /* 0x000000040e047207 */ /* 0x000fe20004800000 */
[----:B------:R-:W-:Y:S02]  /*187e0*/  IMAD.MOV.U32 R3, RZ, RZ, R93 ;  /* 0x000000ffff037224 */ /* 0x000fe400078e005d */
[----:B------:R-:W-:Y:S01]  /*187f0*/  IMAD R5, R5, UR13, RZ ;  /* 0x0000000d05057c24 */ /* 0x000fe2000f8e02ff */
[----:B------:R-:W4:Y:S01]  /*18800*/  LDL.LU R93, [R1+0xa0] ;  /* 0x0000a000015d7983 */ /* 0x000f220000300800 */
[----:B------:R-:W-:Y:S02]  /*18810*/  IMAD R4, R4, UR5, RZ ;  /* 0x0000000504047c24 */ /* 0x000fe4000f8e02ff */
[----:B------:R-:W-:Y:S01]  /*18820*/  @!P4 IMAD.IADD R2, R2, 0x1, -R15 ;  /* 0x000000010202c824 */ /* 0x000fe200078e0a0f */
[----:B--2---:R0:W-:Y:S01]  /*18830*/  STL [R1+0x1c90], R6 ;  /* 0x001c900601007387 */ /* 0x0041e20000100800 */
[----:B------:R-:W-:Y:S01]  /*18840*/  @!P5 IMAD.MOV R3, RZ, RZ, -R3 ;  /* 0x000000ffff03d224 */ /* 0x000fe200078e0a03 */
[-C--:B------:R-:W-:Y:S01]  /*18850*/  IADD3 R75, P5, PT, R5, R13.reuse, RZ ;  /* 0x0000000d054b7210 */ /* 0x080fe20007fbe0ff */
[----:B------:R-:W1:Y:S01]  /*18860*/  LDCU UR5, c[0x0][0x3b0] ;  /* 0x00007600ff0577ac */ /* 0x000e620008000800 */
[----:B------:R-:W-:-:S02]  /*18870*/  IADD3 R74, P4, PT, R4, R13, RZ ;  /* 0x0000000d044a7210 */ /* 0x000fc40007f9e0ff */
[----:B---3--:R-:W-:Y:S01]  /*18880*/  PRMT R16, RZ, 0x7610, R16 ;  /* 0x00007610ff107816 */ /* 0x008fe20000000010 */
[----:B------:R-:W2:Y:S01]  /*18890*/  LDCU UR13, c[0x0][0x3b0] ;  /* 0x00007600ff0d77ac */ /* 0x000ea20008000800 */
[----:B0-----:R-:W-:Y:S02]  /*188a0*/  SHF.R.S32.HI R6, RZ, 0x1f, R5 ;  /* 0x0000001fff067819 */ /* 0x001fe40000011405 */
[----:B------:R-:W-:-:S03]  /*188b0*/  SHF.R.S32.HI R5, RZ, 0x1f, R4 ;  /* 0x0000001fff057819 */ /* 0x000fc60000011404 */
[--C-:B------:R-:W-:Y:S01]  /*188c0*/  IMAD.X R4, R6, 0x1, R12.reuse, P5 ;  /* 0x0000000106047824 */ /* 0x100fe200028e060c */
[----:B------:R-:W-:Y:S01]  /*188d0*/  STL [R1+0x16fc], R75 ;  /* 0x0016fc4b01007387 */ /* 0x000fe20000100800 */
[----:B------:R-:W-:Y:S02]  /*188e0*/  IMAD.X R6, R5, 0x1, R12, P4 ;  /* 0x0000000105067824 */ /* 0x000fe400020e060c */
[----:B------:R-:W-:Y:S01]  /*188f0*/  @P0 IMAD.MOV.U32 R5, RZ, RZ, R4 ;  /* 0x000000ffff050224 */ /* 0x000fe200078e0004 */
[----:B------:R-:W-:Y:S04]  /*18900*/  STL [R1+0x1700], R74 ;  /* 0x0017004a01007387 */ /* 0x000fe80000100800 */
[----:B------:R0:W-:Y:S02]  /*18910*/  STL [R1+0x16e4], R4 ;  /* 0x0016e40401007387 */ /* 0x0001e40000100800 */
[----:B0-----:R-:W-:-:S05]  /*18920*/  @P0 IMAD.MOV.U32 R4, RZ, RZ, R75 ;  /* 0x000000ffff040224 */ /* 0x001fca00078e004b */
[----:B------:R0:W3:Y:S01]  /*18930*/  @P0 LDG.E.U8 R16, desc[UR20][R4.64] ;  /* 0x0000001404100981 */ /* 0x0000e2000c1e1100 */
[----:B----4-:R-:W-:Y:S01]  /*18940*/  PRMT R77, RZ, 0x7610, R77 ;  /* 0x00007610ff4d7816 */ /* 0x010fe2000000004d */
[----:B0-----:R-:W-:Y:S02]  /*18950*/  IMAD.MOV.U32 R5, RZ, RZ, R6 ;  /* 0x000000ffff057224 */ /* 0x001fe400078e0006 */
[----:B------:R-:W-:-:S05]  /*18960*/  @P0 IMAD.MOV.U32 R4, RZ, RZ, R74 ;  /* 0x000000ffff040224 */ /* 0x000fca00078e004a */
[----:B------:R-:W4:Y:S01]  /*18970*/  @P0 LDG.E.U8 R77, desc[UR20][R4.64] ;  /* 0x00000014044d0981 */ /* 0x000f22000c1e1100 */
[----:B------:R-:W-:Y:S02]  /*18980*/  ISETP.GT.U32.AND P6, PT, R15, R0, PT ;  /* 0x000000000f00720c */ /* 0x000fe40003fc4070 */
[----:B------:R-:W-:Y:S02]  /*18990*/  ISETP.GE.AND P5, PT, R73, RZ, PT ;  /* 0x000000ff4900720c */ /* 0x000fe40003fa6270 */
[----:B------:R-:W2:Y:S01]  /*189a0*/  LDL R73, [R1+0x2114] ;  /* 0x0021140001497983 */ /* 0x000ea20000100800 */
[----:B------:R-:W-:-:S03]  /*189b0*/  SEL R3, R14, R3, !P1 ;  /* 0x000000030e037207 */ /* 0x000fc60004800000 */
[----:B------:R-:W2:Y:S05]  /*189c0*/  LDL.LU R75, [R1+0x2ab8] ;  /* 0x002ab800014b7983 */ /* 0x000eaa0000300800 */
[----:B------:R-:W-:Y:S01]  /*189d0*/  @!P6 IMAD.IADD R0, R0, 0x1, -R15 ;  /* 0x000000010000e824 */ /* 0x000fe200078e0a0f */
[----:B------:R-:W-:Y:S01]  /*189e0*/  PRMT R7, RZ, 0x7610, R7 ;  /* 0x00007610ff077816 */ /* 0x000fe20000000007 */
[----:B---3--:R0:W-:Y:S04]  /*189f0*/  STL [R1+0x1c8c], R16 ;  /* 0x001c8c1001007387 */ /* 0x0081e80000100800 */
[----:B0-----:R-:W3:Y:S04]  /*18a00*/  LDL.LU R16, [R1+0x2ab4] ;  /* 0x002ab40001107983 */ /* 0x001ee80000300800 */
[----:B------:R0:W-:Y:S04]  /*18a10*/  STL [R1+0x16f0], R6 ;  /* 0x0016f00601007387 */ /* 0x0001e80000100800 */
[----:B------:R-:W2:Y:S01]  /*18a20*/  LDL.LU R74, [R1+0x9c] ;  /* 0x00009c00014a7983 */ /* 0x000ea20000300800 */
[----:B0-----:R-:W-:-:S03]  /*18a30*/  IMAD R6, R3, UR6, RZ ;  /* 0x0000000603067c24 */ /* 0x001fc6000f8e02ff */
[----:B----4-:R0:W-:Y:S01]  /*18a40*/  STL [R1+0x1c88], R77 ;  /* 0x001c884d01007387 */ /* 0x0101e20000100800 */
[----:B------:R-:W-:Y:S01]  /*18a50*/  IMAD.MOV.U32 R3, RZ, RZ, R2 ;  /* 0x000000ffff037224 */ /* 0x000fe200078e0002 */
[----:B------:R-:W-:Y:S01]  /*18a60*/  ISETP.GT.U32.AND P3, PT, R15, R92, PT ;  /* 0x0000005c0f00720c */ /* 0x000fe20003f64070 */
[----:B------:R-:W4:Y:S01]  /*18a70*/  LDCU UR6, c[0x0][0x3b0] ;  /* 0x00007600ff0677ac */ /* 0x000f220008000800 */
[----:B------:R-:W-:Y:S02]  /*18a80*/  SHF.R.S32.HI R4, RZ, 0x1f, R6 ;  /* 0x0000001fff047819 */ /* 0x000fe40000011406 */
[----:B------:R-:W-:Y:S01]  /*18a90*/  IADD3 R5, P6, PT, R6, R13, RZ ;  /* 0x0000000d06057210 */ /* 0x000fe20007fde0ff */
[----:B0-----:R-:W2:Y:S04]  /*18aa0*/  LDL.LU R77, [R1+0x98] ;  /* 0x00009800014d7983 */ /* 0x001ea80000300800 */
[----:B------:R-:W-:Y:S01]  /*18ab0*/  IMAD.X R4, R4, 0x1, R12, P6 ;  /* 0x0000000104047824 */ /* 0x000fe200030e060c */
[----:B------:R-:W2:Y:S04]  /*18ac0*/  LDL R2, [R1+0x212c] ;  /* 0x00212c0001027983 */ /* 0x000ea80000100800 */
[----:B------:R0:W-:Y:S04]  /*18ad0*/  STL [R1+0x16f8], R5 ;  /* 0x0016f80501007387 */ /* 0x0001e80000100800 */
[----:B------:R1:W-:Y:S01]  /*18ae0*/  STL [R1+0x16f4], R4 ;  /* 0x0016f40401007387 */ /* 0x0003e20000100800 */
[----:B0-----:R-:W-:-:S04]  /*18af0*/  @P0 LOP3.LUT R5, R5, R4, RZ, 0x3c, !PT ;  /* 0x0000000405050212 */ /* 0x001fc800078e3cff */
[----:B-1----:R-:W-:-:S04]  /*18b00*/  @P0 LOP3.LUT R4, R5, R4, RZ, 0x3c, !PT ;  /* 0x0000000405040212 */ /* 0x002fc800078e3cff */
[----:B------:R-:W-:-:S05]  /*18b10*/  @P0 LOP3.LUT R5, R5, R4, RZ, 0x3c, !PT ;  /* 0x0000000405050212 */ /* 0x000fca00078e3cff */
        /* <DEDUP_REMOVED lines=8> */
[----:B0-----:R-:W-:Y:S01]  /*18ba0*/  PRMT R5, RZ, 0x7610, R5 ;  /* 0x00007610ff057816 */ /* 0x001fe20000000005 */
[----:B------:R-:W0:Y:S02]  /*18bb0*/  LDCU UR5, c[0x0][0x3b0] ;  /* 0x00007600ff0577ac */ /* 0x000e240008000800 */
[----:B------:R-:W-:Y:S01]  /*18bc0*/  @!P3 IMAD.IADD R92, R92, 0x1, -R15 ;  /* 0x000000015c5cb824 */ /* 0x000fe200078e0a0f */
[----:B------:R-:W-:Y:S02]  /*18bd0*/  IADD3 R6, P3, PT, R3, R13, RZ ;  /* 0x0000000d03067210 */ /* 0x000fe40007f7e0ff */
[----:B------:R-:W-:Y:S01]  /*18be0*/  SHF.R.S32.HI R4, RZ, 0x1f, R3 ;  /* 0x0000001fff047819 */ /* 0x000fe20000011403 */
[----:B------:R-:W-:-:S02]  /*18bf0*/  IMAD.MOV.U32 R3, RZ, RZ, R0 ;  /* 0x000000ffff037224 */ /* 0x000fc400078e0000 */
[----:B------:R-:W3:Y:S04]  /*18c00*/  LDL.LU R0, [R1+0xa4] ;  /* 0x0000a40001007983 */ /* 0x000ee80000300800 */
[----:B------:R-:W-:Y:S04]  /*18c10*/  STL [R1+0x16ec], R6 ;  /* 0x0016ec0601007387 */ /* 0x000fe80000100800 */
[----:B--2---:R1:W-:Y:S02]  /*18c20*/  STL [R1+0x1c84], R7 ;  /* 0x001c840701007387 */ /* 0x0043e40000100800 */
[----:B-1----:R-:W-:-:S05]  /*18c30*/  IMAD.X R7, R4, 0x1, R12, P3 ;  /* 0x0000000104077824 */ /* 0x002fca00018e060c */
[----:B------:R1:W2:Y:S01]  /*18c40*/  @P0 LDG.E.U8 R5, desc[UR20][R6.64] ;  /* 0x0000001406050981 */ /* 0x0002a2000c1e1100 */
[----:B------:R-:W-:Y:S02]  /*18c50*/  ISETP.GT.U32.AND P6, PT, R15, R93, PT ;  /* 0x0000005d0f00720c */ /* 0x000fe40003fc4070 */
[----:B------:R-:W-:Y:S02]  /*18c60*/  ISETP.GE.AND P5, PT, R70, RZ, PT ;  /* 0x000000ff4600720c */ /* 0x000fe40003fa6270 */
[----:B------:R-:W-:Y:S01]  /*18c70*/  ISETP.GE.AND P4, PT, R73, RZ, PT ;  /* 0x000000ff4900720c */ /* 0x000fe20003f86270 */
[----:B------:R-:W-:-:S08]  /*18c80*/  IMAD.MOV.U32 R4, RZ, RZ, R92 ;  /* 0x000000ffff047224 */ /* 0x000fd000078e005c */
[----:B------:R-:W-:Y:S02]  /*18c90*/  @!P6 IMAD.IADD R93, R93, 0x1, -R15 ;  /* 0x000000015d5de824 */ /* 0x000fe400078e0a0f */
[----:B------:R-:W-:-:S03]  /*18ca0*/  @!P5 IMAD.MOV R3, RZ, RZ, -R3 ;  /* 0x000000ffff03d224 */ /* 0x000fc600078e0a03 */
[C---:B------:R-:W-:Y:S01]  /*18cb0*/  ISETP.GT.U32.AND P5, PT, R15.reuse, R93, PT ;  /* 0x0000005d0f00720c */ /* 0x040fe20003fa4070 */
[----:B------:R-:W-:Y:S01]  /*18cc0*/  @!P4 IMAD.MOV R4, RZ, RZ, -R4 ;  /* 0x000000ffff04c224 */ /* 0x000fe200078e0a04 */
[----:B------:R-:W-:Y:S02]  /*18cd0*/  ISETP.GT.U32.AND P6, PT, R15, R77, PT ;  /* 0x0000004d0f00720c */ /* 0x000fe40003fc4070 */
[C---:B------:R-:W-:Y:S02]  /*18ce0*/  SEL R3, R14.reuse, R3, !P1 ;  /* 0x000000030e037207 */ /* 0x040fe40004800000 */
[----:B------:R-:W-:-:S03]  /*18cf0*/  SEL R4, R14, R4, !P1 ;  /* 0x000000040e047207 */ /* 0x000fc60004800000 */
[----:B----4-:R-:W-:Y:S01]  /*18d00*/  IMAD R3, R3, UR6, RZ ;  /* 0x0000000603037c24 */ /* 0x010fe2000f8e02ff */
[----:B------:R4:W-:Y:S01]  /*18d10*/  STL [R1+0x16e8], R7 ;  /* 0x0016e80701007387 */ /* 0x0009e20000100800 */
[----:B0-----:R-:W-:Y:S02]  /*18d20*/  IMAD R4, R4, UR5, RZ ;  /* 0x0000000504047c24 */ /* 0x001fe4000f8e02ff */
[----:B------:R-:W-:Y:S01]  /*18d30*/  @!P5 IMAD.IADD R93, R93, 0x1, -R15 ;  /* 0x000000015d5dd824 */ /* 0x000fe200078e0a0f */
[----:B-1----:R-:W-:Y:S01]  /*18d40*/  SHF.R.S32.HI R6, RZ, 0x1f, R3 ;  /* 0x0000001fff067819 */ /* 0x002fe20000011403 */
[----:B------:R-:W3:Y:S01]  /*18d50*/  LDL.LU R70, [R1+0xa8] ;  /* 0x0000a80001467983 */ /* 0x000ee20000300800 */
[-C--:B------:R-:W-:Y:S01]  /*18d60*/  IADD3 R73, P5, PT, R3, R13.reuse, RZ ;  /* 0x0000000d03497210 */ /* 0x080fe20007fbe0ff */
[----:B------:R-:W-:Y:S01]  /*18d70*/  @!P6 IMAD.IADD R77, R77, 0x1, -R15 ;  /* 0x000000014d4de824 */ /* 0x000fe200078e0a0f */
[----:B------:R-:W-:Y:S01]  /*18d80*/  IADD3 R92, P6, PT, R4, R13, RZ ;  /* 0x0000000d045c7210 */ /* 0x000fe20007fde0ff */
[----:B------:R-:W0:Y:S01]  /*18d90*/  LDCU UR5, c[0x0][0x3b0] ;  /* 0x00007600ff0577ac */ /* 0x000e220008000800 */
[----:B----4-:R-:W4:Y:S01]  /*18da0*/  LDL R7, [R1+0x20f8] ;  /* 0x0020f80001077983 */ /* 0x010f220000100800 */
[----:B------:R-:W-:Y:S01]  /*18db0*/  IMAD.MOV.U32 R3, RZ, RZ, R93 ;  /* 0x000000ffff037224 */ /* 0x000fe200078e005d */
[----:B------:R-:W-:Y:S01]  /*18dc0*/  ISETP.GE.AND P4, PT, R2, RZ, PT ;  /* 0x000000ff0200720c */ /* 0x000fe20003f86270 */
[----:B------:R-:W1:Y:S01]  /*18dd0*/  LDCU UR6, c[0x0][0x3b0] ;  /* 0x00007600ff0677ac */ /* 0x000e620008000800 */
[----:B------:R-:W-:Y:S01]  /*18de0*/  PRMT R75, RZ, 0x7610, R75 ;  /* 0x00007610ff4b7816 */ /* 0x000fe2000000004b */
[----:B--2---:R2:W-:Y:S04]  /*18df0*/  STL [R1+0x1c54], R5 ;  /* 0x001c540501007387 */ /* 0x0045e80000100800 */
[----:B------:R-:W-:Y:S04]  /*18e00*/  STL [R1+0x16d8], R73 ;  /* 0x0016d84901007387 */ /* 0x000fe80000100800 */
[----:B------:R-:W4:Y:S01]  /*18e10*/  LDL.LU R93, [R1+0xac] ;  /* 0x0000ac00015d7983 */ /* 0x000f220000300800 */
[----:B--2---:R-:W-:Y:S01]  /*18e20*/  SHF.R.S32.HI R5, RZ, 0x1f, R4 ;  /* 0x0000001fff057819 */ /* 0x004fe20000011404 */
[----:B------:R-:W-:-:S02]  /*18e30*/  IMAD.X R4, R6, 0x1, R12, P5 ;  /* 0x0000000106047824 */ /* 0x000fc400028e060c */
[----:B------:R-:W-:Y:S02]  /*18e40*/  STL [R1+0x16e0], R92 ;  /* 0x0016e05c01007387 */ /* 0x000fe40000100800 */
[----:B------:R-:W-:Y:S02]  /*18e50*/  IMAD.X R2, R5, 0x1, R12, P6 ;  /* 0x0000000105027824 */ /* 0x000fe400030e060c */
[----:B------:R-:W2:Y:S01]  /*18e60*/  LDL R6, [R1+0x20e0] ;  /* 0x0020e00001067983 */ /* 0x000ea20000100800 */
[----:B------:R-:W-:-:S03]  /*18e70*/  @P0 IMAD.MOV.U32 R5, RZ, RZ, R4 ;  /* 0x000000ffff050224 */ /* 0x000fc600078e0004 */
[----:B------:R0:W-:Y:S02]  /*18e80*/  STL [R1+0x101c], R4 ;  /* 0x00101c0401007387 */ /* 0x0001e40000100800 */
[----:B0-----:R-:W-:Y:S02]  /*18e90*/  @P0 IMAD.MOV.U32 R4, RZ, RZ, R73 ;  /* 0x000000ffff040224 */ /* 0x001fe400078e0049 */
[----:B------:R-:W2:Y:S04]  /*18ea0*/  LDL.LU R73, [R1+0x2ab0] ;  /* 0x002ab00001497983 */ /* 0x000ea80000300800 */
[----:B------:R0:W2:Y:S04]  /*18eb0*/  @P0 LDG.E.U8 R75, desc[UR20][R4.64] ;  /* 0x00000014044b0981 */ /* 0x0000a8000c1e1100 */
[----:B------:R-:W-:Y:S01]  /*18ec0*/  STL [R1+0x16dc], R2 ;  /* 0x0016dc0201007387 */ /* 0x000fe20000100800 */
[----:B0-----:R-:W-:Y:S01]  /*18ed0*/  @P0 IMAD.MOV.U32 R5, RZ, RZ, R2 ;  /* 0x000000ffff050224 */ /* 0x001fe200078e0002 */
[C---:B------:R-:W-:Y:S01]  /*18ee0*/  ISETP.GT.U32.AND P3, PT, R15.reuse, R74, PT ;  /* 0x0000004a0f00720c */ /* 0x040fe20003f64070 */
[----:B------:R-:W-:Y:S01]  /*18ef0*/  @!P4 IMAD.MOV R3, RZ, RZ, -R3 ;  /* 0x000000ffff03c224 */ /* 0x000fe200078e0a03 */
[----:B---3--:R-:W-:-:S11]  /*18f00*/  ISETP.GT.U32.AND P4, PT, R15, R0, PT ;  /* 0x000000000f00720c */ /* 0x008fd60003f84070 */
[----:B------:R-:W-:Y:S01]  /*18f10*/  @!P3 IMAD.IADD R74, R74, 0x1, -R15 ;  /* 0x000000014a4ab824 */ /* 0x000fe200078e0a0f */
[----:B--2---:R0:W-:Y:S04]  /*18f20*/  STL [R1+0x1c80], R75 ;  /* 0x001c804b01007387 */ /* 0x0041e80000100800 */
[----:B0-----:R-:W2:Y:S04]  /*18f30*/  LDL.LU R75, [R1+0x2aac] ;  /* 0x002aac00014b7983 */ /* 0x001ea80000300800 */
[----:B------:R-:W3:Y:S01]  /*18f40*/  LDL.LU R2, [R1+0x2aa8] ;  /* 0x002aa80001027983 */ /* 0x000ee20000300800 */
[----:B------:R-:W-:-:S02]  /*18f50*/  ISETP.GT.U32.AND P3, PT, R15, R74, PT ;  /* 0x0000004a0f00720c */ /* 0x000fc40003f64070 */
[----:B------:R-:W-:Y:S01]  /*18f60*/  SEL R3, R14, R3, !P1 ;  /* 0x000000030e037207 */ /* 0x000fe20004800000 */
[----:B------:R-:W-:Y:S01]  /*18f70*/  @P0 IMAD.MOV.U32 R4, RZ, RZ, R92 ;  /* 0x000000ffff040224 */ /* 0x000fe200078e005c */
[----:B------:R-:W-:Y:S02]  /*18f80*/  PRMT R16, RZ, 0x7610, R16 ;  /* 0x00007610ff107816 */ /* 0x000fe40000000010 */
[----:B------:R-:W-:Y:S01]  /*18f90*/  ISETP.GT.U32.AND P5, PT, R15, R77, PT ;  /* 0x0000004d0f00720c */ /* 0x000fe20003fa4070 */
[----:B------:R-:W-:Y:S01]  /*18fa0*/  IMAD R3, R3, UR13, RZ ;  /* 0x0000000d03037c24 */ /* 0x000fe2000f8e02ff */
[----:B------:R-:W2:Y:S01]  /*18fb0*/  LDL R92, [R1+0x2110] ;  /* 0x00211000015c7983 */ /* 0x000ea20000100800 */
[--C-:B------:R-:W-:Y:S01]  /*18fc0*/  @!P4 IMAD.IADD R0, R0, 0x1, -R15.reuse ;  /* 0x000000010000c824 */ /* 0x100fe200078e0a0f */
[----:B------:R-:W-:Y:S01]  /*18fd0*/  ISETP.GT.U32.AND P6, PT, R15, R70, PT ;  /* 0x000000460f00720c */ /* 0x000fe20003fc4070 */
[----:B------:R-:W0:Y:S01]  /*18fe0*/  LDCU UR13, c[0x0][0x3b0] ;  /* 0x00007600ff0d77ac */ /* 0x000e220008000800 */
[----:B------:R1:W2:Y:S01]  /*18ff0*/  @P0 LDG.E.U8 R16, desc[UR20][R4.64] ;  /* 0x0000001404100981 */ /* 0x0002a2000c1e1100 */
[----:B------:R-:W-:Y:S01]  /*19000*/  @!P3 IMAD.IADD R74, R74, 0x1, -R15 ;  /* 0x000000014a4ab824 */ /* 0x000fe200078e0a0f */
[----:B------:R-:W-:-:S02]  /*19010*/  ISETP.GE.AND P3, PT, R6, RZ, PT ;  /* 0x000000ff0600720c */ /* 0x000fc40003f66270 */
[----:B------:R-:W-:Y:S02]  /*19020*/  IADD3 R6, P4, PT, R3, R13, RZ ;  /* 0x0000000d03067210 */ /* 0x000fe40007f9e0ff */
[----:B-1----:R-:W-:Y:S01]  /*19030*/  SHF.R.S32.HI R5, RZ, 0x1f, R3 ;  /* 0x0000001fff057819 */ /* 0x002fe20000011403 */
[----:B------:R-:W-:Y:S01]  /*19040*/  @!P5 IMAD.IADD R77, R77, 0x1, -R15 ;  /* 0x000000014d4dd824 */ /* 0x000fe200078e0a0f */
[----:B----4-:R-:W-:-:S03]  /*19050*/  ISETP.GE.AND P5, PT, R7, RZ, PT ;  /* 0x000000ff0700720c */ /* 0x010fc60003fa6270 */
[----:B------:R-:W-:-:S04]  /*19060*/  IMAD.X R5, R5, 0x1, R12, P4 ;  /* 0x0000000105057824 */ /* 0x000fc800020e060c */
[----:B------:R-:W-:Y:S01]  /*19070*/  @P0 IMAD.MOV.U32 R7, RZ, RZ, R5 ;  /* 0x000000ffff070224 */ /* 0x000fe200078e0005 */
[----:B---3--:R-:W-:-:S06]  /*19080*/  PRMT R2, RZ, 0x7610, R2 ;  /* 0x00007610ff027816 */ /* 0x008fcc0000000002 */
[----:B------:R1:W3:Y:S01]  /*19090*/  @P0 LDG.E.U8 R2, desc[UR20][R6.64] ;  /* 0x0000001406020981 */ /* 0x0002e2000c1e1100 */
[----:B------:R-:W-:Y:S02]  /*190a0*/  IMAD.MOV.U32 R4, RZ, RZ, R74 ;  /* 0x000000ffff047224 */ /* 0x000fe400078e004a */
[----:B------:R-:W-:Y:S02]  /*190b0*/  @!P6 IMAD.IADD R70, R70, 0x1, -R15 ;  /* 0x000000014646e824 */ /* 0x000fe400078e0a0f */
[----:B------:R-:W-:Y:S02]  /*190c0*/  @!P3 IMAD.MOV R4, RZ, RZ, -R4 ;  /* 0x000000ffff04b224 */ /* 0x000fe400078e0a04 */
[----:B------:R-:W-:Y:S01]  /*190d0*/  IMAD.MOV.U32 R3, RZ, RZ, R77 ;  /* 0x000000ffff037224 */ /* 0x000fe200078e004d */
[C---:B------:R-:W-:Y:S02]  /*190e0*/  ISETP.GT.U32.AND P6, PT, R15.reuse, R70, PT ;  /* 0x000000460f00720c */ /* 0x040fe40003fc4070 */
[----:B------:R-:W-:Y:S01]  /*190f0*/  ISETP.GT.U32.AND P3, PT, R15, R93, PT ;  /* 0x0000005d0f00720c */ /* 0x000fe20003f64070 */
[----:B------:R-:W-:Y:S01]  /*19100*/  @!P5 IMAD.MOV R3, RZ, RZ, -R3 ;  /* 0x000000ffff03d224 */ /* 0x000fe200078e0a03 */
[C---:B------:R-:W-:Y:S01]  /*19110*/  SEL R4, R14.reuse, R4, !P1 ;  /* 0x000000040e047207 */ /* 0x040fe20004800000 */
[----:B--2---:R2:W-:Y:S03]  /*19120*/  STL [R1+0x1c7c], R16 ;  /* 0x001c7c1001007387 */ /* 0x0045e60000100800 */
[----:B------:R-:W-:Y:S01]  /*19130*/  SEL R3, R14, R3, !P1 ;  /* 0x000000030e037207 */ /* 0x000fe20004800000 */
[----:B------:R-:W-:-:S04]  /*19140*/  IMAD R4, R4, UR5, RZ ;  /* 0x0000000504047c24 */ /* 0x000fc8000f8e02ff */
[--C-:B------:R-:W-:Y:S01]  /*19150*/  @!P6 IMAD.IADD R70, R70, 0x1, -R15.reuse ;  /* 0x000000014646e824 */ /* 0x100fe200078e0a0f */
[----:B--2---:R-:W2:Y:S01]  /*19160*/  LDL.LU R16, [R1+0xb0] ;  /* 0x0000b00001107983 */ /* 0x004ea20000300800 */
[----:B------:R-:W-:Y:S01]  /*19170*/  IMAD R3, R3, UR6, RZ ;  /* 0x0000000603037c24 */ /* 0x000fe2000f8e02ff */
[-C--:B------:R-:W-:Y:S01]  /*19180*/  IADD3 R74, P6, PT, R4, R13.reuse, RZ ;  /* 0x0000000d044a7210 */ /* 0x080fe20007fde0ff */
[----:B------:R-:W-:Y:S01]  /*19190*/  @!P3 IMAD.IADD R93, R93, 0x1, -R15 ;  /* 0x000000015d5db824 */ /* 0x000fe200078e0a0f */
[----:B------:R1:W-:Y:S01]  /*191a0*/  STL [R1+0x1024], R6 ;  /* 0x0010240601007387 */ /* 0x0003e20000100800 */
[----:B------:R-:W-:Y:S01]  /*191b0*/  ISETP.GE.AND P5, PT, R92, RZ, PT ;  /* 0x000000ff5c00720c */ /* 0x000fe20003fa6270 */
[----:B------:R-:W4:Y:S02]  /*191c0*/  LDCU UR5, c[0x0][0x3b0] ;  /* 0x00007600ff0577ac */ /* 0x000f240008000800 */
[----:B------:R0:W-:Y:S01]  /*191d0*/  STL [R1+0x1020], R5 ;  /* 0x0010200501007387 */ /* 0x0001e20000100800 */
[----:B------:R-:W-:Y:S01]  /*191e0*/  PRMT R75, RZ, 0x7610, R75 ;  /* 0x00007610ff4b7816 */ /* 0x000fe2000000004b */
[----:B------:R-:W2:Y:S01]  /*191f0*/  LDCU UR6, c[0x0][0x3b0] ;  /* 0x00007600ff0677ac */ /* 0x000ea20008000800 */
[----:B-1----:R-:W-:-:S02]  /*19200*/  IADD3 R6, P3, PT, R3, R13, RZ ;  /* 0x0000000d03067210 */ /* 0x002fc40007f7e0ff */
[----:B0-----:R-:W-:Y:S02]  /*19210*/  SHF.R.S32.HI R5, RZ, 0x1f, R4 ;  /* 0x0000001fff057819 */ /* 0x001fe40000011404 */
[----:B------:R-:W-:-:S03]  /*19220*/  SHF.R.S32.HI R4, RZ, 0x1f, R3 ;  /* 0x0000001fff047819 */ /* 0x000fc60000011403 */
[--C-:B------:R-:W-:Y:S02]  /*19230*/  IMAD.X R5, R5, 0x1, R12.reuse, P6 ;  /* 0x0000000105057824 */ /* 0x100fe400030e060c */
[----:B------:R-:W-:Y:S01]  /*19240*/  IMAD.X R7, R4, 0x1, R12, P3 ;  /* 0x0000000104077824 */ /* 0x000fe200018e060c */
[----:B---3--:R0:W-:Y:S04]  /*19250*/  STL [R1+0x1c74], R2 ;  /* 0x001c740201007387 */ /* 0x0081e80000100800 */
[----:B0-----:R-:W3:Y:S04]  /*19260*/  LDL R2, [R1+0x2140] ;  /* 0x0021400001027983 */ /* 0x001ee80000100800 */
[----:B------:R-:W2:Y:S04]  /*19270*/  LDL.LU R77, [R1+0xb8] ;  /* 0x0000b800014d7983 */ /* 0x000ea80000300800 */
[----:B------:R-:W2:Y:S04]  /*19280*/  LDL.LU R92, [R1+0xb4] ;  /* 0x0000b400015c7983 */ /* 0x000ea80000300800 */
[----:B------:R0:W-:Y:S04]  /*19290*/  STL [R1+0x102c], R74 ;  /* 0x00102c4a01007387 */ /* 0x0001e80000100800 */
[----:B------:R-:W-:Y:S04]  /*192a0*/  STL [R1+0x1034], R6 ;  /* 0x0010340601007387 */ /* 0x000fe80000100800 */
[----:B------:R-:W-:Y:S04]  /*192b0*/  STL [R1+0x1028], R5 ;  /* 0x0010280501007387 */ /* 0x000fe80000100800 */
[----:B------:R-:W2:Y:S01]  /*192c0*/  LDL R4, [R1+0x2128] ;  /* 0x0021280001047983 */ /* 0x000ea20000100800 */
[----:B------:R-:W-:-:S06]  /*192d0*/  PRMT R3, RZ, 0x7610, R3 ;  /* 0x00007610ff037816 */ /* 0x000fcc0000000003 */
[----:B------:R-:W3:Y:S01]  /*192e0*/  @P0 LDG.E.U8 R3, desc[UR20][R6.64] ;  /* 0x0000001406030981 */ /* 0x000ee2000c1e1100 */
[----:B------:R-:W-:Y:S02]  /*192f0*/  ISETP.GT.U32.AND P4, PT, R15, R0, PT ;  /* 0x000000000f00720c */ /* 0x000fe40003f84070 */
[----:B--2---:R-:W-:Y:S01]  /*19300*/  ISETP.GE.AND P3, PT, R4, RZ, PT ;  /* 0x000000ff0400720c */ /* 0x004fe20003f66270 */
[----:B------:R-:W-:-:S10]  /*19310*/  @P0 IMAD.MOV.U32 R4, RZ, RZ, R74 ;  /* 0x000000ffff040224 */ /* 0x000fd400078e004a */
[----:B------:R-:W-:Y:S01]  /*19320*/  @!P4 IMAD.IADD R0, R0, 0x1, -R15 ;  /* 0x000000010000c824 */ /* 0x000fe200078e0a0f */
[----:B0-----:R-:W2:Y:S04]  /*19330*/  LDL.LU R74, [R1+0x2aa4] ;  /* 0x002aa400014a7983 */ /* 0x001ea80000300800 */
[----:B------:R0:W2:Y:S04]  /*19340*/  @P0 LDG.E.U8 R75, desc[UR20][R4.64] ;  /* 0x00000014044b0981 */ /* 0x0000a8000c1e1100 */
[----:B------:R-:W-:Y:S01]  /*19350*/  STL [R1+0x1030], R7 ;  /* 0x0010300701007387 */ /* 0x000fe20000100800 */
[----:B0-----:R-:W-:Y:S01]  /*19360*/  IMAD.MOV.U32 R4, RZ, RZ, R0 ;  /* 0x000000ffff047224 */ /* 0x001fe200078e0000 */
[----:B------:R-:W-:-:S02]  /*19370*/  ISETP.GT.U32.AND P4, PT, R15, R16, PT ;  /* 0x000000100f00720c */ /* 0x000fc40003f84070 */
[----:B------:R-:W-:Y:S01]  /*19380*/  ISETP.GT.U32.AND P6, PT, R15, R93, PT ;  /* 0x0000005d0f00720c */ /* 0x000fe20003fc4070 */
[----:B------:R-:W-:Y:S01]  /*19390*/  @!P5 IMAD.MOV R4, RZ, RZ, -R4 ;  /* 0x000000ffff04d224 */ /* 0x000fe200078e0a04 */
[----:B---3--:R-:W-:Y:S01]  /*193a0*/  ISETP.GE.AND P5, PT, R2, RZ, PT ;  /* 0x000000ff0200720c */ /* 0x008fe20003fa6270 */
[----:B--2---:R0:W-:Y:S04]  /*193b0*/  STL [R1+0x1c70], R75 ;  /* 0x001c704b01007387 */ /* 0x0041e80000100800 */
[----:B0-----:R-:W2:Y:S04]  /*193c0*/  LDL R75, [R1+0x20f4] ;  /* 0x0020f400014b7983 */ /* 0x001ea80000100800 */
[----:B------:R-:W3:Y:S01]  /*193d0*/  LDL.LU R0, [R1+0x2aa0] ;  /* 0x002aa00001007983 */ /* 0x000ee20000300800 */
[----:B------:R-:W-:-:S03]  /*193e0*/  @!P4 IMAD.IADD R16, R16, 0x1, -R15 ;  /* 0x000000011010c824 */ /* 0x000fc600078e0a0f */
[----:B------:R0:W-:Y:S01]  /*193f0*/  STL [R1+0x1c6c], R3 ;  /* 0x001c6c0301007387 */ /* 0x0001e20000100800 */
[----:B------:R-:W-:Y:S01]  /*19400*/  SEL R5, R14, R4, !P1 ;  /* 0x000000040e057207 */ /* 0x000fe20004800000 */
[----:B------:R-:W-:Y:S01]  /*19410*/  @!P6 IMAD.IADD R93, R93, 0x1, -R15 ;  /* 0x000000015d5de824 */ /* 0x000fe200078e0a0f */
[----:B------:R-:W-:Y:S01]  /*19420*/  ISETP.GT.U32.AND P4, PT, R15, R16, PT ;  /* 0x000000100f00720c */ /* 0x000fe20003f84070 */
[----:B------:R-:W2:Y:S01]  /*19430*/  LDL R7, [R1+0x210c] ;  /* 0x00210c0001077983 */ /* 0x000ea20000100800 */
[----:B0-----:R-:W-:-:S04]  /*19440*/  IMAD.MOV.U32 R3, RZ, RZ, R70 ;  /* 0x000000ffff037224 */ /* 0x001fc800078e0046 */
[----:B------:R-:W-:Y:S02]  /*19450*/  @!P3 IMAD.MOV R3, RZ, RZ, -R3 ;  /* 0x000000ffff03b224 */ /* 0x000fe400078e0a03 */
[----:B------:R-:W-:-:S05]  /*19460*/  IMAD R5, R5, UR13, RZ ;  /* 0x0000000d05057c24 */ /* 0x000fca000f8e02ff */
[----:B------:R-:W-:Y:S01]  /*19470*/  @!P4 IMAD.IADD R16, R16, 0x1, -R15 ;  /* 0x000000011010c824 */ /* 0x000fe200078e0a0f */
[----:B------:R-:W-:Y:S01]  /*19480*/  SEL R4, R14, R3, !P1 ;  /* 0x000000030e047207 */ /* 0x000fe20004800000 */
[----:B------:R-:W-:Y:S01]  /*19490*/  IMAD.MOV.U32 R3, RZ, RZ, R93 ;  /* 0x000000ffff037224 */ /* 0x000fe200078e005d */
[----:B------:R-:W-:Y:S01]  /*194a0*/  SHF.R.S32.HI R6, RZ, 0x1f, R5 ;  /* 0x0000001fff067819 */ /* 0x000fe20000011405 */
[----:B------:R-:W2:Y:S01]  /*194b0*/  LDL.LU R93, [R1+0xc0] ;  /* 0x0000c000015d7983 */ /* 0x000ea20000300800 */
[----:B------:R-:W-:Y:S01]  /*194c0*/  PRMT R71, RZ, 0x7610, R71 ;  /* 0x00007610ff477816 */ /* 0x000fe20000000047 */
[----:B----4-:R-:W-:Y:S01]  /*194d0*/  IMAD R4, R4, UR5, RZ ;  /* 0x0000000504047c24 */ /* 0x010fe2000f8e02ff */
[----:B---3--:R-:W-:Y:S01]  /*194e0*/  PRMT R0, RZ, 0x7610, R0 ;  /* 0x00007610ff007816 */ /* 0x008fe20000000000 */
[----:B------:R-:W-:Y:S01]  /*194f0*/  @!P5 IMAD.MOV R3, RZ, RZ, -R3 ;  /* 0x000000ffff03d224 */ /* 0x000fe200078e0a03 */
[----:B------:R-:W-:Y:S01]  /*19500*/  IADD3 R2, P5, PT, R5, R13, RZ ;  /* 0x0000000d05027210 */ /* 0x000fe20007fbe0ff */
[----:B------:R-:W0:Y:S01]  /*19510*/  LDCU UR5, c[0x0][0x3b0] ;  /* 0x00007600ff0577ac */ /* 0x000e220008000800 */
[----:B------:R-:W-:-:S02]  /*19520*/  SHF.R.S32.HI R5, RZ, 0x1f, R4 ;  /* 0x0000001fff057819 */ /* 0x000fc40000011404 */
[----:B------:R-:W-:Y:S01]  /*19530*/  IADD3 R70, P4, PT, R4, R13, RZ ;  /* 0x0000000d04467210 */ /* 0x000fe20007f9e0ff */
[--C-:B------:R-:W-:Y:S01]  /*19540*/  IMAD.X R4, R6, 0x1, R12.reuse, P5 ;  /* 0x0000000106047824 */ /* 0x100fe200028e060c */
[----:B------:R-:W-:Y:S01]  /*19550*/  STL [R1+0x103c], R2 ;  /* 0x00103c0201007387 */ /* 0x000fe20000100800 */
[----:B------:R-:W-:Y:S01]  /*19560*/  ISETP.GT.U32.AND P6, PT, R15, R77, PT ;  /* 0x0000004d0f00720c */ /* 0x000fe20003fc4070 */
[----:B------:R-:W1:Y:S01]  /*19570*/  LDCU UR13, c[0x0][0x3b0] ;  /* 0x00007600ff0d77ac */ /* 0x000e620008000800 */
[----:B------:R-:W-:Y:S01]  /*19580*/  IMAD.X R6, R5, 0x1, R12, P4 ;  /* 0x0000000105067824 */ /* 0x000fe200020e060c */
[----:B------:R-:W-:Y:S01]  /*19590*/  STL [R1+0x1044], R70 ;  /* 0x0010444601007387 */ /* 0x000fe20000100800 */
[----:B------:R-:W-:-:S03]  /*195a0*/  @P0 IMAD.MOV.U32 R5, RZ, RZ, R4 ;  /* 0x000000ffff050224 */ /* 0x000fc600078e0004 */
[----:B------:R3:W-:Y:S02]  /*195b0*/  STL [R1+0x1038], R4 ;  /* 0x0010380401007387 */ /* 0x0007e40000100800 */
[----:B---3--:R-:W-:-:S05]  /*195c0*/  @P0 IMAD.MOV.U32 R4, RZ, RZ, R2 ;  /* 0x000000ffff040224 */ /* 0x008fca00078e0002 */
[----:B------:R3:W4:Y:S02]  /*195d0*/  @P0 LDG.E.U8 R0, desc[UR20][R4.64] ;  /* 0x0000001404000981 */ /* 0x000724000c1e1100 */
[----:B---3--:R-:W-:Y:S02]  /*195e0*/  IMAD.MOV.U32 R5, RZ, RZ, R6 ;  /* 0x000000ffff057224 */ /* 0x008fe400078e0006 */
[----:B------:R-:W-:-:S05]  /*195f0*/  @P0 IMAD.MOV.U32 R4, RZ, RZ, R70 ;  /* 0x000000ffff040224 */ /* 0x000fca00078e0046 */
[----:B------:R-:W3:Y:S01]  /*19600*/  @P0 LDG.E.U8 R71, desc[UR20][R4.64] ;  /* 0x0000001404470981 */ /* 0x000ee2000c1e1100 */
[----:B--2---:R-:W-:Y:S02]  /*19610*/  ISETP.GE.AND P5, PT, R75, RZ, PT ;  /* 0x000000ff4b00720c */ /* 0x004fe40003fa6270 */
[----:B------:R-:W-:Y:S01]  /*19620*/  SEL R3, R14, R3, !P1 ;  /* 0x000000030e037207 */ /* 0x000fe20004800000 */
[----:B------:R-:W2:Y:S04]  /*19630*/  LDL R75, [R1+0x2124] ;  /* 0x00212400014b7983 */ /* 0x000ea80000100800 */
[----:B------:R-:W2:Y:S01]  /*19640*/  LDL.LU R2, [R1+0x2a9c] ;  /* 0x002a9c0001027983 */ /* 0x000ea20000300800 */
[----:B------:R-:W-:-:S03]  /*19650*/  @!P6 IMAD.IADD R77, R77, 0x1, -R15 ;  /* 0x000000014d4de824 */ /* 0x000fc600078e0a0f */
[----:B----4-:R4:W-:Y:S04]  /*19660*/  STL [R1+0x1c68], R0 ;  /* 0x001c680001007387 */ /* 0x0109e80000100800 */
[----:B----4-:R-:W4:Y:S04]  /*19670*/  LDL.LU R0, [R1+0x2a98] ;  /* 0x002a980001007983 */ /* 0x010f280000300800 */
[----:B------:R0:W-:Y:S04]  /*19680*/  STL [R1+0x1040], R6 ;  /* 0x0010400601007387 */ /* 0x0001e80000100800 */
[----:B------:R-:W2:Y:S01]  /*19690*/  LDL.LU R70, [R1+0xc4] ;  /* 0x0000c40001467983 */ /* 0x000ea20000300800 */
[----:B0-----:R-:W-:-:S03]  /*196a0*/  IMAD R6, R3, UR6, RZ ;  /* 0x0000000603067c24 */ /* 0x001fc6000f8e02ff */
[----:B---3--:R0:W-:Y:S01]  /*196b0*/  STL [R1+0x1c64], R71 ;  /* 0x001c644701007387 */ /* 0x0081e20000100800 */
[----:B------:R-:W-:Y:S01]  /*196c0*/  IMAD.MOV.U32 R3, RZ, RZ, R16 ;  /* 0x000000ffff037224 */ /* 0x000fe200078e0010 */
[----:B------:R-:W-:Y:S01]  /*196d0*/  ISETP.GT.U32.AND P3, PT, R15, R92, PT ;  /* 0x0000005c0f00720c */ /* 0x000fe20003f64070 */
[----:B------:R-:W3:Y:S01]  /*196e0*/  LDCU UR6, c[0x0][0x3b0] ;  /* 0x00007600ff0677ac */ /* 0x000ee20008000800 */
        /* <DEDUP_REMOVED lines=8> */
[C---:B-1----:R-:W-:Y:S02]  /*19770*/  @P0 LOP3.LUT R4, R5.reuse, R4, RZ, 0x3c, !PT ;  /* 0x0000000405040212 */ /* 0x042fe400078e3cff */
[----:B------:R-:W-:Y:S02]  /*19780*/  PRMT R6, RZ, 0x7610, R6 ;  /* 0x00007610ff067816 */ /* 0x000fe40000000006 */
[----:B------:R-:W-:-:S05]  /*19790*/  @P0 LOP3.LUT R5, R5, R4, RZ, 0x3c, !PT ;  /* 0x0000000405050212 */ /* 0x000fca00078e3cff */
[----:B------:R0:W2:Y:S01]  /*197a0*/  @P0 LDG.E.U8 R6, desc[UR20][R4.64] ;  /* 0x0000001404060981 */ /* 0x0000a2000c1e1100 */
[----:B------:R-:W-:Y:S02]  /*197b0*/  @!P3 IMAD.IADD R92, R92, 0x1, -R15 ;  /* 0x000000015c5cb824 */ /* 0x000fe400078e0a0f */
[----:B------:R-:W-:-:S03]  /*197c0*/  @!P5 IMAD.MOV R3, RZ, RZ, -R3 ;  /* 0x000000ffff03d224 */ /* 0x000fc600078e0a03 */
[----:B------:R-:W-:Y:S02]  /*197d0*/  ISETP.GT.U32.AND P3, PT, R15, R92, PT ;  /* 0x0000005c0f00720c */ /* 0x000fe40003f64070 */
[----:B------:R-:W-:-:S05]  /*197e0*/  SEL R3, R14, R3, !P1 ;  /* 0x000000030e037207 */ /* 0x000fca0004800000 */
[----:B------:R-:W-:Y:S01]  /*197f0*/  IMAD R3, R3, UR5, RZ ;  /* 0x0000000503037c24 */ /* 0x000fe2000f8e02ff */
[----:B------:R-:W-:Y:S01]  /*19800*/  ISETP.GE.AND P5, PT, R7, RZ, PT ;  /* 0x000000ff0700720c */ /* 0x000fe20003fa6270 */
[----:B------:R-:W1:Y:S03]  /*19810*/  LDCU UR5, c[0x0][0x3b0] ;  /* 0x00007600ff0577ac */ /* 0x000e660008000800 */
[----:B0-----:R-:W-:Y:S01]  /*19820*/  SHF.R.S32.HI R5, RZ, 0x1f, R3 ;  /* 0x0000001fff057819 */ /* 0x001fe20000011403 */
[----:B------:R-:W-:Y:S01]  /*19830*/  @!P3 IMAD.IADD R92, R92, 0x1, -R15 ;  /* 0x000000015c5cb824 */ /* 0x000fe200078e0a0f */
[----:B------:R-:W-:Y:S02]  /*19840*/  PRMT R74, RZ, 0x7610, R74 ;  /* 0x00007610ff4a7816 */ /* 0x000fe4000000004a */
[----:B------:R-:W-:Y:S01]  /*19850*/  ISETP.GT.U32.AND P4, PT, R15, R77, PT ;  /* 0x0000004d0f00720c */ /* 0x000fe20003f84070 */
[----:B--2---:R0:W-:Y:S02]  /*19860*/  STL [R1+0x1c38], R6 ;  /* 0x001c380601007387 */ /* 0x0041e40000100800 */
[----:B0-----:R-:W-:-:S05]  /*19870*/  IADD3 R6, P3, PT, R3, R13, RZ ;  /* 0x0000000d03067210 */ /* 0x001fca0007f7e0ff */
[----:B------:R-:W-:-:S04]  /*19880*/  IMAD.X R5, R5, 0x1, R12, P3 ;  /* 0x0000000105057824 */ /* 0x000fc800018e060c */
[----:B------:R-:W-:-:S05]  /*19890*/  @P0 IMAD.MOV.U32 R7, RZ, RZ, R5 ;  /* 0x000000ffff070224 */ /* 0x000fca00078e0005 */
[----:B------:R-:W2:Y:S01]  /*198a0*/  @P0 LDG.E.U8 R74, desc[UR20][R6.64] ;  /* 0x00000014064a0981 */ /* 0x000ea2000c1e1100 */
[----:B------:R-:W-:Y:S01]  /*198b0*/  ISETP.GT.U32.AND P6, PT, R15, R93, PT ;  /* 0x0000005d0f00720c */ /* 0x000fe20003fc4070 */
[----:B------:R-:W-:Y:S01]  /*198c0*/  @!P4 IMAD.IADD R77, R77, 0x1, -R15 ;  /* 0x000000014d4dc824 */ /* 0x000fe200078e0a0f */
[----:B------:R-:W-:Y:S01]  /*198d0*/  ISETP.GE.AND P4, PT, R75, RZ, PT ;  /* 0x000000ff4b00720c */ /* 0x000fe20003f86270 */
[----:B------:R-:W-:Y:S02]  /*198e0*/  IMAD.MOV.U32 R3, RZ, RZ, R92 ;  /* 0x000000ffff037224 */ /* 0x000fe400078e005c */
[----:B------:R-:W-:Y:S02]  /*198f0*/  IMAD.MOV.U32 R4, RZ, RZ, R77 ;  /* 0x000000ffff047224 */ /* 0x000fe400078e004d */
[----:B------:R-:W2:Y:S02]  /*19900*/  LDL.LU R77, [R1+0xc8] ;  /* 0x0000c800014d7983 */ /* 0x000ea40000300800 */
[----:B------:R-:W-:-:S04]  /*19910*/  @!P5 IMAD.MOV R4, RZ, RZ, -R4 ;  /* 0x000000ffff04d224 */ /* 0x000fc800078e0a04 */
[----:B------:R-:W-:Y:S01]  /*19920*/  @!P6 IMAD.IADD R93, R93, 0x1, -R15 ;  /* 0x000000015d5de824 */ /* 0x000fe200078e0a0f */
[----:B------:R-:W-:Y:S01]  /*19930*/  ISETP.GT.U32.AND P6, PT, R15, R71, PT ;  /* 0x000000470f00720c */ /* 0x000fe20003fc4070 */
[----:B------:R-:W-:-:S03]  /*19940*/  @!P4 IMAD.MOV R3, RZ, RZ, -R3 ;  /* 0x000000ffff03c224 */ /* 0x000fc600078e0a03 */
[----:B------:R-:W-:Y:S02]  /*19950*/  ISETP.GT.U32.AND P5, PT, R15, R93, PT ;  /* 0x0000005d0f00720c */ /* 0x000fe40003fa4070 */
[C---:B------:R-:W-:Y:S02]  /*19960*/  SEL R4, R14.reuse, R4, !P1 ;  /* 0x000000040e047207 */ /* 0x040fe40004800000 */
[----:B------:R-:W-:Y:S01]  /*19970*/  SEL R3, R14, R3, !P1 ;  /* 0x000000030e037207 */ /* 0x000fe20004800000 */
[----:B------:R0:W-:Y:S02]  /*19980*/  STL [R1+0x1054], R6 ;  /* 0x0010540601007387 */ /* 0x0001e40000100800 */
[----:B---3--:R-:W-:Y:S02]  /*19990*/  IMAD R4, R4, UR6, RZ ;  /* 0x0000000604047c24 */ /* 0x008fe4000f8e02ff */
[--C-:B------:R-:W-:Y:S01]  /*199a0*/  @!P6 IMAD.IADD R71, R71, 0x1, -R15.reuse ;  /* 0x000000014747e824 */ /* 0x100fe200078e0a0f */
[----:B------:R3:W-:Y:S01]  /*199b0*/  STL [R1+0x1050], R5 ;  /* 0x0010500501007387 */ /* 0x0007e20000100800 */
[----:B-1----:R-:W-:Y:S01]  /*199c0*/  IMAD R3, R3, UR5, RZ ;  /* 0x0000000503037c24 */ /* 0x002fe2000f8e02ff */
[----:B------:R-:W-:Y:S01]  /*199d0*/  ISETP.GE.AND P4, PT, R16, RZ, PT ;  /* 0x000000ff1000720c */ /* 0x000fe20003f86270 */
[----:B------:R-:W-:Y:S01]  /*199e0*/  @!P5 IMAD.IADD R93, R93, 0x1, -R15 ;  /* 0x000000015d5dd824 */ /* 0x000fe200078e0a0f */
[----:B------:R-:W-:Y:S01]  /*199f0*/  PRMT R2, RZ, 0x7610, R2 ;  /* 0x00007610ff027816 */ /* 0x000fe20000000002 */
[----:B0-----:R-:W2:Y:S01]  /*19a00*/  LDL R6, [R1+0x2154] ;  /* 0x0021540001067983 */ /* 0x001ea20000100800 */
[----:B----4-:R-:W-:Y:S01]  /*19a10*/  PRMT R0, RZ, 0x7610, R0 ;  /* 0x00007610ff007816 */ /* 0x010fe20000000000 */
[----:B------:R-:W0:Y:S02]  /*19a20*/  LDCU UR5, c[0x0][0x3b0] ;  /* 0x00007600ff0577ac */ /* 0x000e240008000800 */
[----:B------:R-:W4:Y:S01]  /*19a30*/  LDL.LU R75, [R1+0xcc] ;  /* 0x0000cc00014b7983 */ /* 0x000f220000300800 */
[----:B---3--:R-:W-:Y:S01]  /*19a40*/  SHF.R.S32.HI R5, RZ, 0x1f, R4 ;  /* 0x0000001fff057819 */ /* 0x008fe20000011404 */
[----:B------:R-:W1:Y:S02]  /*19a50*/  LDCU UR6, c[0x0][0x3b0] ;  /* 0x00007600ff0677ac */ /* 0x000e640008000800 */
[----:B------:R-:W3:Y:S01]  /*19a60*/  LDL R7, [R1+0x2108] ;  /* 0x0021080001077983 */ /* 0x000ee20000100800 */
[----:B------:R-:W-:-:S03]  /*19a70*/  IADD3 R92, P6, PT, R3, R13, RZ ;  /* 0x0000000d035c7210 */ /* 0x000fc60007fde0ff */
[----:B--2---:R2:W-:Y:S02]  /*19a80*/  STL [R1+0x1c60], R74 ;  /* 0x001c604a01007387 */ /* 0x0045e40000100800 */
[----:B--2---:R-:W-:Y:S02]  /*19a90*/  IADD3 R74, P5, PT, R4, R13, RZ ;  /* 0x0000000d044a7210 */ /* 0x004fe40007fbe0ff */
[----:B------:R-:W-:-:S03]  /*19aa0*/  SHF.R.S32.HI R4, RZ, 0x1f, R3 ;  /* 0x0000001fff047819 */ /* 0x000fc60000011403 */
[--C-:B------:R-:W-:Y:S02]  /*19ab0*/  IMAD.X R5, R5, 0x1, R12.reuse, P5 ;  /* 0x0000000105057824 */ /* 0x100fe400028e060c */
[----:B------:R-:W-:Y:S02]  /*19ac0*/  IMAD.X R16, R4, 0x1, R12, P6 ;  /* 0x0000000104107824 */ /* 0x000fe400030e060c */
[----:B------:R-:W-:-:S05]  /*19ad0*/  @P0 IMAD.MOV.U32 R4, RZ, RZ, R74 ;  /* 0x000000ffff040224 */ /* 0x000fca00078e004a */
[----:B------:R2:W3:Y:S01]  /*19ae0*/  @P0 LDG.E.U8 R2, desc[UR20][R4.64] ;  /* 0x0000001404020981 */ /* 0x0004e2000c1e1100 */
[----:B------:R-:W-:-:S03]  /*19af0*/  IMAD.MOV.U32 R3, RZ, RZ, R93 ;  /* 0x000000ffff037224 */ /* 0x000fc600078e005d */
[----:B------:R0:W-:Y:S04]  /*19b00*/  STL [R1+0x105c], R74 ;  /* 0x00105c4a01007387 */ /* 0x0001e80000100800 */
[----:B------:R-:W4:Y:S04]  /*19b10*/  LDL.LU R93, [R1+0xd0] ;  /* 0x0000d000015d7983 */ /* 0x000f280000300800 */
[----:B------:R-:W-:Y:S04]  /*19b20*/  STL [R1+0x1064], R92 ;  /* 0x0010645c01007387 */ /* 0x000fe80000100800 */
[----:B------:R1:W-:Y:S04]  /*19b30*/  STL [R1+0x1058], R5 ;  /* 0x0010580501007387 */ /* 0x0003e80000100800 */
[----:B0-----:R-:W4:Y:S01]  /*19b40*/  LDL.LU R74, [R1+0x2a94] ;  /* 0x002a9400014a7983 */ /* 0x001f220000300800 */
[----:B--2---:R-:W-:-:S03]  /*19b50*/  @P0 IMAD.MOV.U32 R4, RZ, RZ, R92 ;  /* 0x000000ffff040224 */ /* 0x004fc600078e005c */
[----:B------:R-:W-:Y:S01]  /*19b60*/  STL [R1+0x1060], R16 ;  /* 0x0010601001007387 */ /* 0x000fe20000100800 */
[----:B-1----:R-:W-:-:S05]  /*19b70*/  @P0 IMAD.MOV.U32 R5, RZ, RZ, R16 ;  /* 0x000000ffff050224 */ /* 0x002fca00078e0010 */
[----:B------:R0:W2:Y:S01]  /*19b80*/  @P0 LDG.E.U8 R0, desc[UR20][R4.64] ;  /* 0x0000001404000981 */ /* 0x0000a2000c1e1100 */
[----:B------:R-:W-:-:S03]  /*19b90*/  ISETP.GT.U32.AND P3, PT, R15, R70, PT ;  /* 0x000000460f00720c */ /* 0x000fc60003f64070 */
[----:B---3--:R1:W-:Y:S04]  /*19ba0*/  STL [R1+0x1c5c], R2 ;  /* 0x001c5c0201007387 */ /* 0x0083e80000100800 */
[----:B-1----:R-:W3:Y:S06]  /*19bb0*/  LDL.LU R2, [R1+0x2a90] ;  /* 0x002a900001027983 */ /* 0x002eec0000300800 */
[----:B------:R-:W-:-:S02]  /*19bc0*/  @!P3 IMAD.IADD R70, R70, 0x1, -R15 ;  /* 0x000000014646b824 */ /* 0x000fc400078e0a0f */
[----:B------:R-:W-:Y:S01]  /*19bd0*/  @!P4 IMAD.MOV R3, RZ, RZ, -R3 ;  /* 0x000000ffff03c224 */ /* 0x000fe200078e0a03 */
[C---:B------:R-:W-:Y:S01]  /*19be0*/  ISETP.GT.U32.AND P4, PT, R15.reuse, R77, PT ;  /* 0x0000004d0f00720c */ /* 0x040fe20003f84070 */
[----:B------:R-:W3:Y:S01]  /*19bf0*/  LDL.LU R16, [R1+0x2a8c] ;  /* 0x002a8c0001107983 */ /* 0x000ee20000300800 */
[C---:B------:R-:W-:Y:S02]  /*19c00*/  ISETP.GT.U32.AND P3, PT, R15.reuse, R70, PT ;  /* 0x000000460f00720c */ /* 0x040fe40003f64070 */
[----:B------:R-:W-:Y:S02]  /*19c10*/  SEL R3, R14, R3, !P1 ;  /* 0x000000030e037207 */ /* 0x000fe40004800000 */
[----:B------:R-:W-:-:S03]  /*19c20*/  ISETP.GT.U32.AND P5, PT, R15, R71, PT ;  /* 0x000000470f00720c */ /* 0x000fc60003fa4070 */
[----:B------:R-:W-:Y:S01]  /*19c30*/  IMAD R3, R3, UR13, RZ ;  /* 0x0000000d03037c24 */ /* 0x000fe2000f8e02ff */
[----:B----4-:R-:W-:Y:S01]  /*19c40*/  ISETP.GT.U32.AND P6, PT, R15, R75, PT ;  /* 0x0000004b0f00720c */ /* 0x010fe20003fc4070 */
[----:B------:R-:W1:Y:S02]  /*19c50*/  LDCU UR13, c[0x0][0x3b0] ;  /* 0x00007600ff0d77ac */ /* 0x000e640008000800 */
[--C-:B------:R-:W-:Y:S02]  /*19c60*/  @!P4 IMAD.IADD R77, R77, 0x1, -R15.reuse ;  /* 0x000000014d4dc824 */ /* 0x100fe400078e0a0f */
[----:B------:R-:W-:Y:S01]  /*19c70*/  @!P3 IMAD.IADD R70, R70, 0x1, -R15 ;  /* 0x000000014646b824 */ /* 0x000fe200078e0a0f */
[----:B------:R-:W-:Y:S02]  /*19c80*/  ISETP.GE.AND P3, PT, R6, RZ, PT ;  /* 0x000000ff0600720c */ /* 0x000fe40003f66270 */
[----:B0-----:R-:W-:Y:S02]  /*19c90*/  SHF.R.S32.HI R5, RZ, 0x1f, R3 ;  /* 0x0000001fff057819 */ /* 0x001fe40000011403 */
[----:B------:R-:W-:Y:S01]  /*19ca0*/  IADD3 R6, P4, PT, R3, R13, RZ ;  /* 0x0000000d03067210 */ /* 0x000fe20007f9e0ff */
[----:B------:R-:W-:Y:S01]  /*19cb0*/  @!P5 IMAD.IADD R71, R71, 0x1, -R15 ;  /* 0x000000014747d824 */ /* 0x000fe200078e0a0f */
[----:B------:R-:W-:-:S03]  /*19cc0*/  ISETP.GE.AND P5, PT, R7, RZ, PT ;  /* 0x000000ff0700720c */ /* 0x000fc60003fa6270 */
[----:B------:R-:W-:-:S04]  /*19cd0*/  IMAD.X R5, R5, 0x1, R12, P4 ;  /* 0x0000000105057824 */ /* 0x000fc800020e060c */
[----:B------:R-:W-:Y:S01]  /*19ce0*/  @P0 IMAD.MOV.U32 R7, RZ, RZ, R5 ;  /* 0x000000ffff070224 */ /* 0x000fe200078e0005 */
[----:B--2---:R0:W-:Y:S04]  /*19cf0*/  STL [R1+0x1c58], R0 ;  /* 0x001c580001007387 */ /* 0x0041e80000100800 */
[----:B0-----:R-:W2:Y:S01]  /*19d00*/  LDL R0, [R1+0x2120] ;  /* 0x0021200001007983 */ /* 0x001ea20000100800 */
[----:B---3--:R-:W-:Y:S01]  /*19d10*/  PRMT R2, RZ, 0x7610, R2 ;  /* 0x00007610ff027816 */ /* 0x008fe20000000002 */
[----:B------:R-:W-:Y:S02]  /*19d20*/  IMAD.MOV.U32 R4, RZ, RZ, R70 ;  /* 0x000000ffff047224 */ /* 0x000fe400078e0046 */
[----:B------:R-:W3:Y:S04]  /*19d30*/  LDL.LU R92, [R1+0xdc] ;  /* 0x0000dc00015c7983 */ /* 0x000ee80000300800 */
[----:B------:R0:W4:Y:S01]  /*19d40*/  @P0 LDG.E.U8 R2, desc[UR20][R6.64] ;  /* 0x0000001406020981 */ /* 0x000122000c1e1100 */
[----:B------:R-:W-:-:S02]  /*19d50*/  @!P6 IMAD.IADD R75, R75, 0x1, -R15 ;  /* 0x000000014b4be824 */ /* 0x000fc400078e0a0f */
[----:B------:R-:W-:Y:S02]  /*19d60*/  IMAD.MOV.U32 R3, RZ, RZ, R71 ;  /* 0x000000ffff037224 */ /* 0x000fe400078e0047 */
[----:B------:R-:W-:Y:S01]  /*19d70*/  @!P3 IMAD.MOV R4, RZ, RZ, -R4 ;  /* 0x000000ffff04b224 */ /* 0x000fe200078e0a04 */
[C---:B------:R-:W-:Y:S01]  /*19d80*/  ISETP.GT.U32.AND P6, PT, R15.reuse, R75, PT ;  /* 0x0000004b0f00720c */ /* 0x040fe20003fc4070 */
[----:B------:R-:W-:Y:S01]  /*19d90*/  @!P5 IMAD.MOV R3, RZ, RZ, -R3 ;  /* 0x000000ffff03d224 */ /* 0x000fe200078e0a03 */
[C---:B------:R-:W-:Y:S02]  /*19da0*/  ISETP.GT.U32.AND P3, PT, R15.reuse, R93, PT ;  /* 0x0000005d0f00720c */ /* 0x040fe40003f64070 */
[C---:B------:R-:W-:Y:S02]  /*19db0*/  SEL R4, R14.reuse, R4, !P1 ;  /* 0x000000040e047207 */ /* 0x040fe40004800000 */
[----:B------:R-:W-:Y:S01]  /*19dc0*/  SEL R3, R14, R3, !P1 ;  /* 0x000000030e037207 */ /* 0x000fe20004800000 */
[----:B------:R0:W-:Y:S02]  /*19dd0*/  STL [R1+0x106c], R6 ;  /* 0x00106c0601007387 */ /* 0x0001e40000100800 */
[----:B------:R-:W-:Y:S01]  /*19de0*/  IMAD R4, R4, UR5, RZ ;  /* 0x0000000504047c24 */ /* 0x000fe2000f8e02ff */
[----:B------:R-:W-:Y:S01]  /*19df0*/  ISETP.GT.U32.AND P4, PT, R15, R77, PT ;  /* 0x0000004d0f00720c */ /* 0x000fe20003f84070 */
[----:B------:R-:W-:Y:S01]  /*19e00*/  IMAD R3, R3, UR6, RZ ;  /* 0x0000000603037c24 */ /* 0x000fe2000f8e02ff */
[----:B------:R1:W-:Y:S01]  /*19e10*/  STL [R1+0x1068], R5 ;  /* 0x0010680501007387 */ /* 0x0003e20000100800 */
[--C-:B------:R-:W-:Y:S01]  /*19e20*/  @!P6 IMAD.IADD R75, R75, 0x1, -R15.reuse ;  /* 0x000000014b4be824 */ /* 0x100fe200078e0a0f */
[----:B------:R-:W-:Y:S01]  /*19e30*/  PRMT R74, RZ, 0x7610, R74 ;  /* 0x00007610ff4a7816 */ /* 0x000fe2000000004a */
[----:B------:R-:W-:Y:S01]  /*19e40*/  @!P3 IMAD.IADD R93, R93, 0x1, -R15 ;  /* 0x000000015d5db824 */ /* 0x000fe200078e0a0f */
[----:B------:R-:W-:Y:S01]  /*19e50*/  PRMT R72, RZ, 0x7610, R72 ;  /* 0x00007610ff487816 */ /* 0x000fe20000000048 */
[----:B------:R-:W3:Y:S01]  /*19e60*/  LDCU UR5, c[0x0][0x3b0] ;  /* 0x00007600ff0577ac */ /* 0x000ee20008000800 */
[----:B0-----:R-:W-:-:S02]  /*19e70*/  IADD3 R6, P3, PT, R3, R13, RZ ;  /* 0x0000000d03067210 */ /* 0x001fc40007f7e0ff */
[----:B------:R-:W-:Y:S01]  /*19e80*/  PRMT R16, RZ, 0x7610, R16 ;  /* 0x00007610ff107816 */ /* 0x000fe20000000010 */
[----:B------:R-:W0:Y:S01]  /*19e90*/  LDCU UR6, c[0x0][0x3b0] ;  /* 0x00007600ff0677ac */ /* 0x000e220008000800 */
[----:B-1----:R-:W-:Y:S02]  /*19ea0*/  SHF.R.S32.HI R5, RZ, 0x1f, R4 ;  /* 0x0000001fff057819 */ /* 0x002fe40000011404 */
[----:B--2---:R-:W-:Y:S02]  /*19eb0*/  ISETP.GE.AND P5, PT, R0, RZ, PT ;  /* 0x000000ff0000720c */ /* 0x004fe40003fa6270 */
[----:B------:R-:W-:Y:S02]  /*19ec0*/  IADD3 R0, P6, PT, R4, R13, RZ ;  /* 0x0000000d04007210 */ /* 0x000fe40007fde0ff */
[----:B------:R-:W-:-:S03]  /*19ed0*/  SHF.R.S32.HI R4, RZ, 0x1f, R3 ;  /* 0x0000001fff047819 */ /* 0x000fc60000011403 */
[--C-:B------:R-:W-:Y:S02]  /*19ee0*/  IMAD.X R5, R5, 0x1, R12.reuse, P6 ;  /* 0x0000000105057824 */ /* 0x100fe400030e060c */
[----:B------:R-:W-:Y:S02]  /*19ef0*/  IMAD.X R7, R4, 0x1, R12, P3 ;  /* 0x0000000104077824 */ /* 0x000fe400018e060c */
[----:B------:R-:W-:Y:S02]  /*19f00*/  @P0 IMAD.MOV.U32 R4, RZ, RZ, R0 ;  /* 0x000000ffff040224 */ /* 0x000fe400078e0000 */
[----:B------:R-:W-:Y:S01]  /*19f10*/  @!P4 IMAD.IADD R77, R77, 0x1, -R15 ;  /* 0x000000014d4dc824 */ /* 0x000fe200078e0a0f */
[----:B------:R-:W2:Y:S04]  /*19f20*/  @P0 LDG.E.U8 R72, desc[UR20][R6.64] ;  /* 0x0000001406480981 */ /* 0x000ea8000c1e1100 */
[----:B------:R1:W2:Y:S02]  /*19f30*/  @P0 LDG.E.U8 R74, desc[UR20][R4.64] ;  /* 0x00000014044a0981 */ /* 0x0002a4000c1e1100 */
[----:B-1----:R-:W-:-:S02]  /*19f40*/  IMAD.MOV.U32 R4, RZ, RZ, R77 ;  /* 0x000000ffff047224 */ /* 0x002fc400078e004d */
[----:B----4-:R1:W-:Y:S04]  /*19f50*/  STL [R1+0x1c50], R2 ;  /* 0x001c500201007387 */ /* 0x0103e80000100800 */
[----:B-1----:R-:W4:Y:S04]  /*19f60*/  LDL R2, [R1+0x2150] ;  /* 0x0021500001027983 */ /* 0x002f280000100800 */
[----:B------:R-:W2:Y:S04]  /*19f70*/  LDL.LU R70, [R1+0xd4] ;  /* 0x0000d40001467983 */ /* 0x000ea80000300800 */
[----:B------:R-:W2:Y:S04]  /*19f80*/  LDL.LU R71, [R1+0xd8] ;  /* 0x0000d80001477983 */ /* 0x000ea80000300800 */
[----:B------:R-:W2:Y:S04]  /*19f90*/  LDL R3, [R1+0x2138] ;  /* 0x0021380001037983 */ /* 0x000ea80000100800 */
[----:B------:R1:W-:Y:S04]  /*19fa0*/  STL [R1+0x1074], R0 ;  /* 0x0010740001007387 */ /* 0x0003e80000100800 */
[----:B------:R-:W-:Y:S04]  /*19fb0*/  STL [R1+0x107c], R6 ;  /* 0x00107c0601007387 */ /* 0x000fe80000100800 */
[----:B------:R0:W-:Y:S04]  /*19fc0*/  STL [R1+0x1070], R5 ;  /* 0x0010700501007387 */ /* 0x0001e80000100800 */
[----:B-1----:R-:W4:Y:S04]  /*19fd0*/  LDL.LU R0, [R1+0x2a88] ;  /* 0x002a880001007983 */ /* 0x002f280000300800 */
[----:B------:R1:W-:Y:S04]  /*19fe0*/  STL [R1+0x1078], R7 ;  /* 0x0010780701007387 */ /* 0x0003e80000100800 */
[----:B------:R-:W4:Y:S01]  /*19ff0*/  LDL R77, [R1+0x2168] ;  /* 0x00216800014d7983 */ /* 0x000f220000100800 */
[----:B---3--:R-:W-:-:S02]  /*1a000*/  ISETP.GT.U32.AND P4, PT, R15, R92, PT ;  /* 0x0000005c0f00720c */ /* 0x008fc40003f84070 */
[----:B------:R-:W-:Y:S01]  /*1a010*/  ISETP.GT.U32.AND P6, PT, R15, R93, PT ;  /* 0x0000005d0f00720c */ /* 0x000fe20003fc4070 */
[----:B------:R-:W-:-:S10]  /*1a020*/  @!P5 IMAD.MOV R4, RZ, RZ, -R4 ;  /* 0x000000ffff04d224 */ /* 0x000fd400078e0a04 */
[--C-:B------:R-:W-:Y:S01]  /*1a030*/  @!P4 IMAD.IADD R92, R92, 0x1, -R15.reuse ;  /* 0x000000015c5cc824 */ /* 0x100fe200078e0a0f */
[----:B0-----:R-:W-:Y:S01]  /*1a040*/  SEL R5, R14, R4, !P1 ;  /* 0x000000040e057207 */ /* 0x001fe20004800000 */
[----:B------:R-:W-:-:S03]  /*1a050*/  @!P6 IMAD.IADD R93, R93, 0x1, -R15 ;  /* 0x000000015d5de824 */ /* 0x000fc600078e0a0f */
[----:B------:R-:W-:Y:S01]  /*1a060*/  ISETP.GT.U32.AND P4, PT, R15, R92, PT ;  /* 0x0000005c0f00720c */ /* 0x000fe20003f84070 */
[----:B------:R-:W-:Y:S01]  /*1a070*/  IMAD R5, R5, UR13, RZ ;  /* 0x0000000d05057c24 */ /* 0x000fe2000f8e02ff */
[----:B--2---:R-:W-:Y:S01]  /*1a080*/  ISETP.GE.AND P3, PT, R3, RZ, PT ;  /* 0x000000ff0300720c */ /* 0x004fe20003f66270 */
[----:B------:R-:W-:Y:S01]  /*1a090*/  IMAD.MOV.U32 R3, RZ, RZ, R75 ;  /* 0x000000ffff037224 */ /* 0x000fe200078e004b */
[----:B----4-:R-:W-:Y:S01]  /*1a0a0*/  ISETP.GE.AND P5, PT, R2, RZ, PT ;  /* 0x000000ff0200720c */ /* 0x010fe20003fa6270 */
[----:B------:R-:W2:Y:S08]  /*1a0b0*/  LDL R75, [R1+0x211c] ;  /* 0x00211c00014b7983 */ /* 0x000eb00000100800 */
[----:B------:R-:W-:Y:S01]  /*1a0c0*/  @!P4 IMAD.IADD R92, R92, 0x1, -R15 ;  /* 0x000000015c5cc824 */ /* 0x000fe200078e0a0f */
[----:B------:R-:W-:Y:S01]  /*1a0d0*/  PRMT R0, RZ, 0x7610, R0 ;  /* 0x00007610ff007816 */ /* 0x000fe20000000000 */
[----:B------:R-:W-:Y:S01]  /*1a0e0*/  @!P3 IMAD.MOV R3, RZ, RZ, -R3 ;  /* 0x000000ffff03b224 */ /* 0x000fe200078e0a03 */
[----:B------:R-:W-:Y:S01]  /*1a0f0*/  ISETP.GT.U32.AND P6, PT, R15, R70, PT ;  /* 0x000000460f00720c */ /* 0x000fe20003fc4070 */
[----:B------:R-:W0:Y:S03]  /*1a100*/  LDCU UR13, c[0x0][0x3b0] ;  /* 0x00007600ff0d77ac */ /* 0x000e260008000800 */
[----:B------:R-:W-:Y:S01]  /*1a110*/  SEL R4, R14, R3, !P1 ;  /* 0x000000030e047207 */ /* 0x000fe20004800000 */
[----:B------:R-:W-:Y:S01]  /*1a120*/  IMAD.MOV.U32 R3, RZ, RZ, R93 ;  /* 0x000000ffff037224 */ /* 0x000fe200078e005d */
[----:B------:R-:W-:Y:S01]  /*1a130*/  SHF.R.S32.HI R6, RZ, 0x1f, R5 ;  /* 0x0000001fff067819 */ /* 0x000fe20000011405 */
[----:B------:R-:W3:Y:S02]  /*1a140*/  LDL.LU R93, [R1+0xe0] ;  /* 0x0000e000015d7983 */ /* 0x000ee40000300800 */
[----:B------:R-:W-:Y:S01]  /*1a150*/  IMAD R4, R4, UR5, RZ ;  /* 0x0000000504047c24 */ /* 0x000fe2000f8e02ff */
[----:B-1----:R-:W-:Y:S01]  /*1a160*/  PRMT R7, RZ, 0x7610, R7 ;  /* 0x00007610ff077816 */ /* 0x002fe20000000007 */
[----:B------:R-:W-:Y:S01]  /*1a170*/  @!P5 IMAD.MOV R3, RZ, RZ, -R3 ;  /* 0x000000ffff03d224 */ /* 0x000fe200078e0a03 */
[----:B------:R1:W-:Y:S01]  /*1a180*/  STL [R1+0x1c4c], R74 ;  /* 0x001c4c4a01007387 */ /* 0x0003e20000100800 */
[----:B------:R-:W-:Y:S01]  /*1a190*/  IADD3 R2, P5, PT, R5, R13, RZ ;  /* 0x0000000d05027210 */ /* 0x000fe20007fbe0ff */
[----:B------:R-:W-:Y:S01]  /*1a1a0*/  @!P6 IMAD.IADD R70, R70, 0x1, -R15 ;  /* 0x000000014646e824 */ /* 0x000fe200078e0a0f */
[----:B------:R-:W-:Y:S01]  /*1a1b0*/  SHF.R.S32.HI R5, RZ, 0x1f, R4 ;  /* 0x0000001fff057819 */ /* 0x000fe20000011404 */
[----:B------:R-:W4:Y:S02]  /*1a1c0*/  LDCU UR5, c[0x0][0x3b0] ;  /* 0x00007600ff0577ac */ /* 0x000f240008000800 */
[----:B------:R-:W-:Y:S01]  /*1a1d0*/  IMAD.X R6, R6, 0x1, R12, P5 ;  /* 0x0000000106067824 */ /* 0x000fe200028e060c */
[----:B-1----:R-:W2:Y:S04]  /*1a1e0*/  LDL.LU R74, [R1+0xe4] ;  /* 0x0000e400014a7983 */ /* 0x002ea80000300800 */
[----:B------:R1:W-:Y:S01]  /*1a1f0*/  STL [R1+0x1c48], R72 ;  /* 0x001c484801007387 */ /* 0x0003e20000100800 */
[----:B------:R-:W-:-:S02]  /*1a200*/  ISETP.GE.AND P5, PT, R77, RZ, PT ;  /* 0x000000ff4d00720c */ /* 0x000fc40003fa6270 */
[----:B-1----:R-:W-:Y:S01]  /*1a210*/  IADD3 R72, P4, PT, R4, R13, RZ ;  /* 0x0000000d04487210 */ /* 0x002fe20007f9e0ff */
[----:B------:R-:W-:-:S04]  /*1a220*/  @P0 IMAD.MOV.U32 R4, RZ, RZ, R2 ;  /* 0x000000ffff040224 */ /* 0x000fc800078e0002 */
[----:B------:R-:W-:Y:S02]  /*1a230*/  IMAD.X R77, R5, 0x1, R12, P4 ;  /* 0x00000001054d7824 */ /* 0x000fe400020e060c */
[----:B------:R-:W-:-:S05]  /*1a240*/  @P0 IMAD.MOV.U32 R5, RZ, RZ, R6 ;  /* 0x000000ffff050224 */ /* 0x000fca00078e0006 */
[----:B------:R1:W2:Y:S02]  /*1a250*/  @P0 LDG.E.U8 R0, desc[UR20][R4.64] ;  /* 0x0000001404000981 */ /* 0x0002a4000c1e1100 */
[----:B-1----:R-:W-:Y:S02]  /*1a260*/  @P0 IMAD.MOV.U32 R4, RZ, RZ, R72 ;  /* 0x000000ffff040224 */ /* 0x002fe400078e0048 */
[----:B------:R-:W-:-:S05]  /*1a270*/  @P0 IMAD.MOV.U32 R5, RZ, RZ, R77 ;  /* 0x000000ffff050224 */ /* 0x000fca00078e004d */
[----:B------:R1:W3:Y:S01]  /*1a280*/  @P0 LDG.E.U8 R16, desc[UR20][R4.64] ;  /* 0x0000001404100981 */ /* 0x0002e2000c1e1100 */
[----:B------:R-:W-:-:S03]  /*1a290*/  SEL R3, R14, R3, !P1 ;  /* 0x000000030e037207 */ /* 0x000fc60004800000 */
[----:B------:R0:W-:Y:S04]  /*1a2a0*/  STL [R1+0x1084], R2 ;  /* 0x0010840201007387 */ /* 0x0001e80000100800 */
[----:B------:R-:W-:Y:S04]  /*1a2b0*/  STL [R1+0x108c], R72 ;  /* 0x00108c4801007387 */ /* 0x000fe80000100800 */
[----:B------:R1:W-:Y:S04]  /*1a2c0*/  STL [R1+0x1080], R6 ;  /* 0x0010800601007387 */ /* 0x0003e80000100800 */
[----:B0-----:R-:W4:Y:S01]  /*1a2d0*/  LDL.LU R2, [R1+0x2a84] ;  /* 0x002a840001027983 */ /* 0x001f220000300800 */
[----:B-1----:R-:W-:Y:S01]  /*1a2e0*/  IMAD R6, R3, UR6, RZ ;  /* 0x0000000603067c24 */ /* 0x002fe2000f8e02ff */
[C---:B------:R-:W-:Y:S01]  /*1a2f0*/  ISETP.GT.U32.AND P3, PT, R15.reuse, R71, PT ;  /* 0x000000470f00720c */ /* 0x040fe20003f64070 */
[----:B------:R-:W-:Y:S01]  /*1a300*/  IMAD.MOV.U32 R3, RZ, RZ, R92 ;  /* 0x000000ffff037224 */ /* 0x000fe200078e005c */
[----:B------:R-:W-:Y:S01]  /*1a310*/  ISETP.GT.U32.AND P4, PT, R15, R70, PT ;  /* 0x000000460f00720c */ /* 0x000fe20003f84070 */
[----:B------:R-:W0:Y:S01]  /*1a320*/  LDCU UR6, c[0x0][0x3b0] ;  /* 0x00007600ff0677ac */ /* 0x000e220008000800 */
[----:B------:R-:W-:-:S02]  /*1a330*/  SHF.R.S32.HI R4, RZ, 0x1f, R6 ;  /* 0x0000001fff047819 */ /* 0x000fc40000011406 */
[----:B------:R-:W-:-:S05]  /*1a340*/  IADD3 R5, P6, PT, R6, R13, RZ ;  /* 0x0000000d06057210 */ /* 0x000fca0007fde0ff */
[----:B------:R-:W-:Y:S02]  /*1a350*/  IMAD.X R72, R4, 0x1, R12, P6 ;  /* 0x0000000104487824 */ /* 0x000fe400030e060c */
[----:B------:R-:W-:Y:S01]  /*1a360*/  @P0 IMAD.MOV.U32 R4, RZ, RZ, R5 ;  /* 0x000000ffff040224 */ /* 0x000fe200078e0005 */
[----:B--2---:R1:W-:Y:S04]  /*1a370*/  STL [R1+0x1c44], R0 ;  /* 0x001c440001007387 */ /* 0x0043e80000100800 */
[----:B-1----:R-:W2:Y:S04]  /*1a380*/  LDL.LU R0, [R1+0x2a80] ;  /* 0x002a800001007983 */ /* 0x002ea80000300800 */
[----:B------:R1:W-:Y:S04]  /*1a390*/  STL [R1+0x1088], R77 ;  /* 0x0010884d01007387 */ /* 0x0003e80000100800 */
[----:B-1----:R-:W2:Y:S04]  /*1a3a0*/  LDL R77, [R1+0x2134] ;  /* 0x00213400014d7983 */ /* 0x002ea80000100800 */
[----:B---3--:R1:W-:Y:S04]  /*1a3b0*/  STL [R1+0x1c14], R16 ;  /* 0x001c141001007387 */ /* 0x0083e80000100800 */
[----:B-1----:R-:W3:Y:S04]  /*1a3c0*/  LDL.LU R16, [R1+0xec] ;  /* 0x0000ec0001107983 */ /* 0x002ee80000300800 */
[----:B------:R-:W2:Y:S04]  /*1a3d0*/  LDL R92, [R1+0x214c] ;  /* 0x00214c00015c7983 */ /* 0x000ea80000100800 */
[----:B------:R1:W-:Y:S02]  /*1a3e0*/  STL [R1+0x1094], R5 ;  /* 0x0010940501007387 */ /* 0x0003e40000100800 */
[----:B-1----:R-:W-:-:S05]  /*1a3f0*/  @P0 IMAD.MOV.U32 R5, RZ, RZ, R72 ;  /* 0x000000ffff050224 */ /* 0x002fca00078e0048 */
[----:B------:R1:W2:Y:S01]  /*1a400*/  @P0 LDG.E.U8 R7, desc[UR20][R4.64] ;  /* 0x0000001404070981 */ /* 0x0002a2000c1e1100 */
[----:B------:R-:W-:Y:S02]  /*1a410*/  @!P3 IMAD.IADD R71, R71, 0x1, -R15 ;  /* 0x000000014747b824 */ /* 0x000fe400078e0a0f */
[----:B------:R-:W-:-:S03]  /*1a420*/  @!P5 IMAD.MOV R3, RZ, RZ, -R3 ;  /* 0x000000ffff03d224 */ /* 0x000fc600078e0a03 */
[----:B------:R-:W-:Y:S02]  /*1a430*/  ISETP.GT.U32.AND P3, PT, R15, R71, PT ;  /* 0x000000470f00720c */ /* 0x000fe40003f64070 */
[----:B------:R-:W-:-:S05]  /*1a440*/  SEL R3, R14, R3, !P1 ;  /* 0x000000030e037207 */ /* 0x000fca0004800000 */
[----:B----4-:R-:W-:Y:S01]  /*1a450*/  IMAD R3, R3, UR5, RZ ;  /* 0x0000000503037c24 */ /* 0x010fe2000f8e02ff */
[----:B------:R4:W-:Y:S01]  /*1a460*/  STL [R1+0x1090], R72 ;  /* 0x0010904801007387 */ /* 0x0009e20000100800 */
[----:B------:R-:W-:Y:S01]  /*1a470*/  ISETP.GE.AND P6, PT, R75, RZ, PT ;  /* 0x000000ff4b00720c */ /* 0x000fe20003fc6270 */
[--C-:B------:R-:W-:Y:S01]  /*1a480*/  @!P4 IMAD.IADD R70, R70, 0x1, -R15.reuse ;  /* 0x000000014646c824 */ /* 0x100fe200078e0a0f */
[----:B------:R-:W-:Y:S01]  /*1a490*/  ISETP.GT.U32.AND P5, PT, R15, R93, PT ;  /* 0x0000005d0f00720c */ /* 0x000fe20003fa4070 */
[----:B------:R-:W0:Y:S01]  /*1a4a0*/  LDCU UR5, c[0x0][0x3b0] ;  /* 0x00007600ff0577ac */ /* 0x000e220008000800 */
[----:B------:R-:W-:Y:S01]  /*1a4b0*/  @!P3 IMAD.IADD R71, R71, 0x1, -R15 ;  /* 0x000000014747b824 */ /* 0x000fe200078e0a0f */
[--C-:B-1----:R-:W-:Y:S02]  /*1a4c0*/  SHF.R.S32.HI R5, RZ, 0x1f, R3.reuse ;  /* 0x0000001fff057819 */ /* 0x102fe40000011403 */
[----:B------:R-:W-:Y:S01]  /*1a4d0*/  IADD3 R6, P3, PT, R3, R13, RZ ;  /* 0x0000000d03067210 */ /* 0x000fe20007f7e0ff */
[----:B----4-:R-:W4:Y:S04]  /*1a4e0*/  LDL R72, [R1+0x2164] ;  /* 0x0021640001487983 */ /* 0x010f280000100800 */
[----:B------:R-:W-:Y:S01]  /*1a4f0*/  IMAD.X R5, R5, 0x1, R12, P3 ;  /* 0x0000000105057824 */ /* 0x000fe200018e060c */
[----:B------:R-:W3:Y:S01]  /*1a500*/  LDL.LU R75, [R1+0xe8] ;  /* 0x0000e800014b7983 */ /* 0x000ee20000300800 */
[----:B------:R-:W-:-:S03]  /*1a510*/  PRMT R3, RZ, 0x7610, R3 ;  /* 0x00007610ff037816 */ /* 0x000fc60000000003 */
[----:B------:R-:W-:Y:S04]  /*1a520*/  STL [R1+0x109c], R6 ;  /* 0x00109c0601007387 */ /* 0x000fe80000100800 */
[----:B------:R-:W-:Y:S04]  /*1a530*/  STL [R1+0x1098], R5 ;  /* 0x0010980501007387 */ /* 0x000fe80000100800 */
[----:B--2---:R1:W-:Y:S02]  /*1a540*/  STL [R1+0x1c40], R7 ;  /* 0x001c400701007387 */ /* 0x0043e40000100800 */
[----:B-1----:R-:W-:-:S05]  /*1a550*/  @P0 IMAD.MOV.U32 R7, RZ, RZ, R5 ;  /* 0x000000ffff070224 */ /* 0x002fca00078e0005 */
[----:B------:R1:W2:Y:S01]  /*1a560*/  @P0 LDG.E.U8 R3, desc[UR20][R6.64] ;  /* 0x0000001406030981 */ /* 0x0002a2000c1e1100 */
[----:B------:R-:W-:Y:S01]  /*1a570*/  @!P5 IMAD.IADD R93, R93, 0x1, -R15 ;  /* 0x000000015d5dd824 */ /* 0x000fe200078e0a0f */
[----:B------:R-:W-:Y:S01]  /*1a580*/  ISETP.GE.AND P5, PT, R77, RZ, PT ;  /* 0x000000ff4d00720c */ /* 0x000fe20003fa6270 */
[----:B------:R-:W-:Y:S01]  /*1a590*/  IMAD.MOV.U32 R4, RZ, RZ, R70 ;  /* 0x000000ffff047224 */ /* 0x000fe200078e0046 */
[----:B------:R-:W3:Y:S03]  /*1a5a0*/  LDL.LU R77, [R1+0xf0] ;  /* 0x0000f000014d7983 */ /* 0x000ee60000300800 */
[----:B------:R-:W-:Y:S01]  /*1a5b0*/  @!P6 IMAD.MOV R4, RZ, RZ, -R4 ;  /* 0x000000ffff04e224 */ /* 0x000fe200078e0a04 */
[----:B------:R-:W-:-:S04]  /*1a5c0*/  ISETP.GT.U32.AND P6, PT, R15, R93, PT ;  /* 0x0000005d0f00720c */ /* 0x000fc80003fc4070 */
[----:B------:R-:W-:-:S05]  /*1a5d0*/  SEL R4, R14, R4, !P1 ;  /* 0x000000040e047207 */ /* 0x000fca0004800000 */
[----:B0-----:R-:W-:Y:S01]  /*1a5e0*/  IMAD R4, R4, UR6, RZ ;  /* 0x0000000604047c24 */ /* 0x001fe2000f8e02ff */
[----:B------:R-:W-:Y:S01]  /*1a5f0*/  PRMT R2, RZ, 0x7610, R2 ;  /* 0x00007610ff027816 */ /* 0x000fe20000000002 */
[----:B------:R-:W0:Y:S02]  /*1a600*/  LDCU UR6, c[0x0][0x3b0] ;  /* 0x00007600ff0677ac */ /* 0x000e240008000800 */
[----:B------:R-:W-:Y:S01]  /*1a610*/  @!P6 IMAD.IADD R93, R93, 0x1, -R15 ;  /* 0x000000015d5de824 */ /* 0x000fe200078e0a0f */
[----:B------:R-:W-:Y:S02]  /*1a620*/  SHF.R.S32.HI R5, RZ, 0x1f, R4 ;  /* 0x0000001fff057819 */ /* 0x000fe40000011404 */
[----:B-1----:R-:W-:Y:S01]  /*1a630*/  IADD3 R6, P6, PT, R4, R13, RZ ;  /* 0x0000000d04067210 */ /* 0x002fe20007fde0ff */
[----:B------:R-:W-:-:S04]  /*1a640*/  IMAD.MOV.U32 R4, RZ, RZ, R93 ;  /* 0x000000ffff047224 */ /* 0x000fc800078e005d */
[----:B------:R-:W-:Y:S01]  /*1a650*/  IMAD.X R7, R5, 0x1, R12, P6 ;  /* 0x0000000105077824 */ /* 0x000fe200030e060c */
[----:B------:R-:W-:-:S04]  /*1a660*/  PRMT R5, RZ, 0x7610, R5 ;  /* 0x00007610ff057816 */ /* 0x000fc80000000005 */
[----:B------:R1:W3:Y:S04]  /*1a670*/  @P0 LDG.E.U8 R2, desc[UR20][R6.64] ;  /* 0x0000001406020981 */ /* 0x0002e8000c1e1100 */
[----:B--2---:R2:W-:Y:S02]  /*1a680*/  STL [R1+0x1c3c], R3 ;  /* 0x001c3c0301007387 */ /* 0x0045e40000100800 */
[----:B--2---:R-:W-:-:S04]  /*1a690*/  IMAD.MOV.U32 R3, RZ, RZ, R71 ;  /* 0x000000ffff037224 */ /* 0x004fc800078e0047 */
[----:B------:R-:W-:Y:S01]  /*1a6a0*/  @!P5 IMAD.MOV R3, RZ, RZ, -R3 ;  /* 0x000000ffff03d224 */ /* 0x000fe200078e0a03 */
[----:B------:R-:W-:Y:S02]  /*1a6b0*/  ISETP.GE.AND P5, PT, R92, RZ, PT ;  /* 0x000000ff5c00720c */ /* 0x000fe40003fa6270 */
[----:B------:R-:W2:Y:S02]  /*1a6c0*/  LDL R92, [R1+0x217c] ;  /* 0x00217c00015c7983 */ /* 0x000ea40000100800 */
[----:B------:R-:W-:-:S05]  /*1a6d0*/  SEL R3, R14, R3, !P1 ;  /* 0x000000030e037207 */ /* 0x000fca0004800000 */
[----:B------:R-:W-:-:S04]  /*1a6e0*/  IMAD R3, R3, UR5, RZ ;  /* 0x0000000503037c24 */ /* 0x000fc8000f8e02ff */
[----:B------:R-:W-:Y:S01]  /*1a6f0*/  @!P5 IMAD.MOV R4, RZ, RZ, -R4 ;  /* 0x000000ffff04d224 */ /* 0x000fe200078e0a04 */
[----:B------:R-:W-:Y:S01]  /*1a700*/  IADD3 R70, P5, PT, R3, R13, RZ ;  /* 0x0000000d03467210 */ /* 0x000fe20007fbe0ff */
[----:B------:R1:W-:Y:S01]  /*1a710*/  STL [R1+0x10a4], R6 ;  /* 0x0010a40601007387 */ /* 0x0003e20000100800 */
[----:B------:R-:W-:Y:S01]  /*1a720*/  ISETP.GT.U32.AND P4, PT, R15, R74, PT ;  /* 0x0000004a0f00720c */ /* 0x000fe20003f84070 */
[----:B------:R-:W0:Y:S01]  /*1a730*/  LDCU UR5, c[0x0][0x3b0] ;  /* 0x00007600ff0577ac */ /* 0x000e220008000800 */
[----:B------:R-:W-:Y:S01]  /*1a740*/  LEA.HI.X.SX32 R71, R3, R12, 0x1, P5 ;  /* 0x0000000c03477211 */ /* 0x000fe200028f0eff */
[----:B------:R3:W-:Y:S01]  /*1a750*/  STL [R1+0x10a0], R7 ;  /* 0x0010a00701007387 */ /* 0x0007e20000100800 */
[----:B-1----:R-:W-:-:S03]  /*1a760*/  @P0 IMAD.MOV.U32 R6, RZ, RZ, R70 ;  /* 0x000000ffff060224 */ /* 0x002fc600078e0046 */
[----:B---3--:R-:W-:-:S05]  /*1a770*/  @P0 IMAD.MOV.U32 R7, RZ, RZ, R71 ;  /* 0x000000ffff070224 */ /* 0x008fca00078e0047 */
[----:B------:R-:W3:Y:S01]  /*1a780*/  @P0 LDG.E.U8 R5, desc[UR20][R6.64] ;  /* 0x0000001406050981 */ /* 0x000ee2000c1e1100 */
[----:B------:R-:W-:Y:S01]  /*1a790*/  @!P4 IMAD.IADD R74, R74, 0x1, -R15 ;  /* 0x000000014a4ac824 */ /* 0x000fe200078e0a0f */
[----:B------:R-:W-:-:S04]  /*1a7a0*/  ISETP.GT.U32.AND P3, PT, R15, R16, PT ;  /* 0x000000100f00720c */ /* 0x000fc80003f64070 */
[----:B------:R-:W-:-:S09]  /*1a7b0*/  ISETP.GT.U32.AND P4, PT, R15, R74, PT ;  /* 0x0000004a0f00720c */ /* 0x000fd20003f84070 */
[----:B------:R-:W-:Y:S01]  /*1a7c0*/  @!P3 IMAD.IADD R16, R16, 0x1, -R15 ;  /* 0x000000011010b824 */ /* 0x000fe200078e0a0f */
[----:B----4-:R-:W-:-:S03]  /*1a7d0*/  ISETP.GE.AND P3, PT, R72, RZ, PT ;  /* 0x000000ff4800720c */ /* 0x010fc60003f66270 */
[----:B------:R-:W-:Y:S01]  /*1a7e0*/  @!P4 IMAD.IADD R74, R74, 0x1, -R15 ;  /* 0x000000014a4ac824 */ /* 0x000fe200078e0a0f */
[C---:B------:R-:W-:Y:S02]  /*1a7f0*/  ISETP.GT.U32.AND P4, PT, R15.reuse, R75, PT ;  /* 0x0000004b0f00720c */ /* 0x040fe40003f84070 */
[----:B------:R-:W-:Y:S01]  /*1a800*/  ISETP.GT.U32.AND P6, PT, R15, R16, PT ;  /* 0x000000100f00720c */ /* 0x000fe20003fc4070 */
[----:B------:R1:W-:Y:S01]  /*1a810*/  STL [R1+0x1c34], R2 ;  /* 0x001c340201007387 */ /* 0x0003e20000100800 */
[----:B------:R-:W-:-:S05]  /*1a820*/  IMAD.MOV.U32 R3, RZ, RZ, R74 ;  /* 0x000000ffff037224 */ /* 0x000fca00078e004a */
[----:B------:R-:W-:Y:S01]  /*1a830*/  @!P3 IMAD.MOV R3, RZ, RZ, -R3 ;  /* 0x000000ffff03b224 */ /* 0x000fe200078e0a03 */
[----:B-1----:R-:W4:Y:S03]  /*1a840*/  LDL R2, [R1+0x2130] ;  /* 0x0021300001027983 */ /* 0x002f260000100800 */
[--C-:B------:R-:W-:Y:S01]  /*1a850*/  @!P4 IMAD.IADD R75, R75, 0x1, -R15.reuse ;  /* 0x000000014b4bc824 */ /* 0x100fe200078e0a0f */
[----:B------:R1:W-:Y:S04]  /*1a860*/  STL [R1+0x10ac], R70 ;  /* 0x0010ac4601007387 */ /* 0x0003e80000100800 */
[----:B------:R-:W4:Y:S04]  /*1a870*/  LDL.LU R93, [R1+0xf4] ;  /* 0x0000f400015d7983 */ /* 0x000f280000300800 */
[----:B------:R0:W-:Y:S01]  /*1a880*/  STL [R1+0x10a8], R71 ;  /* 0x0010a84701007387 */ /* 0x0001e20000100800 */
[----:B------:R-:W-:Y:S01]  /*1a890*/  @!P6 IMAD.IADD R16, R16, 0x1, -R15 ;  /* 0x000000011010e824 */ /* 0x000fe200078e0a0f */
[----:B------:R-:W-:-:S02]  /*1a8a0*/  PRMT R73, RZ, 0x7610, R73 ;  /* 0x00007610ff497816 */ /* 0x000fc40000000049 */
[----:B--2---:R-:W-:Y:S02]  /*1a8b0*/  ISETP.GE.AND P4, PT, R92, RZ, PT ;  /* 0x000000ff5c00720c */ /* 0x004fe40003f86270 */
[----:B------:R-:W2:Y:S04]  /*1a8c0*/  LDL R92, [R1+0x2148] ;  /* 0x00214800015c7983 */ /* 0x000ea80000100800 */
[----:B-1----:R-:W2:Y:S04]  /*1a8d0*/  LDL.LU R70, [R1+0x100] ;  /* 0x0001000001467983 */ /* 0x002ea80000300800 */
[----:B---3--:R1:W-:Y:S01]  /*1a8e0*/  STL [R1+0x1c30], R5 ;  /* 0x001c300501007387 */ /* 0x0083e20000100800 */
[----:B------:R-:W-:-:S03]  /*1a8f0*/  ISETP.GT.U32.AND P3, PT, R15, R75, PT ;  /* 0x0000004b0f00720c */ /* 0x000fc60003f64070 */
[----:B0-----:R-:W3:Y:S01]  /*1a900*/  LDL.LU R71, [R1+0x104] ;  /* 0x0001040001477983 */ /* 0x001ee20000300800 */
[C---:B-1----:R-:W-:Y:S02]  /*1a910*/  SEL R5, R14.reuse, R4, !P1 ;  /* 0x000000040e057207 */ /* 0x042fe40004800000 */
[----:B------:R-:W-:Y:S01]  /*1a920*/  SEL R4, R14, R3, !P1 ;  /* 0x000000030e047207 */ /* 0x000fe20004800000 */
[----:B------:R-:W-:Y:S02]  /*1a930*/  IMAD.MOV.U32 R3, RZ, RZ, R16 ;  /* 0x000000ffff037224 */ /* 0x000fe400078e0010 */
[----:B------:R-:W-:Y:S01]  /*1a940*/  IMAD R5, R5, UR13, RZ ;  /* 0x0000000d05057c24 */ /* 0x000fe2000f8e02ff */
[----:B------:R-:W-:Y:S01]  /*1a950*/  PRMT R0, RZ, 0x7610, R0 ;  /* 0x00007610ff007816 */ /* 0x000fe20000000000 */
[----:B------:R-:W-:Y:S01]  /*1a960*/  IMAD R4, R4, UR5, RZ ;  /* 0x0000000504047c24 */ /* 0x000fe2000f8e02ff */
[----:B------:R-:W-:Y:S01]  /*1a970*/  ISETP.GT.U32.AND P5, PT, R15, R77, PT ;  /* 0x0000004d0f00720c */ /* 0x000fe20003fa4070 */
[----:B------:R-:W-:Y:S01]  /*1a980*/  @!P4 IMAD.MOV R3, RZ, RZ, -R3 ;  /* 0x000000ffff03c224 */ /* 0x000fe200078e0a03 */
[-C--:B------:R-:W-:Y:S01]  /*1a990*/  IADD3 R72, P6, PT, R5, R13.reuse, RZ ;  /* 0x0000000d05487210 */ /* 0x080fe20007fde0ff */
[----:B------:R-:W-:Y:S01]  /*1a9a0*/  @!P3 IMAD.IADD R75, R75, 0x1, -R15 ;  /* 0x000000014b4bb824 */ /* 0x000fe200078e0a0f */
[----:B------:R-:W-:Y:S01]  /*1a9b0*/  IADD3 R16, P4, PT, R4, R13, RZ ;  /* 0x0000000d04107210 */ /* 0x000fe20007f9e0ff */
[----:B------:R-:W0:Y:S01]  /*1a9c0*/  LDCU UR5, c[0x0][0x3b0] ;  /* 0x00007600ff0577ac */ /* 0x000e220008000800 */
[----:B------:R-:W-:-:S02]  /*1a9d0*/  LEA.HI.X.SX32 R5, R5, R12, 0x1, P6 ;  /* 0x0000000c05057211 */ /* 0x000fc400030f0eff */
[----:B------:R-:W-:Y:S01]  /*1a9e0*/  LEA.HI.X.SX32 R74, R4, R12, 0x1, P4 ;  /* 0x0000000c044a7211 */ /* 0x000fe200020f0eff */
[----:B------:R-:W-:Y:S01]  /*1a9f0*/  @P0 IMAD.MOV.U32 R4, RZ, RZ, R72 ;  /* 0x000000ffff040224 */ /* 0x000fe200078e0048 */
[----:B------:R-:W-:Y:S01]  /*1aa00*/  PRMT R7, RZ, 0x7610, R7 ;  /* 0x00007610ff077816 */ /* 0x000fe20000000007 */
[----:B------:R-:W1:Y:S03]  /*1aa10*/  LDCU UR13, c[0x0][0x3b0] ;  /* 0x00007600ff0d77ac */ /* 0x000e660008000800 */
[----:B------:R0:W2:Y:S01]  /*1aa20*/  @P0 LDG.E.U8 R73, desc[UR20][R4.64] ;  /* 0x0000001404490981 */ /* 0x0000a2000c1e1100 */
[----:B----4-:R-:W-:-:S03]  /*1aa30*/  ISETP.GE.AND P3, PT, R2, RZ, PT ;  /* 0x000000ff0200720c */ /* 0x010fc60003f66270 */
[----:B------:R4:W-:Y:S04]  /*1aa40*/  STL [R1+0x10b4], R72 ;  /* 0x0010b44801007387 */ /* 0x0009e80000100800 */
[----:B------:R-:W-:Y:S01]  /*1aa50*/  STL [R1+0x10bc], R16 ;  /* 0x0010bc1001007387 */ /* 0x000fe20000100800 */
[----:B0-----:R-:W-:-:S03]  /*1aa60*/  @P0 IMAD.MOV.U32 R4, RZ, RZ, R16 ;  /* 0x000000ffff040224 */ /* 0x001fc600078e0010 */
[----:B------:R-:W3:Y:S04]  /*1aa70*/  LDL R2, [R1+0x2160] ;  /* 0x0021600001027983 */ /* 0x000ee80000100800 */
[----:B------:R0:W-:Y:S04]  /*1aa80*/  STL [R1+0x10b0], R5 ;  /* 0x0010b00501007387 */ /* 0x0001e80000100800 */
[----:B----4-:R-:W4:Y:S01]  /*1aa90*/  LDL.LU R72, [R1+0x2a7c] ;  /* 0x002a7c0001487983 */ /* 0x010f220000300800 */
[----:B0-----:R-:W-:-:S03]  /*1aaa0*/  @P0 IMAD.MOV.U32 R5, RZ, RZ, R74 ;  /* 0x000000ffff050224 */ /* 0x001fc600078e004a */
[----:B------:R-:W-:Y:S04]  /*1aab0*/  STL [R1+0x10b8], R74 ;  /* 0x0010b84a01007387 */ /* 0x000fe80000100800 */
[----:B------:R0:W3:Y:S04]  /*1aac0*/  @P0 LDG.E.U8 R0, desc[UR20][R4.64] ;  /* 0x0000001404000981 */ /* 0x0000e8000c1e1100 */
[----:B--2---:R2:W-:Y:S04]  /*1aad0*/  STL [R1+0x1c2c], R73 ;  /* 0x001c2c4901007387 */ /* 0x0045e80000100800 */
[----:B--2---:R-:W2:Y:S04]  /*1aae0*/  LDL.LU R73, [R1+0x2a78] ;  /* 0x002a780001497983 */ /* 0x004ea80000300800 */
[----:B------:R-:W2:Y:S01]  /*1aaf0*/  LDL.LU R74, [R1+0x2a74] ;  /* 0x002a7400014a7983 */ /* 0x000ea20000300800 */
[----:B------:R-:W-:Y:S01]  /*1ab00*/  @!P5 IMAD.IADD R77, R77, 0x1, -R15 ;  /* 0x000000014d4dd824 */ /* 0x000fe200078e0a0f */
[----:B------:R-:W-:-:S02]  /*1ab10*/  SEL R6, R14, R3, !P1 ;  /* 0x000000030e067207 */ /* 0x000fc40004800000 */
[----:B------:R-:W4:Y:S02]  /*1ab20*/  LDL.LU R16, [R1+0x2a70] ;  /* 0x002a700001107983 */ /* 0x000f240000300800 */
[C---:B------:R-:W-:Y:S01]  /*1ab30*/  ISETP.GT.U32.AND P5, PT, R15.reuse, R77, PT ;  /* 0x0000004d0f00720c */ /* 0x040fe20003fa4070 */
[----:B------:R-:W-:Y:S02]  /*1ab40*/  IMAD.MOV.U32 R3, RZ, RZ, R75 ;  /* 0x000000ffff037224 */ /* 0x000fe400078e004b */
[----:B------:R-:W-:Y:S01]  /*1ab50*/  IMAD R6, R6, UR6, RZ ;  /* 0x0000000606067c24 */ /* 0x000fe2000f8e02ff */
[----:B------:R-:W-:Y:S01]  /*1ab60*/  ISETP.GE.AND P4, PT, R92, RZ, PT ;  /* 0x000000ff5c00720c */ /* 0x000fe20003f86270 */
[----:B------:R-:W-:Y:S01]  /*1ab70*/  @!P3 IMAD.MOV R3, RZ, RZ, -R3 ;  /* 0x000000ffff03b224 */ /* 0x000fe200078e0a03 */
[----:B------:R-:W-:Y:S01]  /*1ab80*/  ISETP.GT.U32.AND P6, PT, R15, R93, PT ;  /* 0x0000005d0f00720c */ /* 0x000fe20003fc4070 */
[----:B------:R-:W1:Y:S03]  /*1ab90*/  LDCU UR6, c[0x0][0x3b0] ;  /* 0x00007600ff0677ac */ /* 0x000e660008000800 */
[----:B0-----:R-:W-:-:S03]  /*1aba0*/  SEL R4, R14, R3, !P1 ;  /* 0x000000030e047207 */ /* 0x001fc60004800000 */
[----:B------:R-:W-:Y:S01]  /*1abb0*/  @!P5 IMAD.IADD R77, R77, 0x1, -R15 ;  /* 0x000000014d4dd824 */ /* 0x000fe200078e0a0f */
[C---:B------:R-:W-:Y:S01]  /*1abc0*/  IADD3 R5, P5, PT, R6.reuse, R13, RZ ;  /* 0x0000000d06057210 */ /* 0x040fe20007fbe0ff */
[----:B---3--:R0:W-:Y:S03]  /*1abd0*/  STL [R1+0x1c28], R0 ;  /* 0x001c280001007387 */ /* 0x0081e60000100800 */
[----:B------:R-:W-:Y:S01]  /*1abe0*/  LEA.HI.X.SX32 R75, R6, R12, 0x1, P5 ;  /* 0x0000000c064b7211 */ /* 0x000fe200028f0eff */
[----:B------:R-:W-:Y:S01]  /*1abf0*/  IMAD R6, R4, UR15, RZ ;  /* 0x0000000f04067c24 */ /* 0x000fe2000f8e02ff */
[----:B0-----:R-:W3:Y:S01]  /*1ac00*/  LDL.LU R0, [R1+0x2a6c] ;  /* 0x002a6c0001007983 */ /* 0x001ee20000300800 */
[----:B------:R-:W-:Y:S01]  /*1ac10*/  @P0 IMAD.MOV.U32 R4, RZ, RZ, R5 ;  /* 0x000000ffff040224 */ /* 0x000fe200078e0005 */
[----:B--2---:R-:W-:Y:S02]  /*1ac20*/  PRMT R74, RZ, 0x7610, R74 ;  /* 0x00007610ff4a7816 */ /* 0x004fe4000000004a */
[----:B------:R-:W2:Y:S01]  /*1ac30*/  LDL.LU R92, [R1+0xf8] ;  /* 0x0000f800015c7983 */ /* 0x000ea20000300800 */
[----:B------:R-:W-:Y:S01]  /*1ac40*/  ISETP.GT.U32.AND P3, PT, R15, R70, PT ;  /* 0x000000460f00720c */ /* 0x000fe20003f64070 */
[----:B------:R-:W-:-:S02]  /*1ac50*/  IMAD.MOV.U32 R3, RZ, RZ, R77 ;  /* 0x000000ffff037224 */ /* 0x000fc400078e004d */
[----:B------:R-:W-:Y:S01]  /*1ac60*/  @!P6 IMAD.IADD R93, R93, 0x1, -R15 ;  /* 0x000000015d5de824 */ /* 0x000fe200078e0a0f */
[----:B------:R0:W-:Y:S01]  /*1ac70*/  STL [R1+0x10c4], R5 ;  /* 0x0010c40501007387 */ /* 0x0001e20000100800 */
[----:B----4-:R-:W-:Y:S01]  /*1ac80*/  PRMT R72, RZ, 0x7610, R72 ;  /* 0x00007610ff487816 */ /* 0x010fe20000000048 */
[----:B------:R-:W4:Y:S01]  /*1ac90*/  LDCU UR15, c[0x0][0x3b0] ;  /* 0x00007600ff0f77ac */ /* 0x000f220008000800 */
[----:B0-----:R-:W-:-:S05]  /*1aca0*/  @P0 IMAD.MOV.U32 R5, RZ, RZ, R75 ;  /* 0x000000ffff050224 */ /* 0x001fca00078e004b */
[----:B------:R0:W2:Y:S01]  /*1acb0*/  @P0 LDG.E.U8 R74, desc[UR20][R4.64] ;  /* 0x00000014044a0981 */ /* 0x0000a2000c1e1100 */
[----:B------:R-:W-:-:S03]  /*1acc0*/  @!P4 IMAD.MOV R3, RZ, RZ, -R3 ;  /* 0x000000ffff03c224 */ /* 0x000fc600078e0a03 */
[----:B------:R1:W-:Y:S01]  /*1acd0*/  STL [R1+0x10c0], R75 ;  /* 0x0010c04b01007387 */ /* 0x0003e20000100800 */
[----:B0-----:R-:W-:-:S03]  /*1ace0*/  IADD3 R5, P4, PT, R6, R13, RZ ;  /* 0x0000000d06057210 */ /* 0x001fc60007f9e0ff */
[----:B-1----:R-:W3:Y:S01]  /*1acf0*/  LDL R75, [R1+0x2178] ;  /* 0x00217800014b7983 */ /* 0x002ee20000100800 */
[----:B------:R-:W-:Y:S01]  /*1ad00*/  LEA.HI.X.SX32 R4, R6, R12, 0x1, P4 ;  /* 0x0000000c06047211 */ /* 0x000fe200020f0eff */
[----:B------:R-:W-:Y:S01]  /*1ad10*/  @!P3 IMAD.IADD R70, R70, 0x1, -R15 ;  /* 0x000000014646b824 */ /* 0x000fe200078e0a0f */
[----:B------:R-:W-:Y:S02]  /*1ad20*/  ISETP.GT.U32.AND P6, PT, R15, R93, PT ;  /* 0x0000005d0f00720c */ /* 0x000fe40003fc4070 */
[----:B------:R-:W-:Y:S02]  /*1ad30*/  ISETP.GE.AND P3, PT, R2, RZ, PT ;  /* 0x000000ff0200720c */ /* 0x000fe40003f66270 */
[----:B------:R-:W-:-:S05]  /*1ad40*/  SEL R3, R14, R3, !P1 ;  /* 0x000000030e037207 */ /* 0x000fca0004800000 */
[----:B------:R-:W-:Y:S01]  /*1ad50*/  IMAD R6, R3, UR5, RZ ;  /* 0x0000000503067c24 */ /* 0x000fe2000f8e02ff */
[----:B------:R-:W-:Y:S01]  /*1ad60*/  ISETP.GT.U32.AND P5, PT, R15, R71, PT ;  /* 0x000000470f00720c */ /* 0x000fe20003fa4070 */
[----:B------:R-:W0:Y:S02]  /*1ad70*/  LDCU UR5, c[0x0][0x3b0] ;  /* 0x00007600ff0577ac */ /* 0x000e240008000800 */
[----:B------:R-:W-:Y:S01]  /*1ad80*/  @!P6 IMAD.IADD R93, R93, 0x1, -R15 ;  /* 0x000000015d5de824 */ /* 0x000fe200078e0a0f */
[----:B--2---:R1:W-:Y:S04]  /*1ad90*/  STL [R1+0x1c24], R74 ;  /* 0x001c244a01007387 */ /* 0x0043e80000100800 */
[----:B-1----:R-:W2:Y:S04]  /*1ada0*/  LDL.LU R74, [R1+0xfc] ;  /* 0x0000fc00014a7983 */ /* 0x002ea80000300800 */
[----:B------:R-:W2:Y:S04]  /*1adb0*/  LDL R77, [R1+0x2190] ;  /* 0x00219000014d7983 */ /* 0x000ea80000100800 */
[----:B------:R1:W-:Y:S04]  /*1adc0*/  STL [R1+0x10cc], R5 ;  /* 0x0010cc0501007387 */ /* 0x0003e80000100800 */
[----:B------:R-:W2:Y:S01]  /*1add0*/  LDL.LU R2, [R1+0x108] ;  /* 0x0001080001027983 */ /* 0x000ea20000300800 */
[----:B-1----:R-:W-:-:S03]  /*1ade0*/  @P0 LOP3.LUT R5, R5, R4, RZ, 0x3c, !PT ;  /* 0x0000000405050212 */ /* 0x002fc600078e3cff */
[----:B------:R1:W-:Y:S02]  /*1adf0*/  STL [R1+0x10c8], R4 ;  /* 0x0010c80401007387 */ /* 0x0003e40000100800 */
[----:B-1----:R-:W-:-:S04]  /*1ae00*/  @P0 LOP3.LUT R4, R5, R4, RZ, 0x3c, !PT ;  /* 0x0000000405040212 */ /* 0x002fc800078e3cff */
[----:B------:R-:W-:-:S05]  /*1ae10*/  @P0 LOP3.LUT R5, R5, R4, RZ, 0x3c, !PT ;  /* 0x0000000405050212 */ /* 0x000fca00078e3cff */
[----:B------:R1:W2:Y:S02]  /*1ae20*/  @P0 LDG.E.U8 R72, desc[UR20][R4.64] ;  /* 0x0000001404480981 */ /* 0x0002a4000c1e1100 */
[----:B-1----:R-:W-:-:S04]  /*1ae30*/  IADD3 R4, P6, PT, R6, R13, RZ ;  /* 0x0000000d06047210 */ /* 0x002fc80007fde0ff */
[----:B------:R-:W-:-:S05]  /*1ae40*/  LEA.HI.X.SX32 R5, R6, R12, 0x1, P6 ;  /* 0x0000000c06057211 */ /* 0x000fca00030f0eff */
[----:B------:R1:W4:Y:S01]  /*1ae50*/  @P0 LDG.E.U8 R7, desc[UR20][R4.64] ;  /* 0x0000001404070981 */ /* 0x000322000c1e1100 */
[----:B------:R-:W-:Y:S02]  /*1ae60*/  @!P5 IMAD.IADD R71, R71, 0x1, -R15 ;  /* 0x000000014747d824 */ /* 0x000fe400078e0a0f */
[----:B------:R-:W-:Y:S02]  /*1ae70*/  IMAD.MOV.U32 R3, RZ, RZ, R93 ;  /* 0x000000ffff037224 */ /* 0x000fe400078e005d */
[----:B------:R-:W4:Y:S01]  /*1ae80*/  LDL R93, [R1+0x2144] ;  /* 0x00214400015d7983 */ /* 0x000f220000100800 */
[----:B------:R-:W-:Y:S01]  /*1ae90*/  ISETP.GT.U32.AND P4, PT, R15, R71, PT ;  /* 0x000000470f00720c */ /* 0x000fe20003f84070 */
[----:B------:R-:W-:-:S05]  /*1aea0*/  @!P3 IMAD.MOV R3, RZ, RZ, -R3 ;  /* 0x000000ffff03b224 */ /* 0x000fca00078e0a03 */
[----:B------:R-:W-:-:S05]  /*1aeb0*/  SEL R3, R14, R3, !P1 ;  /* 0x000000030e037207 */ /* 0x000fca0004800000 */
[----:B------:R-:W-:Y:S02]  /*1aec0*/  IMAD R3, R3, UR6, RZ ;  /* 0x0000000603037c24 */ /* 0x000fe4000f8e02ff */
[----:B------:R-:W-:Y:S01]  /*1aed0*/  @!P4 IMAD.IADD R71, R71, 0x1, -R15 ;  /* 0x000000014747c824 */ /* 0x000fe200078e0a0f */
[----:B------:R-:W-:Y:S01]  /*1aee0*/  STL [R1+0x10d4], R4 ;  /* 0x0010d40401007387 */ /* 0x000fe20000100800 */
[----:B---3--:R-:W-:Y:S01]  /*1aef0*/  ISETP.GE.AND P6, PT, R75, RZ, PT ;  /* 0x000000ff4b00720c */ /* 0x008fe20003fc6270 */
[----:B------:R-:W3:Y:S01]  /*1af00*/  LDCU UR6, c[0x0][0x3b0] ;  /* 0x00007600ff0677ac */ /* 0x000ee20008000800 */
[C---:B------:R-:W-:Y:S01]  /*1af10*/  IADD3 R6, P4, PT, R3.reuse, R13, RZ ;  /* 0x0000000d03067210 */ /* 0x040fe20007f9e0ff */
[----:B------:R1:W-:Y:S03]  /*1af20*/  STL [R1+0x10d0], R5 ;  /* 0x0010d00501007387 */ /* 0x0003e60000100800 */
[----:B------:R-:W-:-:S02]  /*1af30*/  LEA.HI.X.SX32 R3, R3, R12, 0x1, P4 ;  /* 0x0000000c03037211 */ /* 0x000fc400020f0eff */
[----:B-1----:R-:W-:Y:S01]  /*1af40*/  PRMT R5, RZ, 0x7610, R5 ;  /* 0x00007610ff057816 */ /* 0x002fe20000000005 */
[----:B--2---:R1:W-:Y:S04]  /*1af50*/  STL [R1+0x1bf0], R72 ;  /* 0x001bf04801007387 */ /* 0x0043e80000100800 */
[----:B-1----:R-:W2:Y:S04]  /*1af60*/  LDL R72, [R1+0x215c] ;  /* 0x00215c0001487983 */ /* 0x002ea80000100800 */
[----:B------:R-:W2:Y:S04]  /*1af70*/  LDL.LU R75, [R1+0x10c] ;  /* 0x00010c00014b7983 */ /* 0x000ea80000300800 */
[----:B------:R-:W-:Y:S04]  /*1af80*/  STL [R1+0x10dc], R6 ;  /* 0x0010dc0601007387 */ /* 0x000fe80000100800 */
[----:B------:R-:W-:Y:S04]  /*1af90*/  STL [R1+0x10d8], R3 ;  /* 0x0010d80301007387 */ /* 0x000fe80000100800 */
[----:B----4-:R1:W-:Y:S02]  /*1afa0*/  STL [R1+0x1c20], R7 ;  /* 0x001c200701007387 */ /* 0x0103e40000100800 */
[----:B-1----:R-:W-:-:S05]  /*1afb0*/  @P0 IMAD.MOV.U32 R7, RZ, RZ, R3 ;  /* 0x000000ffff070224 */ /* 0x002fca00078e0003 */
[----:B------:R-:W4:Y:S01]  /*1afc0*/  @P0 LDG.E.U8 R5, desc[UR20][R6.64] ;  /* 0x0000001406050981 */ /* 0x000f22000c1e1100 */
[C---:B------:R-:W-:Y:S02]  /*1afd0*/  ISETP.GT.U32.AND P3, PT, R15.reuse, R92, PT ;  /* 0x0000005c0f00720c */ /* 0x040fe40003f64070 */
[----:B------:R-:W-:Y:S01]  /*1afe0*/  ISETP.GT.U32.AND P5, PT, R15, R70, PT ;  /* 0x000000460f00720c */ /* 0x000fe20003fa4070 */
[----:B------:R-:W-:-:S10]  /*1aff0*/  IMAD.MOV.U32 R3, RZ, RZ, R71 ;  /* 0x000000ffff037224 */ /* 0x000fd400078e0047 */
[--C-:B------:R-:W-:Y:S01]  /*1b000*/  @!P3 IMAD.IADD R92, R92, 0x1, -R15.reuse ;  /* 0x000000015c5cb824 */ /* 0x100fe200078e0a0f */
[----:B------:R-:W-:Y:S01]  /*1b010*/  ISETP.GE.AND P3, PT, R77, RZ, PT ;  /* 0x000000ff4d00720c */ /* 0x000fe20003f66270 */
[----:B------:R-:W-:Y:S01]  /*1b020*/  @!P5 IMAD.IADD R70, R70, 0x1, -R15 ;  /* 0x000000014646d824 */ /* 0x000fe200078e0a0f */
[----:B------:R-:W2:Y:S02]  /*1b030*/  LDL.LU R77, [R1+0x114] ;  /* 0x00011400014d7983 */ /* 0x000ea40000300800 */
[----:B------:R-:W-:Y:S01]  /*1b040*/  ISETP.GT.U32.AND P4, PT, R15, R92, PT ;  /* 0x0000005c0f00720c */ /* 0x000fe20003f84070 */
[----:B------:R-:W-:-:S04]  /*1b050*/  IMAD.MOV.U32 R4, RZ, RZ, R70 ;  /* 0x000000ffff047224 */ /* 0x000fc800078e0046 */
[----:B------:R-:W-:Y:S01]  /*1b060*/  @!P6 IMAD.MOV R4, RZ, RZ, -R4 ;  /* 0x000000ffff04e224 */ /* 0x000fe200078e0a04 */
[----:B------:R-:W-:-:S03]  /*1b070*/  ISETP.GT.U32.AND P6, PT, R15, R2, PT ;  /* 0x000000020f00720c */ /* 0x000fc60003fc4070 */
[----:B------:R-:W-:Y:S01]  /*1b080*/  @!P3 IMAD.MOV R3, RZ, RZ, -R3 ;  /* 0x000000ffff03b224 */ /* 0x000fe200078e0a03 */
[----:B------:R-:W-:Y:S02]  /*1b090*/  ISETP.GE.AND P3, PT, R93, RZ, PT ;  /* 0x000000ff5d00720c */ /* 0x000fe40003f66270 */
[C---:B------:R-:W-:Y:S01]  /*1b0a0*/  SEL R4, R14.reuse, R4, !P1 ;  /* 0x000000040e047207 */ /* 0x040fe20004800000 */
[----:B------:R-:W2:Y:S01]  /*1b0b0*/  LDL R93, [R1+0x2174] ;  /* 0x00217400015d7983 */ /* 0x000ea20000100800 */
[----:B------:R-:W-:Y:S01]  /*1b0c0*/  SEL R3, R14, R3, !P1 ;  /* 0x000000030e037207 */ /* 0x000fe20004800000 */
[----:B------:R-:W-:-:S04]  /*1b0d0*/  @!P4 IMAD.IADD R92, R92, 0x1, -R15 ;  /* 0x000000015c5cc824 */ /* 0x000fc800078e0a0f */
[----:B---3--:R-:W-:Y:S01]  /*1b0e0*/  IMAD R3, R3, UR6, RZ ;  /* 0x0000000603037c24 */ /* 0x008fe2000f8e02ff */
[----:B------:R-:W-:Y:S01]  /*1b0f0*/  PRMT R16, RZ, 0x7610, R16 ;  /* 0x00007610ff107816 */ /* 0x000fe20000000010 */
[----:B------:R-:W-:Y:S01]  /*1b100*/  @!P6 IMAD.IADD R2, R2, 0x1, -R15 ;  /* 0x000000010202e824 */ /* 0x000fe200078e0a0f */
[----:B------:R-:W-:Y:S01]  /*1b110*/  ISETP.GT.U32.AND P5, PT, R15, R74, PT ;  /* 0x0000004a0f00720c */ /* 0x000fe20003fa4070 */
[----:B------:R-:W1:Y:S01]  /*1b120*/  LDCU UR6, c[0x0][0x3b0] ;  /* 0x00007600ff0677ac */ /* 0x000e620008000800 */
[----:B----4-:R0:W-:Y:S02]  /*1b130*/  STL [R1+0x1c1c], R5 ;  /* 0x001c1c0501007387 */ /* 0x0101e40000100800 */
[----:B0-----:R-:W-:Y:S01]  /*1b140*/  IMAD R5, R4, UR5, RZ ;  /* 0x0000000504057c24 */ /* 0x001fe2000f8e02ff */
[----:B--2---:R-:W-:Y:S01]  /*1b150*/  ISETP.GE.AND P4, PT, R72, RZ, PT ;  /* 0x000000ff4800720c */ /* 0x004fe20003f86270 */
[----:B------:R-:W-:Y:S01]  /*1b160*/  IMAD.MOV.U32 R4, RZ, RZ, R92 ;  /* 0x000000ffff047224 */ /* 0x000fe200078e005c */
[----:B------:R-:W0:Y:S02]  /*1b170*/  LDCU UR5, c[0x0][0x3b0] ;  /* 0x00007600ff0577ac */ /* 0x000e240008000800 */
[-C--:B------:R-:W-:Y:S01]  /*1b180*/  IADD3 R6, P6, PT, R5, R13.reuse, RZ ;  /* 0x0000000d05067210 */ /* 0x080fe20007fde0ff */
[----:B------:R-:W-:Y:S01]  /*1b190*/  @!P3 IMAD.MOV R4, RZ, RZ, -R4 ;  /* 0x000000ffff04b224 */ /* 0x000fe200078e0a04 */
[----:B------:R-:W-:-:S02]  /*1b1a0*/  IADD3 R70, P3, PT, R3, R13, RZ ;  /* 0x0000000d03467210 */ /* 0x000fc40007f7e0ff */
[-C--:B------:R-:W-:Y:S02]  /*1b1b0*/  LEA.HI.X.SX32 R7, R5, R12.reuse, 0x1, P6 ;  /* 0x0000000c05077211 */ /* 0x080fe400030f0eff */
[----:B------:R-:W-:Y:S01]  /*1b1c0*/  LEA.HI.X.SX32 R71, R3, R12, 0x1, P3 ;  /* 0x0000000c03477211 */ /* 0x000fe200018f0eff */
[----:B------:R2:W-:Y:S01]  /*1b1d0*/  STL [R1+0x10e4], R6 ;  /* 0x0010e40601007387 */ /* 0x0005e20000100800 */
[----:B------:R-:W-:-:S03]  /*1b1e0*/  PRMT R5, RZ, 0x7610, R5 ;  /* 0x00007610ff057816 */ /* 0x000fc60000000005 */
[----:B------:R2:W3:Y:S04]  /*1b1f0*/  @P0 LDG.E.U8 R16, desc[UR20][R6.64] ;  /* 0x0000001406100981 */ /* 0x0004e8000c1e1100 */
[----:B------:R4:W-:Y:S01]  /*1b200*/  STL [R1+0x10e0], R7 ;  /* 0x0010e00701007387 */ /* 0x0009e20000100800 */
[----:B--2---:R-:W-:Y:S02]  /*1b210*/  @P0 IMAD.MOV.U32 R6, RZ, RZ, R70 ;  /* 0x000000ffff060224 */ /* 0x004fe400078e0046 */
[----:B----4-:R-:W-:-:S05]  /*1b220*/  @P0 IMAD.MOV.U32 R7, RZ, RZ, R71 ;  /* 0x000000ffff070224 */ /* 0x010fca00078e0047 */
[----:B------:R-:W2:Y:S01]  /*1b230*/  @P0 LDG.E.U8 R5, desc[UR20][R6.64] ;  /* 0x0000001406050981 */ /* 0x000ea2000c1e1100 */
[----:B------:R-:W-:-:S05]  /*1b240*/  @!P5 IMAD.IADD R74, R74, 0x1, -R15 ;  /* 0x000000014a4ad824 */ /* 0x000fca00078e0a0f */
[C---:B------:R-:W-:Y:S02]  /*1b250*/  ISETP.GT.U32.AND P5, PT, R15.reuse, R74, PT ;  /* 0x0000004a0f00720c */ /* 0x040fe40003fa4070 */
[----:B------:R-:W-:-:S11]  /*1b260*/  ISETP.GT.U32.AND P6, PT, R15, R2, PT ;  /* 0x000000020f00720c */ /* 0x000fd60003fc4070 */
[----:B------:R-:W-:Y:S01]  /*1b270*/  @!P5 IMAD.IADD R74, R74, 0x1, -R15 ;  /* 0x000000014a4ad824 */ /* 0x000fe200078e0a0f */
[----:B------:R-:W-:-:S03]  /*1b280*/  ISETP.GT.U32.AND P5, PT, R15, R75, PT ;  /* 0x0000004b0f00720c */ /* 0x000fc60003fa4070 */
[----:B------:R-:W-:-:S04]  /*1b290*/  IMAD.MOV.U32 R3, RZ, RZ, R74 ;  /* 0x000000ffff037224 */ /* 0x000fc800078e004a */
[----:B------:R-:W-:-:S06]  /*1b2a0*/  @!P4 IMAD.MOV R3, RZ, RZ, -R3 ;  /* 0x000000ffff03c224 */ /* 0x000fcc00078e0a03 */
[--C-:B------:R-:W-:Y:S01]  /*1b2b0*/  @!P5 IMAD.IADD R75, R75, 0x1, -R15.reuse ;  /* 0x000000014b4bd824 */ /* 0x100fe200078e0a0f */
[----:B------:R-:W-:Y:S01]  /*1b2c0*/  ISETP.GE.AND P5, PT, R93, RZ, PT ;  /* 0x000000ff5d00720c */ /* 0x000fe20003fa6270 */
[----:B------:R-:W-:Y:S01]  /*1b2d0*/  @!P6 IMAD.IADD R2, R2, 0x1, -R15 ;  /* 0x000000010202e824 */ /* 0x000fe200078e0a0f */
[----:B------:R-:W-:Y:S01]  /*1b2e0*/  PRMT R73, RZ, 0x7610, R73 ;  /* 0x00007610ff497816 */ /* 0x000fe20000000049 */
[----:B---3--:R3:W-:Y:S04]  /*1b2f0*/  STL [R1+0x1c18], R16 ;  /* 0x001c181001007387 */ /* 0x0087e80000100800 */
[----:B---3--:R-:W3:Y:S04]  /*1b300*/  LDL R16, [R1+0x218c] ;  /* 0x00218c0001107983 */ /* 0x008ee80000100800 */
[----:B------:R4:W-:Y:S04]  /*1b310*/  STL [R1+0x10ec], R70 ;  /* 0x0010ec4601007387 */ /* 0x0009e80000100800 */
[----:B------:R-:W3:Y:S04]  /*1b320*/  LDL.LU R92, [R1+0x110] ;  /* 0x00011000015c7983 */ /* 0x000ee80000300800 */
[----:B------:R0:W-:Y:S04]  /*1b330*/  STL [R1+0x10e8], R71 ;  /* 0x0010e84701007387 */ /* 0x0001e80000100800 */
[----:B------:R-:W3:Y:S04]  /*1b340*/  LDL R93, [R1+0x21a4] ;  /* 0x0021a400015d7983 */ /* 0x000ee80000100800 */
[----:B----4-:R-:W4:Y:S04]  /*1b350*/  LDL.LU R70, [R1+0x118] ;  /* 0x0001180001467983 */ /* 0x010f280000300800 */
[----:B--2---:R2:W-:Y:S01]  /*1b360*/  STL [R1+0x1c10], R5 ;  /* 0x001c100501007387 */ /* 0x0045e20000100800 */
[----:B------:R-:W-:-:S03]  /*1b370*/  ISETP.GT.U32.AND P4, PT, R15, R75, PT ;  /* 0x0000004b0f00720c */ /* 0x000fc60003f84070 */
[----:B0-----:R-:W4:Y:S01]  /*1b380*/  LDL.LU R71, [R1+0x11c] ;  /* 0x00011c0001477983 */ /* 0x001f220000300800 */
[C---:B--2---:R-:W-:Y:S02]  /*1b390*/  SEL R5, R14.reuse, R4, !P1 ;  /* 0x000000040e057207 */ /* 0x044fe40004800000 */
        /* <DEDUP_REMOVED lines=15> */
[----:B------:R-:W2:Y:S03]  /*1b490*/  LDCU UR13, c[0x0][0x3b0] ;  /* 0x00007600ff0d77ac */ /* 0x000ea60008000800 */
[----:B------:R0:W2:Y:S04]  /*1b4a0*/  @P0 LDG.E.U8 R73, desc[UR20][R4.64] ;  /* 0x0000001404490981 */ /* 0x0000a8000c1e1100 */
[----:B------:R1:W-:Y:S04]  /*1b4b0*/  STL [R1+0x10f4], R72 ;  /* 0x0010f44801007387 */ /* 0x0003e80000100800 */
[----:B------:R-:W-:Y:S01]  /*1b4c0*/  STL [R1+0x10fc], R2 ;  /* 0x0010fc0201007387 */ /* 0x000fe20000100800 */
[----:B0-----:R-:W-:Y:S01]  /*1b4d0*/  @P0 IMAD.MOV.U32 R4, RZ, RZ, R2 ;  /* 0x000000ffff040224 */ /* 0x001fe200078e0002 */
[----:B---3--:R-:W-:-:S02]  /*1b4e0*/  ISETP.GE.AND P4, PT, R16, RZ, PT ;  /* 0x000000ff1000720c */ /* 0x008fc40003f86270 */
[----:B------:R-:W3:Y:S04]  /*1b4f0*/  LDL R16, [R1+0x2158] ;  /* 0x0021580001107983 */ /* 0x000ee80000100800 */
[----:B------:R0:W-:Y:S04]  /*1b500*/  STL [R1+0x10f0], R5 ;  /* 0x0010f00501007387 */ /* 0x0001e80000100800 */
[----:B-1----:R-:W3:Y:S01]  /*1b510*/  LDL.LU R72, [R1+0x2a68] ;  /* 0x002a680001487983 */ /* 0x002ee20000300800 */
[----:B0-----:R-:W-:-:S03]  /*1b520*/  @P0 IMAD.MOV.U32 R5, RZ, RZ, R74 ;  /* 0x000000ffff050224 */ /* 0x001fc600078e004a */
[----:B------:R-:W-:Y:S04]  /*1b530*/  STL [R1+0x10f8], R74 ;  /* 0x0010f84a01007387 */ /* 0x000fe80000100800 */
[----:B------:R0:W3:Y:S04]  /*1b540*/  @P0 LDG.E.U8 R0, desc[UR20][R4.64] ;  /* 0x0000001404000981 */ /* 0x0000e8000c1e1100 */
[----:B--2---:R1:W-:Y:S04]  /*1b550*/  STL [R1+0x1c0c], R73 ;  /* 0x001c0c4901007387 */ /* 0x0043e80000100800 */
[----:B-1----:R-:W2:Y:S04]  /*1b560*/  LDL.LU R73, [R1+0x2a64] ;  /* 0x002a640001497983 */ /* 0x002ea80000300800 */
[----:B------:R-:W2:Y:S01]  /*1b570*/  LDL.LU R74, [R1+0x2a60] ;  /* 0x002a6000014a7983 */ /* 0x000ea20000300800 */
[----:B------:R-:W-:Y:S01]  /*1b580*/  SEL R6, R14, R3, !P1 ;  /* 0x000000030e067207 */ /* 0x000fe20004800000 */
[----:B------:R-:W-:-:S02]  /*1b590*/  IMAD.MOV.U32 R3, RZ, RZ, R75 ;  /* 0x000000ffff037224 */ /* 0x000fc400078e004b */
[----:B------:R-:W4:Y:S02]  /*1b5a0*/  LDL.LU R2, [R1+0x2a5c] ;  /* 0x002a5c0001027983 */ /* 0x000f240000300800 */
[----:B------:R-:W-:Y:S01]  /*1b5b0*/  IMAD R6, R6, UR6, RZ ;  /* 0x0000000606067c24 */ /* 0x000fe2000f8e02ff */
[----:B------:R-:W-:Y:S01]  /*1b5c0*/  ISETP.GE.AND P5, PT, R93, RZ, PT ;  /* 0x000000ff5d00720c */ /* 0x000fe20003fa6270 */
[----:B------:R-:W-:Y:S02]  /*1b5d0*/  @!P4 IMAD.MOV R3, RZ, RZ, -R3 ;  /* 0x000000ffff03c224 */ /* 0x000fe400078e0a03 */
[----:B------:R-:W-:Y:S01]  /*1b5e0*/  @!P3 IMAD.IADD R77, R77, 0x1, -R15 ;  /* 0x000000014d4db824 */ /* 0x000fe200078e0a0f */
[----:B0-----:R-:W-:Y:S01]  /*1b5f0*/  IADD3 R5, P4, PT, R6, R13, RZ ;  /* 0x0000000d06057210 */ /* 0x001fe20007f9e0ff */
[----:B------:R-:W0:Y:S01]  /*1b600*/  LDCU UR6, c[0x0][0x3b0] ;  /* 0x00007600ff0677ac */ /* 0x000e220008000800 */
[----:B------:R-:W-:Y:S02]  /*1b610*/  SEL R4, R14, R3, !P1 ;  /* 0x000000030e047207 */ /* 0x000fe40004800000 */
[----:B------:R-:W-:-:S03]  /*1b620*/  LEA.HI.X.SX32 R75, R6, R12, 0x1, P4 ;  /* 0x0000000c064b7211 */ /* 0x000fc600020f0eff */
[----:B------:R-:W-:Y:S01]  /*1b630*/  IMAD R6, R4, UR15, RZ ;  /* 0x0000000f04067c24 */ /* 0x000fe2000f8e02ff */
[----:B---3--:R1:W-:Y:S01]  /*1b640*/  STL [R1+0x1c08], R0 ;  /* 0x001c080001007387 */ /* 0x0083e20000100800 */
[----:B------:R-:W-:Y:S01]  /*1b650*/  @P0 IMAD.MOV.U32 R4, RZ, RZ, R5 ;  /* 0x000000ffff040224 */ /* 0x000fe200078e0005 */
[----:B--2---:R-:W-:Y:S02]  /*1b660*/  PRMT R74, RZ, 0x7610, R74 ;  /* 0x00007610ff4a7816 */ /* 0x004fe4000000004a */
[----:B-1----:R-:W2:Y:S01]  /*1b670*/  LDL.LU R0, [R1+0x2a58] ;  /* 0x002a580001007983 */ /* 0x002ea20000300800 */
[----:B------:R-:W-:Y:S01]  /*1b680*/  ISETP.GT.U32.AND P3, PT, R15, R77, PT ;  /* 0x0000004d0f00720c */ /* 0x000fe20003f64070 */
[----:B------:R-:W1:Y:S02]  /*1b690*/  LDCU UR15, c[0x0][0x3b0] ;  /* 0x00007600ff0f77ac */ /* 0x000e640008000800 */
[----:B------:R-:W3:Y:S04]  /*1b6a0*/  LDL.LU R93, [R1+0x124] ;  /* 0x00012400015d7983 */ /* 0x000ee80000300800 */
[----:B------:R0:W-:Y:S02]  /*1b6b0*/  STL [R1+0x1104], R5 ;  /* 0x0011040501007387 */ /* 0x0001e40000100800 */
[----:B0-----:R-:W-:-:S05]  /*1b6c0*/  @P0 IMAD.MOV.U32 R5, RZ, RZ, R75 ;  /* 0x000000ffff050224 */ /* 0x001fca00078e004b */
[----:B------:R0:W2:Y:S01]  /*1b6d0*/  @P0 LDG.E.U8 R74, desc[UR20][R4.64] ;  /* 0x00000014044a0981 */ /* 0x0000a2000c1e1100 */
[----:B------:R-:W-:Y:S01]  /*1b6e0*/  ISETP.GT.U32.AND P6, PT, R15, R92, PT ;  /* 0x0000005c0f00720c */ /* 0x000fe20003fc4070 */
[----:B------:R-:W-:Y:S01]  /*1b6f0*/  @!P3 IMAD.IADD R77, R77, 0x1, -R15 ;  /* 0x000000014d4db824 */ /* 0x000fe200078e0a0f */
[----:B----4-:R-:W-:-:S03]  /*1b700*/  ISETP.GT.U32.AND P3, PT, R15, R70, PT ;  /* 0x000000460f00720c */ /* 0x010fc60003f64070 */
[----:B------:R-:W-:Y:S01]  /*1b710*/  IMAD.MOV.U32 R3, RZ, RZ, R77 ;  /* 0x000000ffff037224 */ /* 0x000fe200078e004d */
[----:B------:R4:W-:Y:S03]  /*1b720*/  STL [R1+0x1100], R75 ;  /* 0x0011004b01007387 */ /* 0x0009e60000100800 */
[----:B------:R-:W-:Y:S01]  /*1b730*/  @!P5 IMAD.MOV R3, RZ, RZ, -R3 ;  /* 0x000000ffff03d224 */ /* 0x000fe200078e0a03 */
[----:B0-----:R-:W-:-:S03]  /*1b740*/  IADD3 R5, P5, PT, R6, R13, RZ ;  /* 0x0000000d06057210 */ /* 0x001fc60007fbe0ff */
[--C-:B------:R-:W-:Y:S01]  /*1b750*/  @!P6 IMAD.IADD R92, R92, 0x1, -R15.reuse ;  /* 0x000000015c5ce824 */ /* 0x100fe200078e0a0f */
[----:B------:R-:W-:Y:S01]  /*1b760*/  LEA.HI.X.SX32 R4, R6, R12, 0x1, P5 ;  /* 0x0000000c06047211 */ /* 0x000fe200028f0eff */
[----:B----4-:R-:W4:Y:S01]  /*1b770*/  LDL R75, [R1+0x2170] ;  /* 0x00217000014b7983 */ /* 0x010f220000100800 */
[----:B------:R-:W-:Y:S02]  /*1b780*/  @!P3 IMAD.IADD R70, R70, 0x1, -R15 ;  /* 0x000000014646b824 */ /* 0x000fe400078e0a0f */
[----:B------:R-:W-:Y:S02]  /*1b790*/  ISETP.GT.U32.AND P6, PT, R15, R92, PT ;  /* 0x0000005c0f00720c */ /* 0x000fe40003fc4070 */
[----:B------:R-:W-:Y:S02]  /*1b7a0*/  ISETP.GE.AND P3, PT, R16, RZ, PT ;  /* 0x000000ff1000720c */ /* 0x000fe40003f66270 */
[----:B------:R-:W-:Y:S02]  /*1b7b0*/  SEL R3, R14, R3, !P1 ;  /* 0x000000030e037207 */ /* 0x000fe40004800000 */
[----:B------:R-:W-:-:S03]  /*1b7c0*/  PRMT R72, RZ, 0x7610, R72 ;  /* 0x00007610ff487816 */ /* 0x000fc60000000048 */
[----:B------:R-:W-:Y:S01]  /*1b7d0*/  IMAD R6, R3, UR5, RZ ;  /* 0x0000000503067c24 */ /* 0x000fe2000f8e02ff */
[----:B--2---:R0:W-:Y:S03]  /*1b7e0*/  STL [R1+0x1c04], R74 ;  /* 0x001c044a01007387 */ /* 0x0041e60000100800 */
[----:B------:R-:W-:Y:S01]  /*1b7f0*/  @!P6 IMAD.IADD R92, R92, 0x1, -R15 ;  /* 0x000000015c5ce824 */ /* 0x000fe200078e0a0f */
[----:B------:R-:W-:Y:S01]  /*1b800*/  ISETP.GT.U32.AND P4, PT, R15, R71, PT ;  /* 0x000000470f00720c */ /* 0x000fe20003f84070 */
[----:B------:R-:W2:Y:S01]  /*1b810*/  LDCU UR5, c[0x0][0x3b0] ;  /* 0x00007600ff0577ac */ /* 0x000ea20008000800 */
[----:B0-----:R-:W2:Y:S04]  /*1b820*/  LDL.LU R74, [R1+0x128] ;  /* 0x00012800014a7983 */ /* 0x001ea80000300800 */
[----:B------:R-:W2:Y:S04]  /*1b830*/  LDL R77, [R1+0x2188] ;  /* 0x00218800014d7983 */ /* 0x000ea80000100800 */
[----:B------:R0:W-:Y:S04]  /*1b840*/  STL [R1+0x110c], R5 ;  /* 0x00110c0501007387 */ /* 0x0001e80000100800 */
[----:B------:R-:W2:Y:S01]  /*1b850*/  LDL.LU R16, [R1+0x120] ;  /* 0x0001200001107983 */ /* 0x000ea20000300800 */
[----:B0-----:R-:W-:-:S03]  /*1b860*/  @P0 LOP3.LUT R5, R5, R4, RZ, 0x3c, !PT ;  /* 0x0000000405050212 */ /* 0x001fc600078e3cff */
[----:B------:R0:W-:Y:S02]  /*1b870*/  STL [R1+0x1108], R4 ;  /* 0x0011080401007387 */ /* 0x0001e40000100800 */
[----:B0-----:R-:W-:-:S04]  /*1b880*/  @P0 LOP3.LUT R4, R5, R4, RZ, 0x3c, !PT ;  /* 0x0000000405040212 */ /* 0x001fc800078e3cff */
[----:B------:R-:W-:-:S05]  /*1b890*/  @P0 LOP3.LUT R5, R5, R4, RZ, 0x3c, !PT ;  /* 0x0000000405050212 */ /* 0x000fca00078e3cff */
[----:B------:R0:W2:Y:S02]  /*1b8a0*/  @P0 LDG.E.U8 R72, desc[UR20][R4.64] ;  /* 0x0000001404480981 */ /* 0x0000a4000c1e1100 */
[----:B0-----:R-:W-:-:S04]  /*1b8b0*/  IADD3 R4, P6, PT, R6, R13, RZ ;  /* 0x0000000d06047210 */ /* 0x001fc80007fde0ff */
[----:B------:R-:W-:-:S05]  /*1b8c0*/  LEA.HI.X.SX32 R5, R6, R12, 0x1, P6 ;  /* 0x0000000c06057211 */ /* 0x000fca00030f0eff */
[----:B------:R0:W3:Y:S01]  /*1b8d0*/  @P0 LDG.E.U8 R7, desc[UR20][R4.64] ;  /* 0x0000001404070981 */ /* 0x0000e2000c1e1100 */
[----:B------:R-:W-:Y:S02]  /*1b8e0*/  @!P4 IMAD.IADD R71, R71, 0x1, -R15 ;  /* 0x000000014747c824 */ /* 0x000fe400078e0a0f */
[----:B------:R-:W-:Y:S02]  /*1b8f0*/  IMAD.MOV.U32 R3, RZ, RZ, R92 ;  /* 0x000000ffff037224 */ /* 0x000fe400078e005c */
[----:B------:R-:W3:Y:S01]  /*1b900*/  LDL R92, [R1+0x21a0] ;  /* 0x0021a000015c7983 */ /* 0x000ee20000100800 */
[----:B------:R-:W-:Y:S01]  /*1b910*/  ISETP.GT.U32.AND P4, PT, R15, R71, PT ;  /* 0x000000470f00720c */ /* 0x000fe20003f84070 */
[----:B------:R-:W-:-:S05]  /*1b920*/  @!P3 IMAD.MOV R3, RZ, RZ, -R3 ;  /* 0x000000ffff03b224 */ /* 0x000fca00078e0a03 */
[----:B------:R-:W-:-:S05]  /*1b930*/  SEL R3, R14, R3, !P1 ;  /* 0x000000030e037207 */ /* 0x000fca0004800000 */
[----:B------:R-:W-:Y:S02]  /*1b940*/  IMAD R3, R3, UR6, RZ ;  /* 0x0000000603037c24 */ /* 0x000fe4000f8e02ff */
[----:B------:R-:W-:Y:S01]  /*1b950*/  @!P4 IMAD.IADD R71, R71, 0x1, -R15 ;  /* 0x000000014747c824 */ /* 0x000fe200078e0a0f */
[----:B------:R-:W-:Y:S01]  /*1b960*/  STL [R1+0x1114], R4 ;  /* 0x0011140401007387 */ /* 0x000fe20000100800 */
[----:B----4-:R-:W-:Y:S01]  /*1b970*/  ISETP.GE.AND P6, PT, R75, RZ, PT ;  /* 0x000000ff4b00720c */ /* 0x010fe20003fc6270 */
[----:B------:R-:W4:Y:S01]  /*1b980*/  LDCU UR6, c[0x0][0x3b0] ;  /* 0x00007600ff0677ac */ /* 0x000f220008000800 */
[C---:B------:R-:W-:Y:S01]  /*1b990*/  IADD3 R6, P4, PT, R3.reuse, R13, RZ ;  /* 0x0000000d03067210 */ /* 0x040fe20007f9e0ff */
[----:B------:R0:W-:Y:S03]  /*1b9a0*/  STL [R1+0x1110], R5 ;  /* 0x0011100501007387 */ /* 0x0001e60000100800 */
[----:B------:R-:W-:-:S02]  /*1b9b0*/  LEA.HI.X.SX32 R3, R3, R12, 0x1, P4 ;  /* 0x0000000c03037211 */ /* 0x000fc400020f0eff */
[----:B0-----:R-:W-:Y:S01]  /*1b9c0*/  PRMT R5, RZ, 0x7610, R5 ;  /* 0x00007610ff057816 */ /* 0x001fe20000000005 */
[----:B--2---:R0:W-:Y:S04]  /*1b9d0*/  STL [R1+0x1bd0], R72 ;  /* 0x001bd04801007387 */ /* 0x0041e80000100800 */
[----:B0-----:R-:W2:Y:S04]  /*1b9e0*/  LDL R72, [R1+0x21b8] ;  /* 0x0021b80001487983 */ /* 0x001ea80000100800 */
[----:B------:R-:W2:Y:S04]  /*1b9f0*/  LDL.LU R75, [R1+0x12c] ;  /* 0x00012c00014b7983 */ /* 0x000ea80000300800 */
[----:B------:R-:W-:Y:S04]  /*1ba00*/  STL [R1+0x111c], R6 ;  /* 0x00111c0601007387 */ /* 0x000fe80000100800 */
[----:B------:R-:W-:Y:S04]  /*1ba10*/  STL [R1+0x1118], R3 ;  /* 0x0011180301007387 */ /* 0x000fe80000100800 */
[----:B---3--:R0:W-:Y:S02]  /*1ba20*/  STL [R1+0x1c00], R7 ;  /* 0x001c000701007387 */ /* 0x0081e40000100800 */
[----:B0-----:R-:W-:-:S05]  /*1ba30*/  @P0 IMAD.MOV.U32 R7, RZ, RZ, R3 ;  /* 0x000000ffff070224 */ /* 0x001fca00078e0003 */
[----:B------:R-:W3:Y:S01]  /*1ba40*/  @P0 LDG.E.U8 R5, desc[UR20][R6.64] ;  /* 0x0000001406050981 */ /* 0x000ee2000c1e1100 */
        /* <DEDUP_REMOVED lines=17> */
[----:B----4-:R-:W-:Y:S01]  /*1bb60*/  IMAD R3, R3, UR6, RZ ;  /* 0x0000000603037c24 */ /* 0x010fe2000f8e02ff */
[----:B------:R-:W-:Y:S01]  /*1bb70*/  PRMT R2, RZ, 0x7610, R2 ;  /* 0x00007610ff027816 */ /* 0x000fe20000000002 */
[----:B------:R-:W-:Y:S01]  /*1bb80*/  @!P6 IMAD.IADD R16, R16, 0x1, -R15 ;  /* 0x000000011010e824 */ /* 0x000fe200078e0a0f */
[----:B------:R-:W-:Y:S01]  /*1bb90*/  ISETP.GT.U32.AND P5, PT, R15, R74, PT ;  /* 0x0000004a0f00720c */ /* 0x000fe20003fa4070 */
[----:B------:R-:W0:Y:S01]  /*1bba0*/  LDCU UR6, c[0x0][0x3b0] ;  /* 0x00007600ff0677ac */ /* 0x000e220008000800 */
[----:B---3--:R3:W-:Y:S02]  /*1bbb0*/  STL [R1+0x1bfc], R5 ;  /* 0x001bfc0501007387 */ /* 0x0087e40000100800 */
[----:B---3--:R-:W-:Y:S01]  /*1bbc0*/  IMAD R5, R4, UR5, RZ ;  /* 0x0000000504057c24 */ /* 0x008fe2000f8e02ff */
[----:B--2---:R-:W-:Y:S01]  /*1bbd0*/  ISETP.GE.AND P4, PT, R72, RZ, PT ;  /* 0x000000ff4800720c */ /* 0x004fe20003f86270 */
[----:B------:R-:W-:Y:S01]  /*1bbe0*/  IMAD.MOV.U32 R4, RZ, RZ, R93 ;  /* 0x000000ffff047224 */ /* 0x000fe200078e005d */
[----:B------:R-:W2:Y:S02]  /*1bbf0*/  LDCU UR5, c[0x0][0x3b0] ;  /* 0x00007600ff0577ac */ /* 0x000ea40008000800 */
[-C--:B------:R-:W-:Y:S01]  /*1bc00*/  IADD3 R6, P6, PT, R5, R13.reuse, RZ ;  /* 0x0000000d05067210 */ /* 0x080fe20007fde0ff */
[----:B------:R-:W-:Y:S01]  /*1bc10*/  @!P3 IMAD.MOV R4, RZ, RZ, -R4 ;  /* 0x000000ffff04b224 */ /* 0x000fe200078e0a04 */
[----:B------:R-:W-:-:S02]  /*1bc20*/  IADD3 R70, P3, PT, R3, R13, RZ ;  /* 0x0000000d03467210 */ /* 0x000fc40007f7e0ff */
[-C--:B------:R-:W-:Y:S02]  /*1bc30*/  LEA.HI.X.SX32 R7, R5, R12.reuse, 0x1, P6 ;  /* 0x0000000c05077211 */ /* 0x080fe400030f0eff */
[----:B------:R-:W-:Y:S01]  /*1bc40*/  LEA.HI.X.SX32 R71, R3, R12, 0x1, P3 ;  /* 0x0000000c03477211 */ /* 0x000fe200018f0eff */
[----:B------:R3:W-:Y:S01]  /*1bc50*/  STL [R1+0x1124], R6 ;  /* 0x0011240601007387 */ /* 0x0007e20000100800 */
[----:B------:R-:W-:-:S03]  /*1bc60*/  PRMT R5, RZ, 0x7610, R5 ;  /* 0x00007610ff057816 */ /* 0x000fc60000000005 */
[----:B------:R3:W4:Y:S04]  /*1bc70*/  @P0 LDG.E.U8 R2, desc[UR20][R6.64] ;  /* 0x0000001406020981 */ /* 0x000728000c1e1100 */
[----:B------:R0:W-:Y:S01]  /*1bc80*/  STL [R1+0x1120], R7 ;  /* 0x0011200701007387 */ /* 0x0001e20000100800 */
[----:B---3--:R-:W-:Y:S02]  /*1bc90*/  @P0 IMAD.MOV.U32 R6, RZ, RZ, R70 ;  /* 0x000000ffff060224 */ /* 0x008fe400078e0046 */
[----:B0-----:R-:W-:-:S05]  /*1bca0*/  @P0 IMAD.MOV.U32 R7, RZ, RZ, R71 ;  /* 0x000000ffff070224 */ /* 0x001fca00078e0047 */
[----:B------:R-:W3:Y:S01]  /*1bcb0*/  @P0 LDG.E.U8 R5, desc[UR20][R6.64] ;  /* 0x0000001406050981 */ /* 0x000ee2000c1e1100 */
        /* <DEDUP_REMOVED lines=11> */
[----:B----4-:R0:W-:Y:S04]  /*1bd70*/  STL [R1+0x1bf8], R2 ;  /* 0x001bf80201007387 */ /* 0x0101e80000100800 */
[----:B0-----:R-:W4:Y:S04]  /*1bd80*/  LDL R2, [R1+0x2184] ;  /* 0x0021840001027983 */ /* 0x001f280000100800 */
[----:B------:R0:W-:Y:S04]  /*1bd90*/  STL [R1+0x112c], R70 ;  /* 0x00112c4601007387 */ /* 0x0001e80000100800 */
[----:B------:R-:W4:Y:S04]  /*1bda0*/  LDL.LU R93, [R1+0x138] ;  /* 0x00013800015d7983 */ /* 0x000f280000300800 */
[----:B------:R1:W-:Y:S04]  /*1bdb0*/  STL [R1+0x1128], R71 ;  /* 0x0011284701007387 */ /* 0x0003e80000100800 */
[----:B------:R-:W4:Y:S04]  /*1bdc0*/  LDL R92, [R1+0x219c] ;  /* 0x00219c00015c7983 */ /* 0x000f280000100800 */
[----:B0-----:R-:W4:Y:S04]  /*1bdd0*/  LDL.LU R70, [R1+0x144] ;  /* 0x0001440001467983 */ /* 0x001f280000300800 */
[----:B---3--:R0:W-:Y:S01]  /*1bde0*/  STL [R1+0x1bf4], R5 ;  /* 0x001bf40501007387 */ /* 0x0081e20000100800 */
[----:B------:R-:W-:-:S03]  /*1bdf0*/  ISETP.GT.U32.AND P4, PT, R15, R75, PT ;  /* 0x0000004b0f00720c */ /* 0x000fc60003f84070 */
[----:B-1----:R-:W3:Y:S01]  /*1be00*/  LDL.LU R71, [R1+0x134] ;  /* 0x0001340001477983 */ /* 0x002ee20000300800 */
[C---:B0-----:R-:W-:Y:S02]  /*1be10*/  SEL R5, R14.reuse, R4, !P1 ;  /* 0x000000040e057207 */ /* 0x041fe40004800000 */
[----:B------:R-:W-:Y:S01]  /*1be20*/  SEL R4, R14, R3, !P1 ;  /* 0x000000030e047207 */ /* 0x000fe20004800000 */
[----:B------:R-:W-:Y:S02]  /*1be30*/  IMAD.MOV.U32 R3, RZ, RZ, R16 ;  /* 0x000000ffff037224 */ /* 0x000fe400078e0010 */
[----:B------:R-:W-:Y:S01]  /*1be40*/  IMAD R5, R5, UR13, RZ ;  /* 0x0000000d05057c24 */ /* 0x000fe2000f8e02ff */
[----:B------:R-:W-:Y:S01]  /*1be50*/  PRMT R0, RZ, 0x7610, R0 ;  /* 0x00007610ff007816 */ /* 0x000fe20000000000 */
[----:B--2---:R-:W-:Y:S01]  /*1be60*/  IMAD R4, R4, UR5, RZ ;  /* 0x0000000504047c24 */ /* 0x004fe2000f8e02ff */
        /* <DEDUP_REMOVED lines=11> */
[----:B------:R2:W3:Y:S04]  /*1bf20*/  @P0 LDG.E.U8 R73, desc[UR20][R4.64] ;  /* 0x0000001404490981 */ /* 0x0004e8000c1e1100 */
[----:B------:R0:W-:Y:S04]  /*1bf30*/  STL [R1+0x1134], R72 ;  /* 0x0011344801007387 */ /* 0x0001e80000100800 */
[----:B------:R-:W-:Y:S01]  /*1bf40*/  STL [R1+0x113c], R16 ;  /* 0x00113c1001007387 */ /* 0x000fe20000100800 */
[----:B--2---:R-:W-:Y:S01]  /*1bf50*/  @P0 IMAD.MOV.U32 R4, RZ, RZ, R16 ;  /* 0x000000ffff040224 */ /* 0x004fe200078e0010 */
[----:B----4-:R-:W-:-:S02]  /*1bf60*/  ISETP.GE.AND P4, PT, R2, RZ, PT ;  /* 0x000000ff0200720c */ /* 0x010fc40003f86270 */
[----:B------:R-:W2:Y:S04]  /*1bf70*/  LDL R2, [R1+0x21b4] ;  /* 0x0021b40001027983 */ /* 0x000ea80000100800 */
[----:B------:R4:W-:Y:S04]  /*1bf80*/  STL [R1+0x1130], R5 ;  /* 0x0011300501007387 */ /* 0x0009e80000100800 */
[----:B0-----:R-:W2:Y:S01]  /*1bf90*/  LDL.LU R72, [R1+0x2a54] ;  /* 0x002a540001487983 */ /* 0x001ea20000300800 */
[----:B----4-:R-:W-:-:S03]  /*1bfa0*/  @P0 IMAD.MOV.U32 R5, RZ, RZ, R74 ;  /* 0x000000ffff050224 */ /* 0x010fc600078e004a */
[----:B------:R-:W-:Y:S04]  /*1bfb0*/  STL [R1+0x1138], R74 ;  /* 0x0011384a01007387 */ /* 0x000fe80000100800 */
[----:B------:R0:W4:Y:S04]  /*1bfc0*/  @P0 LDG.E.U8 R0, desc[UR20][R4.64] ;  /* 0x0000001404000981 */ /* 0x000128000c1e1100 */
[----:B---3--:R3:W-:Y:S04]  /*1bfd0*/  STL [R1+0x1bec], R73 ;  /* 0x001bec4901007387 */ /* 0x0087e80000100800 */
[----:B---3--:R-:W3:Y:S04]  /*1bfe0*/  LDL.LU R73, [R1+0x2a50] ;  /* 0x002a500001497983 */ /* 0x008ee80000300800 */
[----:B------:R-:W2:Y:S01]  /*1bff0*/  LDL.LU R74, [R1+0x2a4c] ;  /* 0x002a4c00014a7983 */ /* 0x000ea20000300800 */
[----:B------:R-:W-:Y:S01]  /*1c000*/  SEL R6, R14, R3, !P1 ;  /* 0x000000030e067207 */ /* 0x000fe20004800000 */
[----:B------:R-:W-:-:S02]  /*1c010*/  IMAD.MOV.U32 R3, RZ, RZ, R75 ;  /* 0x000000ffff037224 */ /* 0x000fc400078e004b */
[----:B------:R-:W3:Y:S02]  /*1c020*/  LDL.LU R16, [R1+0x2a48] ;  /* 0x002a480001107983 */ /* 0x000ee40000300800 */
        /* <DEDUP_REMOVED lines=9> */
[----:B----4-:R4:W-:Y:S01]  /*1c0c0*/  STL [R1+0x1be8], R0 ;  /* 0x001be80001007387 */ /* 0x0109e20000100800 */
[----:B------:R-:W-:Y:S01]  /*1c0d0*/  @P0 IMAD.MOV.U32 R4, RZ, RZ, R5 ;  /* 0x000000ffff040224 */ /* 0x000fe200078e0005 */
[----:B--2---:R-:W-:Y:S02]  /*1c0e0*/  PRMT R74, RZ, 0x7610, R74 ;  /* 0x00007610ff4a7816 */ /* 0x004fe4000000004a */
[----:B----4-:R-:W2:Y:S01]  /*1c0f0*/  LDL.LU R0, [R1+0x2a44] ;  /* 0x002a440001007983 */ /* 0x010ea20000300800 */
[----:B------:R-:W-:Y:S01]  /*1c100*/  ISETP.GT.U32.AND P3, PT, R15, R77, PT ;  /* 0x0000004d0f00720c */ /* 0x000fe20003f64070 */
[----:B------:R-:W4:Y:S02]  /*1c110*/  LDCU UR15, c[0x0][0x3b0] ;  /* 0x00007600ff0f77ac */ /* 0x000f240008000800 */
[----:B------:R-:W2:Y:S04]  /*1c120*/  LDL.LU R92, [R1+0x13c] ;  /* 0x00013c00015c7983 */ /* 0x000ea80000300800 */
[----:B------:R0:W-:Y:S02]  /*1c130*/  STL [R1+0x1144], R5 ;  /* 0x0011440501007387 */ /* 0x0001e40000100800 */
[----:B0-----:R-:W-:-:S05]  /*1c140*/  @P0 IMAD.MOV.U32 R5, RZ, RZ, R75 ;  /* 0x000000ffff050224 */ /* 0x001fca00078e004b */
[----:B------:R0:W2:Y:S01]  /*1c150*/  @P0 LDG.E.U8 R74, desc[UR20][R4.64] ;  /* 0x00000014044a0981 */ /* 0x0000a2000c1e1100 */
[----:B------:R-:W-:Y:S01]  /*1c160*/  ISETP.GT.U32.AND P6, PT, R15, R93, PT ;  /* 0x0000005d0f00720c */ /* 0x000fe20003fc4070 */
[----:B------:R-:W-:Y:S01]  /*1c170*/  @!P3 IMAD.IADD R77, R77, 0x1, -R15 ;  /* 0x000000014d4db824 */ /* 0x000fe200078e0a0f */
[----:B------:R-:W-:-:S03]  /*1c180*/  ISETP.GT.U32.AND P3, PT, R15, R70, PT ;  /* 0x000000460f00720c */ /* 0x000fc60003f64070 */
[----:B------:R-:W-:Y:S01]  /*1c190*/  IMAD.MOV.U32 R3, RZ, RZ, R77 ;  /* 0x000000ffff037224 */ /* 0x000fe200078e004d */
[----:B------:R1:W-:Y:S03]  /*1c1a0*/  STL [R1+0x1140], R75 ;  /* 0x0011404b01007387 */ /* 0x0003e60000100800 */
[----:B------:R-:W-:Y:S01]  /*1c1b0*/  @!P5 IMAD.MOV R3, RZ, RZ, -R3 ;  /* 0x000000ffff03d224 */ /* 0x000fe200078e0a03 */
[----:B0-----:R-:W-:-:S03]  /*1c1c0*/  IADD3 R5, P5, PT, R6, R13, RZ ;  /* 0x0000000d06057210 */ /* 0x001fc60007fbe0ff */
[--C-:B------:R-:W-:Y:S01]  /*1c1d0*/  @!P6 IMAD.IADD R93, R93, 0x1, -R15.reuse ;  /* 0x000000015d5de824 */ /* 0x100fe200078e0a0f */
[----:B------:R-:W-:Y:S01]  /*1c1e0*/  LEA.HI.X.SX32 R4, R6, R12, 0x1, P5 ;  /* 0x0000000c06047211 */ /* 0x000fe200028f0eff */
[----:B-1----:R-:W3:Y:S01]  /*1c1f0*/  LDL R75, [R1+0x21cc] ;  /* 0x0021cc00014b7983 */ /* 0x002ee20000100800 */
        /* <DEDUP_REMOVED lines=9> */
[----:B------:R-:W1:Y:S01]  /*1c290*/  LDCU UR5, c[0x0][0x3b0] ;  /* 0x00007600ff0577ac */ /* 0x000e620008000800 */
        /* <DEDUP_REMOVED lines=32> */
[----:B----4-:R0:W-:Y:S02]  /*1c4a0*/  STL [R1+0x1be0], R7 ;  /* 0x001be00701007387 */ /* 0x0101e40000100800 */
[----:B0-----:R-:W-:-:S05]  /*1c4b0*/  @P0 IMAD.MOV.U32 R7, RZ, RZ, R3 ;  /* 0x000000ffff070224 */ /* 0x001fca00078e0003 */
        /* <DEDUP_REMOVED lines=14> */
[----:B------:R-:W-:Y:S01]  /*1c5a0*/  SEL R4, R14, R4, !P1 ;  /* 0x000000040e047207 */ /* 0x000fe20004800000 */
[--C-:B------:R-:W-:Y:S01]  /*1c5b0*/  @!P4 IMAD.IADD R92, R92, 0x1, -R15.reuse ;  /* 0x000000015c5cc824 */ /* 0x100fe200078e0a0f */
[----:B------:R-:W-:Y:S01]  /*1c5c0*/  SEL R3, R14, R3, !P1 ;  /* 0x000000030e037207 */ /* 0x000fe20004800000 */
[----:B------:R-:W2:Y:S04]  /*1c5d0*/  LDL R93, [R1+0x21c8] ;  /* 0x0021c800015d7983 */ /* 0x000ea80000100800 */
[----:B---3--:R-:W-:Y:S01]  /*1c5e0*/  IMAD R3, R3, UR6, RZ ;  /* 0x0000000603037c24 */ /* 0x008fe2000f8e02ff */
[----:B------:R-:W-:Y:S01]  /*1c5f0*/  PRMT R16, RZ, 0x7610, R16 ;  /* 0x00007610ff107816 */ /* 0x000fe20000000010 */
[----:B------:R-:W-:Y:S01]  /*1c600*/  @!P6 IMAD.IADD R2, R2, 0x1, -R15 ;  /* 0x000000010202e824 */ /* 0x000fe200078e0a0f */
[----:B------:R-:W-:Y:S01]  /*1c610*/  ISETP.GT.U32.AND P5, PT, R15, R74, PT ;  /* 0x0000004a0f00720c */ /* 0x000fe20003fa4070 */
[----:B------:R-:W0:Y:S01]  /*1c620*/  LDCU UR6, c[0x0][0x3b0] ;  /* 0x00007600ff0677ac */ /* 0x000e220008000800 */
[----:B----4-:R1:W-:Y:S02]  /*1c630*/  STL [R1+0x1bdc], R5 ;  /* 0x001bdc0501007387 */ /* 0x0103e40000100800 */
[----:B-1----:R-:W-:Y:S01]  /*1c640*/  IMAD R5, R4, UR5, RZ ;  /* 0x0000000504057c24 */ /* 0x002fe2000f8e02ff */
[----:B--2---:R-:W-:Y:S01]  /*1c650*/  ISETP.GE.AND P4, PT, R72, RZ, PT ;  /* 0x000000ff4800720c */ /* 0x004fe20003f86270 */
[----:B------:R-:W-:Y:S01]  /*1c660*/  IMAD.MOV.U32 R4, RZ, RZ, R92 ;  /* 0x000000ffff047224 */ /* 0x000fe200078e005c */
[----:B------:R-:W1:Y:S02]  /*1c670*/  LDCU UR5, c[0x0][0x3b0] ;  /* 0x00007600ff0577ac */ /* 0x000e640008000800 */
[-C--:B------:R-:W-:Y:S01]  /*1c680*/  IADD3 R6, P6, PT, R5, R13.reuse, RZ ;  /* 0x0000000d05067210 */ /* 0x080fe20007fde0ff */
[----:B------:R-:W-:Y:S01]  /*1c690*/  @!P3 IMAD.MOV R4, RZ, RZ, -R4 ;  /* 0x000000ffff04b224 */ /* 0x000fe200078e0a04 */
[----:B------:R-:W-:-:S02]  /*1c6a0*/  IADD3 R70, P3, PT, R3, R13, RZ ;  /* 0x0000000d03467210 */ /* 0x000fc40007f7e0ff */
[-C--:B------:R-:W-:Y:S02]  /*1c6b0*/  LEA.HI.X.SX32 R7, R5, R12.reuse, 0x1, P6 ;  /* 0x0000000c05077211 */ /* 0x080fe400030f0eff */
[----:B------:R-:W-:Y:S01]  /*1c6c0*/  LEA.HI.X.SX32 R71, R3, R12, 0x1, P3 ;  /* 0x0000000c03477211 */ /* 0x000fe200018f0eff */
[----:B------:R2:W-:Y:S01]  /*1c6d0*/  STL [R1+0x1164], R6 ;  /* 0x0011640601007387 */ /* 0x0005e20000100800 */
[----:B------:R-:W-:-:S03]  /*1c6e0*/  PRMT R5, RZ, 0x7610, R5 ;  /* 0x00007610ff057816 */ /* 0x000fc60000000005 */
[----:B------:R3:W-:Y:S04]  /*1c6f0*/  STL [R1+0x1160], R7 ;  /* 0x0011600701007387 */ /* 0x0007e80000100800 */
[----:B------:R2:W4:Y:S01]  /*1c700*/  @P0 LDG.E.U8 R16, desc[UR20][R6.64] ;  /* 0x0000001406100981 */ /* 0x000522000c1e1100 */
[----:B------:R-:W-:Y:S01]  /*1c710*/  @!P5 IMAD.IADD R74, R74, 0x1, -R15 ;  /* 0x000000014a4ad824 */ /* 0x000fe200078e0a0f */
[----:B------:R-:W-:Y:S02]  /*1c720*/  ISETP.GT.U32.AND P6, PT, R15, R2, PT ;  /* 0x000000020f00720c */ /* 0x000fe40003fc4070 */
[----:B------:R-:W4:Y:S01]  /*1c730*/  LDL R92, [R1+0x21e0] ;  /* 0x0021e000015c7983 */ /* 0x000f220000100800 */
[----:B--2---:R-:W-:Y:S02]  /*1c740*/  @P0 IMAD.MOV.U32 R6, RZ, RZ, R70 ;  /* 0x000000ffff060224 */ /* 0x004fe400078e0046 */
[----:B---3--:R-:W-:-:S05]  /*1c750*/  @P0 IMAD.MOV.U32 R7, RZ, RZ, R71 ;  /* 0x000000ffff070224 */ /* 0x008fca00078e0047 */
[----:B------:R-:W2:Y:S01]  /*1c760*/  @P0 LDG.E.U8 R5, desc[UR20][R6.64] ;  /* 0x0000001406050981 */ /* 0x000ea2000c1e1100 */
[----:B------:R-:W-:-:S13]  /*1c770*/  ISETP.GT.U32.AND P5, PT, R15, R74, PT ;  /* 0x0000004a0f00720c */ /* 0x000fda0003fa4070 */
[----:B------:R-:W-:Y:S01]  /*1c780*/  @!P5 IMAD.IADD R74, R74, 0x1, -R15 ;  /* 0x000000014a4ad824 */ /* 0x000fe200078e0a0f */
[----:B------:R-:W-:Y:S01]  /*1c790*/  ISETP.GT.U32.AND P5, PT, R15, R75, PT ;  /* 0x0000004b0f00720c */ /* 0x000fe20003fa4070 */
[----:B------:R-:W-:Y:S02]  /*1c7a0*/  STL [R1+0x116c], R70 ;  /* 0x00116c4601007387 */ /* 0x000fe40000100800 */
[----:B------:R-:W-:-:S04]  /*1c7b0*/  IMAD.MOV.U32 R3, RZ, RZ, R74 ;  /* 0x000000ffff037224 */ /* 0x000fc800078e004a */
[----:B------:R-:W-:-:S06]  /*1c7c0*/  @!P4 IMAD.MOV R3, RZ, RZ, -R3 ;  /* 0x000000ffff03c224 */ /* 0x000fcc00078e0a03 */
[--C-:B------:R-:W-:Y:S01]  /*1c7d0*/  @!P5 IMAD.IADD R75, R75, 0x1, -R15.reuse ;  /* 0x000000014b4bd824 */ /* 0x100fe200078e0a0f */
[----:B------:R-:W-:Y:S01]  /*1c7e0*/  ISETP.GE.AND P5, PT, R93, RZ, PT ;  /* 0x000000ff5d00720c */ /* 0x000fe20003fa6270 */
[----:B------:R-:W-:Y:S01]  /*1c7f0*/  @!P6 IMAD.IADD R2, R2, 0x1, -R15 ;  /* 0x000000010202e824 */ /* 0x000fe200078e0a0f */
[----:B------:R-:W-:Y:S01]  /*1c800*/  PRMT R73, RZ, 0x7610, R73 ;  /* 0x00007610ff497816 */ /* 0x000fe20000000049 */
[----:B----4-:R3:W-:Y:S04]  /*1c810*/  STL [R1+0x1bd8], R16 ;  /* 0x001bd81001007387 */ /* 0x0107e80000100800 */
[----:B---3--:R-:W3:Y:S04]  /*1c820*/  LDL.LU R16, [R1+0x154] ;  /* 0x0001540001107983 */ /* 0x008ee80000300800 */
[----:B------:R-:W-:Y:S04]  /*1c830*/  STL [R1+0x1168], R71 ;  /* 0x0011684701007387 */ /* 0x000fe80000100800 */
[----:B------:R-:W4:Y:S04]  /*1c840*/  LDL R93, [R1+0x2194] ;  /* 0x00219400015d7983 */ /* 0x000f280000100800 */
[----:B------:R-:W3:Y:S04]  /*1c850*/  LDL.LU R70, [R1+0x15c] ;  /* 0x00015c0001467983 */ /* 0x000ee80000300800 */
[----:B--2---:R2:W-:Y:S01]  /*1c860*/  STL [R1+0x1bd4], R5 ;  /* 0x001bd40501007387 */ /* 0x0045e20000100800 */
[----:B------:R-:W-:-:S03]  /*1c870*/  ISETP.GT.U32.AND P4, PT, R15, R75, PT ;  /* 0x0000004b0f00720c */ /* 0x000fc60003f84070 */
[----:B------:R-:W3:Y:S01]  /*1c880*/  LDL.LU R72, [R1+0x160] ;  /* 0x0001600001487983 */ /* 0x000ee20000300800 */
[C---:B--2---:R-:W-:Y:S02]  /*1c890*/  SEL R5, R14.reuse, R4, !P1 ;  /* 0x000000040e057207 */ /* 0x044fe40004800000 */
[----:B------:R-:W-:Y:S01]  /*1c8a0*/  SEL R4, R14, R3, !P1 ;  /* 0x000000030e047207 */ /* 0x000fe20004800000 */
[----:B------:R-:W-:Y:S02]  /*1c8b0*/  IMAD.MOV.U32 R3, RZ, RZ, R2 ;  /* 0x000000ffff037224 */ /* 0x000fe400078e0002 */
[----:B------:R-:W-:Y:S01]  /*1c8c0*/  IMAD R5, R5, UR13, RZ ;  /* 0x0000000d05057c24 */ /* 0x000fe2000f8e02ff */
[----:B------:R-:W-:Y:S01]  /*1c8d0*/  PRMT R0, RZ, 0x7610, R0 ;  /* 0x00007610ff007816 */ /* 0x000fe20000000000 */
[----:B-1----:R-:W-:Y:S01]  /*1c8e0*/  IMAD R4, R4, UR5, RZ ;  /* 0x0000000504047c24 */ /* 0x002fe2000f8e02ff */
[----:B------:R-:W-:Y:S01]  /*1c8f0*/  ISETP.GT.U32.AND P3, PT, R15, R77, PT ;  /* 0x0000004d0f00720c */ /* 0x000fe20003f64070 */
[----:B------:R-:W-:Y:S01]  /*1c900*/  @!P5 IMAD.MOV R3, RZ, RZ, -R3 ;  /* 0x000000ffff03d224 */ /* 0x000fe200078e0a03 */
[-C--:B------:R-:W-:Y:S01]  /*1c910*/  IADD3 R71, P6, PT, R5, R13.reuse, RZ ;  /* 0x0000000d05477210 */ /* 0x080fe20007fde0ff */
[----:B------:R-:W-:Y:S01]  /*1c920*/  @!P4 IMAD.IADD R75, R75, 0x1, -R15 ;  /* 0x000000014b4bc824 */ /* 0x000fe200078e0a0f */
[----:B------:R-:W-:Y:S01]  /*1c930*/  IADD3 R2, P5, PT, R4, R13, RZ ;  /* 0x0000000d04027210 */ /* 0x000fe20007fbe0ff */
[----:B------:R-:W1:Y:S01]  /*1c940*/  LDCU UR5, c[0x0][0x3b0] ;  /* 0x00007600ff0577ac */ /* 0x000e620008000800 */
[----:B------:R-:W-:-:S02]  /*1c950*/  LEA.HI.X.SX32 R5, R5, R12, 0x1, P6 ;  /* 0x0000000c05057211 */ /* 0x000fc400030f0eff */
[----:B------:R-:W-:Y:S01]  /*1c960*/  LEA.HI.X.SX32 R74, R4, R12, 0x1, P5 ;  /* 0x0000000c044a7211 */ /* 0x000fe200028f0eff */
[----:B------:R-:W-:Y:S01]  /*1c970*/  @P0 IMAD.MOV.U32 R4, RZ, RZ, R71 ;  /* 0x000000ffff040224 */ /* 0x000fe200078e0047 */
[----:B------:R-:W-:Y:S01]  /*1c980*/  PRMT R7, RZ, 0x7610, R7 ;  /* 0x00007610ff077816 */ /* 0x000fe20000000007 */
[----:B------:R-:W2:Y:S03]  /*1c990*/  LDCU UR13, c[0x0][0x3b0] ;  /* 0x00007600ff0d77ac */ /* 0x000ea60008000800 */
[----:B------:R0:W2:Y:S01]  /*1c9a0*/  @P0 LDG.E.U8 R73, desc[UR20][R4.64] ;  /* 0x0000001404490981 */ /* 0x0000a2000c1e1100 */
[----:B------:R-:W-:-:S03]  /*1c9b0*/  ISETP.GE.AND P4, PT, R92, RZ, PT ;  /* 0x000000ff5c00720c */ /* 0x000fc60003f86270 */
[----:B------:R1:W-:Y:S04]  /*1c9c0*/  STL [R1+0x1174], R71 ;  /* 0x0011744701007387 */ /* 0x0003e80000100800 */
[----:B------:R-:W-:Y:S01]  /*1c9d0*/  STL [R1+0x117c], R2 ;  /* 0x00117c0201007387 */ /* 0x000fe20000100800 */
[----:B0-----:R-:W-:-:S03]  /*1c9e0*/  @P0 IMAD.MOV.U32 R4, RZ, RZ, R2 ;  /* 0x000000ffff040224 */ /* 0x001fc600078e0002 */
        /* <DEDUP_REMOVED lines=11> */
[----:B------:R-:W2:Y:S02]  /*1caa0*/  LDL.LU R2, [R1+0x2a34] ;  /* 0x002a340001027983 */ /* 0x000ea40000300800 */
[----:B------:R-:W-:Y:S01]  /*1cab0*/  IMAD R6, R6, UR6, RZ ;  /* 0x0000000606067c24 */ /* 0x000fe2000f8e02ff */
[----:B----4-:R-:W-:Y:S01]  /*1cac0*/  ISETP.GE.AND P5, PT, R93, RZ, PT ;  /* 0x000000ff5d00720c */ /* 0x010fe20003fa6270 */
[----:B------:R-:W-:Y:S02]  /*1cad0*/  @!P4 IMAD.MOV R3, RZ, RZ, -R3 ;  /* 0x000000ffff03c224 */ /* 0x000fe400078e0a03 */
[----:B------:R-:W-:Y:S01]  /*1cae0*/  @!P3 IMAD.IADD R77, R77, 0x1, -R15 ;  /* 0x000000014d4db824 */ /* 0x000fe200078e0a0f */
[----:B0-----:R-:W-:Y:S01]  /*1caf0*/  IADD3 R5, P4, PT, R6, R13, RZ ;  /* 0x0000000d06057210 */ /* 0x001fe20007f9e0ff */
[----:B------:R-:W0:Y:S01]  /*1cb00*/  LDCU UR6, c[0x0][0x3b0] ;  /* 0x00007600ff0677ac */ /* 0x000e220008000800 */
[----:B------:R-:W-:Y:S02]  /*1cb10*/  SEL R4, R14, R3, !P1 ;  /* 0x000000030e047207 */ /* 0x000fe40004800000 */
[----:B------:R-:W-:Y:S01]  /*1cb20*/  LEA.HI.X.SX32 R75, R6, R12, 0x1, P4 ;  /* 0x0000000c064b7211 */ /* 0x000fe200020f0eff */
[----:B---3--:R1:W-:Y:S02]  /*1cb30*/  STL [R1+0x1bc8], R0 ;  /* 0x001bc80001007387 */ /* 0x0083e40000100800 */
[----:B------:R-:W-:Y:S01]  /*1cb40*/  IMAD R6, R4, UR15, RZ ;  /* 0x0000000f04067c24 */ /* 0x000fe2000f8e02ff */
[C---:B------:R-:W-:Y:S01]  /*1cb50*/  ISETP.GT.U32.AND P3, PT, R15.reuse, R77, PT ;  /* 0x0000004d0f00720c */ /* 0x040fe20003f64070 */
[----:B------:R-:W-:Y:S01]  /*1cb60*/  @P0 IMAD.MOV.U32 R4, RZ, RZ, R5 ;  /* 0x000000ffff040224 */ /* 0x000fe200078e0005 */
[----:B--2---:R-:W-:Y:S01]  /*1cb70*/  PRMT R74, RZ, 0x7610, R74 ;  /* 0x00007610ff4a7816 */ /* 0x004fe2000000004a */
[----:B-1----:R-:W2:Y:S01]  /*1cb80*/  LDL.LU R0, [R1+0x2a30] ;  /* 0x002a300001007983 */ /* 0x002ea20000300800 */
[----:B------:R-:W-:Y:S01]  /*1cb90*/  ISETP.GT.U32.AND P6, PT, R15, R16, PT ;  /* 0x000000100f00720c */ /* 0x000fe20003fc4070 */
[----:B------:R-:W1:Y:S02]  /*1cba0*/  LDCU UR15, c[0x0][0x3b0] ;  /* 0x00007600ff0f77ac */ /* 0x000e640008000800 */
[----:B------:R-:W3:Y:S04]  /*1cbb0*/  LDL.LU R93, [R1+0x168] ;  /* 0x00016800015d7983 */ /* 0x000ee80000300800 */
[----:B------:R4:W-:Y:S02]  /*1cbc0*/  STL [R1+0x1184], R5 ;  /* 0x0011840501007387 */ /* 0x0009e40000100800 */
[----:B----4-:R-:W-:-:S05]  /*1cbd0*/  @P0 IMAD.MOV.U32 R5, RZ, RZ, R75 ;  /* 0x000000ffff050224 */ /* 0x010fca00078e004b */
[----:B------:R4:W2:Y:S01]  /*1cbe0*/  @P0 LDG.E.U8 R74, desc[UR20][R4.64] ;  /* 0x00000014044a0981 */ /* 0x0008a2000c1e1100 */
[----:B------:R-:W-:Y:S01]  /*1cbf0*/  @!P3 IMAD.IADD R77, R77, 0x1, -R15 ;  /* 0x000000014d4db824 */ /* 0x000fe200078e0a0f */
[----:B------:R-:W-:-:S03]  /*1cc00*/  ISETP.GT.U32.AND P3, PT, R15, R70, PT ;  /* 0x000000460f00720c */ /* 0x000fc60003f64070 */
[----:B------:R-:W-:Y:S01]  /*1cc10*/  IMAD.MOV.U32 R3, RZ, RZ, R77 ;  /* 0x000000ffff037224 */ /* 0x000fe200078e004d */
[----:B------:R-:W-:Y:S03]  /*1cc20*/  STL [R1+0x1180], R75 ;  /* 0x0011804b01007387 */ /* 0x000fe60000100800 */
[----:B------:R-:W-:Y:S01]  /*1cc30*/  @!P5 IMAD.MOV R3, RZ, RZ, -R3 ;  /* 0x000000ffff03d224 */ /* 0x000fe200078e0a03 */
[----:B----4-:R-:W-:Y:S01]  /*1cc40*/  IADD3 R5, P5, PT, R6, R13, RZ ;  /* 0x0000000d06057210 */ /* 0x010fe20007fbe0ff */
[----:B------:R-:W-:-:S03]  /*1cc50*/  @!P6 IMAD.IADD R16, R16, 0x1, -R15 ;  /* 0x000000011010e824 */ /* 0x000fc600078e0a0f */
[----:B------:R-:W-:Y:S01]  /*1cc60*/  LEA.HI.X.SX32 R4, R6, R12, 0x1, P5 ;  /* 0x0000000c06047211 */ /* 0x000fe200028f0eff */
[----:B------:R-:W-:Y:S01]  /*1cc70*/  @!P3 IMAD.IADD R70, R70, 0x1, -R15 ;  /* 0x000000014646b824 */ /* 0x000fe200078e0a0f */
[----:B------:R-:W-:Y:S02]  /*1cc80*/  ISETP.GE.AND P3, PT, R92, RZ, PT ;  /* 0x000000ff5c00720c */ /* 0x000fe40003f66270 */
[----:B------:R-:W-:Y:S02]  /*1cc90*/  ISETP.GT.U32.AND P6, PT, R15, R16, PT ;  /* 0x000000100f00720c */ /* 0x000fe40003fc4070 */
[----:B------:R-:W-:Y:S02]  /*1cca0*/  SEL R3, R14, R3, !P1 ;  /* 0x000000030e037207 */ /* 0x000fe40004800000 */
[----:B------:R-:W-:-:S03]  /*1ccb0*/  PRMT R73, RZ, 0x7610, R73 ;  /* 0x00007610ff497816 */ /* 0x000fc60000000049 */
[----:B------:R-:W-:Y:S01]  /*1ccc0*/  IMAD R6, R3, UR5, RZ ;  /* 0x0000000503067c24 */ /* 0x000fe2000f8e02ff */
[----:B--2---:R2:W-:Y:S05]  /*1ccd0*/  STL [R1+0x1bc4], R74 ;  /* 0x001bc44a01007387 */ /* 0x0045ea0000100800 */
[----:B------:R-:W-:Y:S01]  /*1cce0*/  @!P6 IMAD.IADD R16, R16, 0x1, -R15 ;  /* 0x000000011010e824 */ /* 0x000fe200078e0a0f */
[----:B------:R-:W-:Y:S01]  /*1ccf0*/  ISETP.GT.U32.AND P4, PT, R15, R72, PT ;  /* 0x000000480f00720c */ /* 0x000fe20003f84070 */
[----:B------:R-:W4:Y:S01]  /*1cd00*/  LDCU UR5, c[0x0][0x3b0] ;  /* 0x00007600ff0577ac */ /* 0x000f220008000800 */
[----:B--2---:R-:W2:Y:S04]  /*1cd10*/  LDL R74, [R1+0x21c4] ;  /* 0x0021c400014a7983 */ /* 0x004ea80000100800 */
[----:B------:R-:W3:Y:S04]  /*1cd20*/  LDL.LU R75, [R1+0x158] ;  /* 0x00015800014b7983 */ /* 0x000ee80000300800 */
[----:B------:R-:W3:Y:S04]  /*1cd30*/  LDL R92, [R1+0x21dc] ;  /* 0x0021dc00015c7983 */ /* 0x000ee80000100800 */
[----:B------:R0:W-:Y:S04]  /*1cd40*/  STL [R1+0x118c], R5 ;  /* 0x00118c0501007387 */ /* 0x0001e80000100800 */
[----:B------:R-:W3:Y:S01]  /*1cd50*/  LDL.LU R77, [R1+0x164] ;  /* 0x00016400014d7983 */ /* 0x000ee20000300800 */
[----:B0-----:R-:W-:-:S03]  /*1cd60*/  @P0 LOP3.LUT R5, R5, R4, RZ, 0x3c, !PT ;  /* 0x0000000405050212 */ /* 0x001fc600078e3cff */
[----:B------:R0:W-:Y:S02]  /*1cd70*/  STL [R1+0x1188], R4 ;  /* 0x0011880401007387 */ /* 0x0001e40000100800 */
[----:B0-----:R-:W-:-:S04]  /*1cd80*/  @P0 LOP3.LUT R4, R5, R4, RZ, 0x3c, !PT ;  /* 0x0000000405040212 */ /* 0x001fc800078e3cff */
[----:B------:R-:W-:-:S05]  /*1cd90*/  @P0 LOP3.LUT R5, R5, R4, RZ, 0x3c, !PT ;  /* 0x0000000405050212 */ /* 0x000fca00078e3cff */
[----:B------:R0:W3:Y:S02]  /*1cda0*/  @P0 LDG.E.U8 R73, desc[UR20][R4.64] ;  /* 0x0000001404490981 */ /* 0x0000e4000c1e1100 */
        /* <DEDUP_REMOVED lines=12> */
[----:B--2---:R-:W-:Y:S01]  /*1ce70*/  ISETP.GE.AND P6, PT, R74, RZ, PT ;  /* 0x000000ff4a00720c */ /* 0x004fe20003fc6270 */
[----:B------:R-:W2:Y:S01]  /*1ce80*/  LDCU UR6, c[0x0][0x3b0] ;  /* 0x00007600ff0677ac */ /* 0x000ea20008000800 */
[C---:B------:R-:W-:Y:S01]  /*1ce90*/  IADD3 R6, P4, PT, R3.reuse, R13, RZ ;  /* 0x0000000d03067210 */ /* 0x040fe20007f9e0ff */
[----:B------:R0:W-:Y:S03]  /*1cea0*/  STL [R1+0x1190], R5 ;  /* 0x0011900501007387 */ /* 0x0001e60000100800 */
[----:B------:R-:W-:-:S02]  /*1ceb0*/  LEA.HI.X.SX32 R3, R3, R12, 0x1, P4 ;  /* 0x0000000c03037211 */ /* 0x000fc400020f0eff */
[----:B0-----:R-:W-:Y:S01]  /*1cec0*/  PRMT R5, RZ, 0x7610, R5 ;  /* 0x00007610ff057816 */ /* 0x001fe20000000005 */
[----:B---3--:R0:W-:Y:S04]  /*1ced0*/  STL [R1+0x1b90], R73 ;  /* 0x001b904901007387 */ /* 0x0081e80000100800 */
[----:B0-----:R-:W3:Y:S04]  /*1cee0*/  LDL R73, [R1+0x21a8] ;  /* 0x0021a80001497983 */ /* 0x001ee80000100800 */
[----:B------:R-:W3:Y:S04]  /*1cef0*/  LDL.LU R74, [R1+0x16c] ;  /* 0x00016c00014a7983 */ /* 0x000ee80000300800 */
        /* <DEDUP_REMOVED lines=11> */
[----:B------:R-:W3:Y:S02]  /*1cfb0*/  LDL.LU R92, [R1+0x170] ;  /* 0x00017000015c7983 */ /* 0x000ee40000300800 */
[----:B------:R-:W-:Y:S01]  /*1cfc0*/  ISETP.GT.U32.AND P4, PT, R15, R93, PT ;  /* 0x0000005d0f00720c */ /* 0x000fe20003f84070 */
[----:B------:R-:W-:-:S04]  /*1cfd0*/  IMAD.MOV.U32 R4, RZ, RZ, R70 ;  /* 0x000000ffff047224 */ /* 0x000fc800078e0046 */
[----:B------:R-:W-:Y:S01]  /*1cfe0*/  @!P6 IMAD.MOV R4, RZ, RZ, -R4 ;  /* 0x000000ffff04e224 */ /* 0x000fe200078e0a04 */
[----:B------:R-:W-:-:S03]  /*1cff0*/  ISETP.GT.U32.AND P6, PT, R15, R77, PT ;  /* 0x0000004d0f00720c */ /* 0x000fc60003fc4070 */
[----:B------:R-:W-:Y:S01]  /*1d000*/  @!P3 IMAD.MOV R3, RZ, RZ, -R3 ;  /* 0x000000ffff03b224 */ /* 0x000fe200078e0a03 */
[----:B------:R-:W-:Y:S02]  /*1d010*/  ISETP.GE.AND P3, PT, R16, RZ, PT ;  /* 0x000000ff1000720c */ /* 0x000fe40003f66270 */
[C---:B------:R-:W-:Y:S01]  /*1d020*/  SEL R4, R14.reuse, R4, !P1 ;  /* 0x000000040e047207 */ /* 0x040fe20004800000 */
[--C-:B------:R-:W-:Y:S01]  /*1d030*/  @!P4 IMAD.IADD R93, R93, 0x1, -R15.reuse ;  /* 0x000000015d5dc824 */ /* 0x100fe200078e0a0f */
[----:B------:R-:W-:Y:S01]  /*1d040*/  SEL R3, R14, R3, !P1 ;  /* 0x000000030e037207 */ /* 0x000fe20004800000 */
[----:B------:R-:W3:Y:S04]  /*1d050*/  LDL R16, [R1+0x21c0] ;  /* 0x0021c00001107983 */ /* 0x000ee80000100800 */
[----:B--2---:R-:W-:Y:S01]  /*1d060*/  IMAD R3, R3, UR6, RZ ;  /* 0x0000000603037c24 */ /* 0x004fe2000f8e02ff */
[----:B------:R-:W-:Y:S01]  /*1d070*/  PRMT R0, RZ, 0x7610, R0 ;  /* 0x00007610ff007816 */ /* 0x000fe20000000000 */
[----:B------:R-:W-:Y:S01]  /*1d080*/  @!P6 IMAD.IADD R77, R77, 0x1, -R15 ;  /* 0x000000014d4de824 */ /* 0x000fe200078e0a0f */
[----:B------:R-:W-:Y:S01]  /*1d090*/  ISETP.GT.U32.AND P5, PT, R15, R75, PT ;  /* 0x0000004b0f00720c */ /* 0x000fe20003fa4070 */
[----:B------:R-:W0:Y:S01]  /*1d0a0*/  LDCU UR6, c[0x0][0x3b0] ;  /* 0x00007600ff0677ac */ /* 0x000e220008000800 */
[----:B----4-:R2:W-:Y:S02]  /*1d0b0*/  STL [R1+0x1bbc], R5 ;  /* 0x001bbc0501007387 */ /* 0x0105e40000100800 */
[----:B--2---:R-:W-:Y:S01]  /*1d0c0*/  IMAD R5, R4, UR5, RZ ;  /* 0x0000000504057c24 */ /* 0x004fe2000f8e02ff */
[----:B---3--:R-:W-:Y:S01]  /*1d0d0*/  ISETP.GE.AND P4, PT, R73, RZ, PT ;  /* 0x000000ff4900720c */ /* 0x008fe20003f86270 */
        /* <DEDUP_REMOVED lines=10> */
[----:B------:R3:W2:Y:S01]  /*1d180*/  @P0 LDG.E.U8 R0, desc[UR20][R6.64] ;  /* 0x0000001406000981 */ /* 0x0006a2000c1e1100 */
[----:B------:R-:W-:Y:S01]  /*1d190*/  @!P5 IMAD.IADD R75, R75, 0x1, -R15 ;  /* 0x000000014b4bd824 */ /* 0x000fe200078e0a0f */
[----:B------:R-:W-:Y:S02]  /*1d1a0*/  ISETP.GT.U32.AND P6, PT, R15, R77, PT ;  /* 0x0000004d0f00720c */ /* 0x000fe40003fc4070 */
[----:B------:R-:W2:Y:S01]  /*1d1b0*/  LDL R93, [R1+0x21d8] ;  /* 0x0021d800015d7983 */ /* 0x000ea20000100800 */
[----:B---3--:R-:W-:Y:S02]  /*1d1c0*/  @P0 IMAD.MOV.U32 R6, RZ, RZ, R70 ;  /* 0x000000ffff060224 */ /* 0x008fe400078e0046 */
[----:B----4-:R-:W-:-:S05]  /*1d1d0*/  @P0 IMAD.MOV.U32 R7, RZ, RZ, R72 ;  /* 0x000000ffff070224 */ /* 0x010fca00078e0048 */
[----:B------:R-:W3:Y:S01]  /*1d1e0*/  @P0 LDG.E.U8 R5, desc[UR20][R6.64] ;  /* 0x0000001406050981 */ /* 0x000ee2000c1e1100 */
        /* <DEDUP_REMOVED lines=10> */
[----:B--2---:R2:W-:Y:S04]  /*1d290*/  STL [R1+0x1bb8], R0 ;  /* 0x001bb80001007387 */ /* 0x0045e80000100800 */
[----:B--2---:R-:W2:Y:S04]  /*1d2a0*/  LDL.LU R0, [R1+0x17c] ;  /* 0x00017c0001007983 */ /* 0x004ea80000300800 */
[----:B------:R4:W-:Y:S04]  /*1d2b0*/  STL [R1+0x11a8], R72 ;  /* 0x0011a84801007387 */ /* 0x0009e80000100800 */
[----:B------:R-:W2:Y:S04]  /*1d2c0*/  LDL R16, [R1+0x21f0] ;  /* 0x0021f00001107983 */ /* 0x000ea80000100800 */
[----:B----4-:R-:W4:Y:S04]  /*1d2d0*/  LDL.LU R72, [R1+0x174] ;  /* 0x0001740001487983 */ /* 0x010f280000300800 */
[----:B---3--:R3:W-:Y:S01]  /*1d2e0*/  STL [R1+0x1bb4], R5 ;  /* 0x001bb40501007387 */ /* 0x0087e20000100800 */
[----:B------:R-:W-:-:S03]  /*1d2f0*/  ISETP.GT.U32.AND P4, PT, R15, R74, PT ;  /* 0x0000004a0f00720c */ /* 0x000fc60003f84070 */
[----:B------:R-:W2:Y:S01]  /*1d300*/  LDL.LU R75, [R1+0x178] ;  /* 0x00017800014b7983 */ /* 0x000ea20000300800 */
[C---:B---3--:R-:W-:Y:S02]  /*1d310*/  SEL R5, R14.reuse, R4, !P1 ;  /* 0x000000040e057207 */ /* 0x048fe40004800000 */
[----:B------:R-:W-:Y:S01]  /*1d320*/  SEL R4, R14, R3, !P1 ;  /* 0x000000030e047207 */ /* 0x000fe20004800000 */
[----:B------:R-:W-:Y:S02]  /*1d330*/  IMAD.MOV.U32 R3, RZ, RZ, R77 ;  /* 0x000000ffff037224 */ /* 0x000fe400078e004d */
[----:B------:R-:W-:Y:S01]  /*1d340*/  IMAD R5, R5, UR13, RZ ;  /* 0x0000000d05057c24 */ /* 0x000fe2000f8e02ff */
[----:B------:R-:W-:Y:S01]  /*1d350*/  PRMT R2, RZ, 0x7610, R2 ;  /* 0x00007610ff027816 */ /* 0x000fe20000000002 */
[----:B------:R-:W-:Y:S01]  /*1d360*/  IMAD R4, R4, UR5, RZ ;  /* 0x0000000504047c24 */ /* 0x000fe2000f8e02ff */
[----:B------:R-:W-:Y:S01]  /*1d370*/  ISETP.GT.U32.AND P3, PT, R15, R92, PT ;  /* 0x0000005c0f00720c */ /* 0x000fe20003f64070 */
[----:B------:R-:W-:Y:S01]  /*1d380*/  @!P5 IMAD.MOV R3, RZ, RZ, -R3 ;  /* 0x000000ffff03d224 */ /* 0x000fe200078e0a03 */
[CC--:B------:R-:W-:Y:S01]  /*1d390*/  IADD3 R70, P6, PT, R5.reuse, R13.reuse, RZ ;  /* 0x0000000d05467210 */ /* 0x0c0fe20007fde0ff */
[----:B------:R-:W-:Y:S01]  /*1d3a0*/  @!P4 IMAD.IADD R74, R74, 0x1, -R15 ;  /* 0x000000014a4ac824 */ /* 0x000fe200078e0a0f */
[----:B------:R-:W-:Y:S01]  /*1d3b0*/  IADD3 R77, P5, PT, R4, R13, RZ ;  /* 0x0000000d044d7210 */ /* 0x000fe20007fbe0ff */
[----:B------:R-:W3:Y:S01]  /*1d3c0*/  LDCU UR5, c[0x0][0x3b0] ;  /* 0x00007600ff0577ac */ /* 0x000ee20008000800 */
[----:B------:R-:W-:-:S02]  /*1d3d0*/  LEA.HI.X.SX32 R5, R5, R12, 0x1, P6 ;  /* 0x0000000c05057211 */ /* 0x000fc400030f0eff */
[----:B------:R-:W-:Y:S01]  /*1d3e0*/  LEA.HI.X.SX32 R73, R4, R12, 0x1, P5 ;  /* 0x0000000c04497211 */ /* 0x000fe200028f0eff */
[----:B------:R-:W-:Y:S01]  /*1d3f0*/  @P0 IMAD.MOV.U32 R4, RZ, RZ, R70 ;  /* 0x000000ffff040224 */ /* 0x000fe200078e0046 */
[----:B------:R-:W-:Y:S01]  /*1d400*/  PRMT R7, RZ, 0x7610, R7 ;  /* 0x00007610ff077816 */ /* 0x000fe20000000007 */
[----:B------:R-:W0:Y:S03]  /*1d410*/  LDCU UR13, c[0x0][0x3b0] ;  /* 0x00007600ff0d77ac */ /* 0x000e260008000800 */
[----:B------:R1:W2:Y:S01]  /*1d420*/  @P0 LDG.E.U8 R71, desc[UR20][R4.64] ;  /* 0x0000001404470981 */ /* 0x0002a2000c1e1100 */
[----:B------:R-:W-:-:S03]  /*1d430*/  ISETP.GE.AND P4, PT, R93, RZ, PT ;  /* 0x000000ff5d00720c */ /* 0x000fc60003f86270 */
[----:B------:R0:W-:Y:S04]  /*1d440*/  STL [R1+0x11b4], R70 ;  /* 0x0011b44601007387 */ /* 0x0001e80000100800 */
[----:B------:R-:W-:Y:S01]  /*1d450*/  STL [R1+0x11bc], R77 ;  /* 0x0011bc4d01007387 */ /* 0x000fe20000100800 */
[----:B-1----:R-:W-:-:S03]  /*1d460*/  @P0 IMAD.MOV.U32 R4, RZ, RZ, R77 ;  /* 0x000000ffff040224 */ /* 0x002fc600078e004d */
[----:B------:R-:W3:Y:S04]  /*1d470*/  LDL R93, [R1+0x2208] ;  /* 0x00220800015d7983 */ /* 0x000ee80000100800 */
[----:B------:R1:W-:Y:S04]  /*1d480*/  STL [R1+0x11b0], R5 ;  /* 0x0011b00501007387 */ /* 0x0003e80000100800 */
[----:B0-----:R-:W3:Y:S01]  /*1d490*/  LDL.LU R70, [R1+0x2a2c] ;  /* 0x002a2c0001467983 */ /* 0x001ee20000300800 */
[----:B-1----:R-:W-:-:S03]  /*1d4a0*/  @P0 IMAD.MOV.U32 R5, RZ, RZ, R73 ;  /* 0x000000ffff050224 */ /* 0x002fc600078e0049 */
        /* <DEDUP_REMOVED lines=26> */
[----:B0-----:R-:W-:-:S05]  /*1d650*/  @P0 IMAD.MOV.U32 R5, RZ, RZ, R74 ;  /* 0x000000ffff050224 */ /* 0x001fca00078e004a */
[----:B------:R0:W3:Y:S01]  /*1d660*/  @P0 LDG.E.U8 R73, desc[UR20][R4.64] ;  /* 0x0000001404490981 */ /* 0x0000e2000c1e1100 */
[----:B------:R-:W-:Y:S01]  /*1d670*/  @!P3 IMAD.IADD R92, R92, 0x1, -R15 ;  /* 0x000000015c5cb824 */ /* 0x000fe200078e0a0f */
[----:B----4-:R-:W-:-:S03]  /*1d680*/  ISETP.GT.U32.AND P3, PT, R15, R72, PT ;  /* 0x000000480f00720c */ /* 0x010fc60003f64070 */
[----:B------:R-:W-:Y:S01]  /*1d690*/  IMAD.MOV.U32 R3, RZ, RZ, R92 ;  /* 0x000000ffff037224 */ /* 0x000fe200078e005c */
[----:B------:R4:W-:Y:S03]  /*1d6a0*/  STL [R1+0x11c0], R74 ;  /* 0x0011c04a01007387 */ /* 0x0009e60000100800 */
[----:B------:R-:W-:Y:S01]  /*1d6b0*/  @!P5 IMAD.MOV R3, RZ, RZ, -R3 ;  /* 0x000000ffff03d224 */ /* 0x000fe200078e0a03 */
[----:B0-----:R-:W-:Y:S01]  /*1d6c0*/  IADD3 R5, P5, PT, R6, R13, RZ ;  /* 0x0000000d06057210 */ /* 0x001fe20007fbe0ff */
[--C-:B------:R-:W-:Y:S01]  /*1d6d0*/  @!P6 IMAD.IADD R0, R0, 0x1, -R15.reuse ;  /* 0x000000010000e824 */ /* 0x100fe200078e0a0f */
[----:B------:R-:W3:Y:S02]  /*1d6e0*/  LDL R92, [R1+0x21bc] ;  /* 0x0021bc00015c7983 */ /* 0x000ee40000100800 */
[----:B------:R-:W-:Y:S02]  /*1d6f0*/  LEA.HI.X.SX32 R4, R6, R12, 0x1, P5 ;  /* 0x0000000c06047211 */ /* 0x000fe400028f0eff */
[----:B----4-:R-:W4:Y:S01]  /*1d700*/  LDL.LU R74, [R1+0x184] ;  /* 0x00018400014a7983 */ /* 0x010f220000300800 */
[----:B------:R-:W-:Y:S01]  /*1d710*/  ISETP.GT.U32.AND P6, PT, R15, R0, PT ;  /* 0x000000000f00720c */ /* 0x000fe20003fc4070 */
[----:B------:R-:W-:Y:S01]  /*1d720*/  @!P3 IMAD.IADD R72, R72, 0x1, -R15 ;  /* 0x000000014848b824 */ /* 0x000fe200078e0a0f */
[----:B------:R-:W-:-:S02]  /*1d730*/  ISETP.GE.AND P3, PT, R93, RZ, PT ;  /* 0x000000ff5d00720c */ /* 0x000fc40003f66270 */
[----:B------:R-:W-:-:S05]  /*1d740*/  SEL R3, R14, R3, !P1 ;  /* 0x000000030e037207 */ /* 0x000fca0004800000 */
[----:B------:R-:W-:-:S04]  /*1d750*/  IMAD R6, R3, UR5, RZ ;  /* 0x0000000503067c24 */ /* 0x000fc8000f8e02ff */
[----:B------:R-:W-:Y:S01]  /*1d760*/  @!P6 IMAD.IADD R0, R0, 0x1, -R15 ;  /* 0x000000010000e824 */ /* 0x000fe200078e0a0f */
[----:B--2---:R-:W-:Y:S01]  /*1d770*/  PRMT R2, RZ, 0x7610, R2 ;  /* 0x00007610ff027816 */ /* 0x004fe20000000002 */
[----:B---3--:R0:W-:Y:S01]  /*1d780*/  STL [R1+0x1ba4], R73 ;  /* 0x001ba44901007387 */ /* 0x0081e20000100800 */
[----:B------:R-:W-:Y:S01]  /*1d790*/  ISETP.GT.U32.AND P4, PT, R15, R75, PT ;  /* 0x0000004b0f00720c */ /* 0x000fe20003f84070 */
[----:B------:R-:W2:Y:S02]  /*1d7a0*/  LDCU UR5, c[0x0][0x3b0] ;  /* 0x00007600ff0577ac */ /* 0x000ea40008000800 */
[----:B0-----:R-:W3:Y:S04]  /*1d7b0*/  LDL R73, [R1+0x21d4] ;  /* 0x0021d40001497983 */ /* 0x001ee80000100800 */
        /* <DEDUP_REMOVED lines=9> */
[----:B------:R0:W2:Y:S01]  /*1d850*/  @P0 LDG.E.U8 R2, desc[UR20][R4.64] ;  /* 0x0000001404020981 */ /* 0x0000a2000c1e1100 */
        /* <DEDUP_REMOVED lines=9> */
[----:B------:R-:W-:Y:S01]  /*1d8f0*/  ISETP.GE.AND P6, PT, R92, RZ, PT ;  /* 0x000000ff5c00720c */ /* 0x000fe20003fc6270 */
[----:B------:R-:W1:Y:S01]  /*1d900*/  LDCU UR6, c[0x0][0x3b0] ;  /* 0x00007600ff0677ac */ /* 0x000e620008000800 */
[C---:B------:R-:W-:Y:S01]  /*1d910*/  IADD3 R6, P4, PT, R3.reuse, R13, RZ ;  /* 0x0000000d03067210 */ /* 0x040fe20007f9e0ff */
[----:B------:R0:W-:Y:S03]  /*1d920*/  STL [R1+0x11d0], R5 ;  /* 0x0011d00501007387 */ /* 0x0001e60000100800 */
[----:B------:R-:W-:Y:S01]  /*1d930*/  LEA.HI.X.SX32 R3, R3, R12, 0x1, P4 ;  /* 0x0000000c03037211 */ /* 0x000fe200020f0eff */
[----:B------:R-:W3:Y:S01]  /*1d940*/  LDL R92, [R1+0x2204] ;  /* 0x00220400015c7983 */ /* 0x000ee20000100800 */
[----:B0-----:R-:W-:-:S03]  /*1d950*/  PRMT R5, RZ, 0x7610, R5 ;  /* 0x00007610ff057816 */ /* 0x001fc60000000005 */
[----:B--2---:R0:W-:Y:S04]  /*1d960*/  STL [R1+0x1ba0], R2 ;  /* 0x001ba00201007387 */ /* 0x0041e80000100800 */
[----:B0-----:R-:W2:Y:S04]  /*1d970*/  LDL.LU R2, [R1+0x188] ;  /* 0x0001880001027983 */ /* 0x001ea80000300800 */
[----:B------:R-:W-:Y:S04]  /*1d980*/  STL [R1+0x11dc], R6 ;  /* 0x0011dc0601007387 */ /* 0x000fe80000100800 */
[----:B------:R0:W-:Y:S02]  /*1d990*/  STL [R1+0x1b70], R7 ;  /* 0x001b700701007387 */ /* 0x0001e40000100800 */
[----:B0-----:R-:W-:-:S05]  /*1d9a0*/  @P0 IMAD.MOV.U32 R7, RZ, RZ, R3 ;  /* 0x000000ffff070224 */ /* 0x001fca00078e0003 */
[----:B------:R-:W2:Y:S01]  /*1d9b0*/  @P0 LDG.E.U8 R5, desc[UR20][R6.64] ;  /* 0x0000001406050981 */ /* 0x000ea2000c1e1100 */
[C---:B------:R-:W-:Y:S02]  /*1d9c0*/  ISETP.GT.U32.AND P5, PT, R15.reuse, R72, PT ;  /* 0x000000480f00720c */ /* 0x040fe40003fa4070 */
[----:B------:R-:W-:Y:S01]  /*1d9d0*/  ISETP.GT.U32.AND P3, PT, R15, R16, PT ;  /* 0x000000100f00720c */ /* 0x000fe20003f64070 */
[----:B------:R0:W-:Y:S10]  /*1d9e0*/  STL [R1+0x11d8], R3 ;  /* 0x0011d80301007387 */ /* 0x0001f40000100800 */
[----:B------:R-:W-:-:S02]  /*1d9f0*/  @!P5 IMAD.IADD R72, R72, 0x1, -R15 ;  /* 0x000000014848d824 */ /* 0x000fc400078e0a0f */
[----:B------:R-:W-:Y:S01]  /*1da00*/  @!P3 IMAD.IADD R16, R16, 0x1, -R15 ;  /* 0x000000011010b824 */ /* 0x000fe200078e0a0f */
[----:B---3--:R-:W-:Y:S01]  /*1da10*/  ISETP.GE.AND P3, PT, R73, RZ, PT ;  /* 0x000000ff4900720c */ /* 0x008fe20003f66270 */
[----:B------:R-:W-:Y:S01]  /*1da20*/  IMAD.MOV.U32 R4, RZ, RZ, R72 ;  /* 0x000000ffff047224 */ /* 0x000fe200078e0048 */
[----:B------:R-:W3:Y:S01]  /*1da30*/  LDL.LU R73, [R1+0x190] ;  /* 0x0001900001497983 */ /* 0x000ee20000300800 */
[----:B0-----:R-:W-:Y:S02]  /*1da40*/  IMAD.MOV.U32 R3, RZ, RZ, R75 ;  /* 0x000000ffff037224 */ /* 0x001fe400078e004b */
[----:B------:R-:W-:Y:S01]  /*1da50*/  @!P6 IMAD.MOV R4, RZ, RZ, -R4 ;  /* 0x000000ffff04e224 */ /* 0x000fe200078e0a04 */
[----:B------:R-:W-:-:S04]  /*1da60*/  ISETP.GT.U32.AND P6, PT, R15, R93, PT ;  /* 0x0000005d0f00720c */ /* 0x000fc80003fc4070 */
[----:B------:R-:W-:-:S03]  /*1da70*/  SEL R4, R14, R4, !P1 ;  /* 0x000000040e047207 */ /* 0x000fc60004800000 */
[----:B------:R-:W-:Y:S01]  /*1da80*/  @!P3 IMAD.MOV R3, RZ, RZ, -R3 ;  /* 0x000000ffff03b224 */ /* 0x000fe200078e0a03 */
[----:B------:R-:W-:Y:S02]  /*1da90*/  ISETP.GE.AND P3, PT, R0, RZ, PT ;  /* 0x000000ff0000720c */ /* 0x000fe40003f66270 */
[----:B------:R-:W3:Y:S03]  /*1daa0*/  LDL R0, [R1+0x2218] ;  /* 0x0022180001007983 */ /* 0x000ee60000100800 */
[----:B------:R-:W-:Y:S01]  /*1dab0*/  @!P6 IMAD.IADD R93, R93, 0x1, -R15 ;  /* 0x000000015d5de824 */ /* 0x000fe200078e0a0f */
[----:B------:R-:W-:Y:S01]  /*1dac0*/  PRMT R70, RZ, 0x7610, R70 ;  /* 0x00007610ff467816 */ /* 0x000fe20000000046 */
[----:B--2---:R0:W-:Y:S02]  /*1dad0*/  STL [R1+0x1b9c], R5 ;  /* 0x001b9c0501007387 */ /* 0x0041e40000100800 */
[----:B0-----:R-:W-:Y:S01]  /*1dae0*/  IMAD R5, R4, UR5, RZ ;  /* 0x0000000504057c24 */ /* 0x001fe2000f8e02ff */
[----:B------:R-:W-:Y:S01]  /*1daf0*/  ISETP.GT.U32.AND P4, PT, R15, R16, PT ;  /* 0x000000100f00720c */ /* 0x000fe20003f84070 */
[----:B------:R-:W0:Y:S03]  /*1db00*/  LDCU UR5, c[0x0][0x3b0] ;  /* 0x00007600ff0577ac */ /* 0x000e260008000800 */
[----:B------:R-:W-:-:S04]  /*1db10*/  IADD3 R6, P6, PT, R5, R13, RZ ;  /* 0x0000000d05067210 */ /* 0x000fc80007fde0ff */
[----:B------:R-:W-:-:S05]  /*1db20*/  LEA.HI.X.SX32 R7, R5, R12, 0x1, P6 ;  /* 0x0000000c05077211 */ /* 0x000fca00030f0eff */
[----:B------:R2:W3:Y:S01]  /*1db30*/  @P0 LDG.E.U8 R70, desc[UR20][R6.64] ;  /* 0x0000001406460981 */ /* 0x0004e2000c1e1100 */
[----:B------:R-:W-:Y:S01]  /*1db40*/  SEL R3, R14, R3, !P1 ;  /* 0x000000030e037207 */ /* 0x000fe20004800000 */
[----:B------:R-:W-:-:S04]  /*1db50*/  @!P4 IMAD.IADD R16, R16, 0x1, -R15 ;  /* 0x000000011010c824 */ /* 0x000fc800078e0a0f */
[----:B------:R-:W-:Y:S02]  /*1db60*/  IMAD.MOV.U32 R4, RZ, RZ, R16 ;  /* 0x000000ffff047224 */ /* 0x000fe400078e0010 */
[----:B-1----:R-:W-:Y:S01]  /*1db70*/  IMAD R3, R3, UR6, RZ ;  /* 0x0000000603037c24 */ /* 0x002fe2000f8e02ff */
[----:B------:R2:W-:Y:S01]  /*1db80*/  STL [R1+0x11e4], R6 ;  /* 0x0011e40601007387 */ /* 0x0005e20000100800 */
[----:B------:R-:W-:Y:S01]  /*1db90*/  @!P3 IMAD.MOV R4, RZ, RZ, -R4 ;  /* 0x000000ffff04b224 */ /* 0x000fe200078e0a04 */
[----:B------:R-:W-:Y:S01]  /*1dba0*/  ISETP.GE.AND P4, PT, R92, RZ, PT ;  /* 0x000000ff5c00720c */ /* 0x000fe20003f86270 */
[----:B------:R-:W1:Y:S01]  /*1dbb0*/  LDCU UR6, c[0x0][0x3b0] ;  /* 0x00007600ff0677ac */ /* 0x000e620008000800 */
[----:B------:R-:W-:Y:S01]  /*1dbc0*/  IADD3 R16, P3, PT, R3, R13, RZ ;  /* 0x0000000d03107210 */ /* 0x000fe20007f7e0ff */
[----:B------:R-:W-:Y:S04]  /*1dbd0*/  STL [R1+0x11e0], R7 ;  /* 0x0011e00701007387 */ /* 0x000fe80000100800 */
[----:B------:R-:W3:Y:S04]  /*1dbe0*/  LDL R75, [R1+0x21d0] ;  /* 0x0021d000014b7983 */ /* 0x000ee80000100800 */
[----:B------:R-:W-:Y:S04]  /*1dbf0*/  STL [R1+0x11ec], R16 ;  /* 0x0011ec1001007387 */ /* 0x000fe80000100800 */
[----:B------:R-:W3:Y:S01]  /*1dc00*/  LDL.LU R92, [R1+0x194] ;  /* 0x00019400015c7983 */ /* 0x000ee20000300800 */
[----:B------:R-:W-:Y:S01]  /*1dc10*/  PRMT R5, RZ, 0x7610, R5 ;  /* 0x00007610ff057816 */ /* 0x000fe20000000005 */
[----:B--2---:R-:W-:Y:S01]  /*1dc20*/  @P0 IMAD.MOV.U32 R6, RZ, RZ, R16 ;  /* 0x000000ffff060224 */ /* 0x004fe200078e0010 */
[----:B----4-:R-:W-:Y:S01]  /*1dc30*/  ISETP.GT.U32.AND P5, PT, R15, R74, PT ;  /* 0x0000004a0f00720c */ /* 0x010fe20003fa4070 */
[----:B---3--:R2:W-:Y:S02]  /*1dc40*/  STL [R1+0x1b98], R70 ;  /* 0x001b984601007387 */ /* 0x0085e40000100800 */
[----:B--2---:R-:W-:-:S05]  /*1dc50*/  LEA.HI.X.SX32 R70, R3, R12, 0x1, P3 ;  /* 0x0000000c03467211 */ /* 0x004fca00018f0eff */
[----:B------:R-:W-:-:S05]  /*1dc60*/  @P0 IMAD.MOV.U32 R7, RZ, RZ, R70 ;  /* 0x000000ffff070224 */ /* 0x000fca00078e0046 */
[----:B------:R-:W2:Y:S01]  /*1dc70*/  @P0 LDG.E.U8 R5, desc[UR20][R6.64] ;  /* 0x0000001406050981 */ /* 0x000ea2000c1e1100 */
[----:B------:R-:W-:-:S05]  /*1dc80*/  @!P5 IMAD.IADD R74, R74, 0x1, -R15 ;  /* 0x000000014a4ad824 */ /* 0x000fca00078e0a0f */
[C---:B------:R-:W-:Y:S02]  /*1dc90*/  ISETP.GT.U32.AND P5, PT, R15.reuse, R74, PT ;  /* 0x0000004a0f00720c */ /* 0x040fe40003fa4070 */
[----:B------:R-:W-:-:S11]  /*1dca0*/  ISETP.GT.U32.AND P6, PT, R15, R93, PT ;  /* 0x0000005d0f00720c */ /* 0x000fd60003fc4070 */
[----:B------:R-:W-:Y:S01]  /*1dcb0*/  @!P5 IMAD.IADD R74, R74, 0x1, -R15 ;  /* 0x000000014a4ad824 */ /* 0x000fe200078e0a0f */
[----:B------:R-:W-:-:S03]  /*1dcc0*/  ISETP.GT.U32.AND P5, PT, R15, R2, PT ;  /* 0x000000020f00720c */ /* 0x000fc60003fa4070 */
[----:B------:R-:W-:Y:S01]  /*1dcd0*/  IMAD.MOV.U32 R3, RZ, RZ, R74 ;  /* 0x000000ffff037224 */ /* 0x000fe200078e004a */
[----:B------:R-:W-:Y:S03]  /*1dce0*/  STL [R1+0x11e8], R70 ;  /* 0x0011e84601007387 */ /* 0x000fe60000100800 */
[----:B------:R-:W-:-:S06]  /*1dcf0*/  @!P4 IMAD.MOV R3, RZ, RZ, -R3 ;  /* 0x000000ffff03c224 */ /* 0x000fcc00078e0a03 */
[--C-:B------:R-:W-:Y:S01]  /*1dd00*/  @!P5 IMAD.IADD R2, R2, 0x1, -R15.reuse ;  /* 0x000000010202d824 */ /* 0x100fe200078e0a0f */
[----:B------:R-:W-:Y:S02]  /*1dd10*/  ISETP.GE.AND P5, PT, R0, RZ, PT ;  /* 0x000000ff0000720c */ /* 0x000fe40003fa6270 */
[----:B------:R-:W3:Y:S04]  /*1dd20*/  LDL R0, [R1+0x21e8] ;  /* 0x0021e80001007983 */ /* 0x000ee80000100800 */
[----:B------:R-:W4:Y:S01]  /*1dd30*/  LDL.LU R74, [R1+0x198] ;  /* 0x00019800014a7983 */ /* 0x000f220000300800 */
[----:B------:R-:W-:Y:S01]  /*1dd40*/  @!P6 IMAD.IADD R93, R93, 0x1, -R15 ;  /* 0x000000015d5de824 */ /* 0x000fe200078e0a0f */
[----:B------:R-:W-:Y:S02]  /*1dd50*/  PRMT R71, RZ, 0x7610, R71 ;  /* 0x00007610ff477816 */ /* 0x000fe40000000047 */
        /* <DEDUP_REMOVED lines=8> */
[----:B0-----:R-:W-:Y:S01]  /*1dde0*/  IMAD R4, R4, UR5, RZ ;  /* 0x0000000504047c24 */ /* 0x001fe2000f8e02ff */
[----:B------:R-:W-:Y:S01]  /*1ddf0*/  ISETP.GT.U32.AND P3, PT, R15, R73, PT ;  /* 0x000000490f00720c */ /* 0x000fe20003f64070 */
[----:B------:R-:W-:Y:S01]  /*1de00*/  @!P5 IMAD.MOV R3, RZ, RZ, -R3 ;  /* 0x000000ffff03d224 */ /* 0x000fe200078e0a03 */
[CC--:B------:R-:W-:Y:S01]  /*1de10*/  IADD3 R70, P6, PT, R5.reuse, R13.reuse, RZ ;  /* 0x0000000d05467210 */ /* 0x0c0fe20007fde0ff */
        /* <DEDUP_REMOVED lines=18> */
[----:B------:R0:W4:Y:S04]  /*1df40*/  @P0 LDG.E.U8 R77, desc[UR20][R4.64] ;  /* 0x00000014044d0981 */ /* 0x000128000c1e1100 */
[----:B--2---:R1:W-:Y:S04]  /*1df50*/  STL [R1+0x1b8c], R71 ;  /* 0x001b8c4701007387 */ /* 0x0043e80000100800 */
[----:B-1----:R-:W2:Y:S04]  /*1df60*/  LDL.LU R71, [R1+0x2a14] ;  /* 0x002a140001477983 */ /* 0x002ea80000300800 */
[----:B------:R-:W2:Y:S04]  /*1df70*/  LDL.LU R72, [R1+0x2a10] ;  /* 0x002a100001487983 */ /* 0x000ea80000300800 */
[----:B------:R-:W2:Y:S01]  /*1df80*/  LDL.LU R93, [R1+0x2a0c] ;  /* 0x002a0c00015d7983 */ /* 0x000ea20000300800 */
[----:B------:R-:W-:Y:S01]  /*1df90*/  SEL R6, R14, R3, !P1 ;  /* 0x000000030e067207 */ /* 0x000fe20004800000 */
[----:B------:R-:W-:-:S04]  /*1dfa0*/  IMAD.MOV.U32 R3, RZ, RZ, R2 ;  /* 0x000000ffff037224 */ /* 0x000fc800078e0002 */
[----:B------:R-:W-:Y:S02]  /*1dfb0*/  IMAD R6, R6, UR6, RZ ;  /* 0x0000000606067c24 */ /* 0x000fe4000f8e02ff */
[----:B------:R-:W-:Y:S01]  /*1dfc0*/  @!P3 IMAD.IADD R73, R73, 0x1, -R15 ;  /* 0x000000014949b824 */ /* 0x000fe200078e0a0f */
[----:B---3--:R-:W-:Y:S01]  /*1dfd0*/  ISETP.GE.AND P5, PT, R0, RZ, PT ;  /* 0x000000ff0000720c */ /* 0x008fe20003fa6270 */
[----:B------:R-:W-:Y:S01]  /*1dfe0*/  @!P4 IMAD.MOV R3, RZ, RZ, -R3 ;  /* 0x000000ffff03c224 */ /* 0x000fe200078e0a03 */
[----:B0-----:R-:W-:Y:S01]  /*1dff0*/  IADD3 R5, P4, PT, R6, R13, RZ ;  /* 0x0000000d06057210 */ /* 0x001fe20007f9e0ff */
[----:B------:R-:W0:Y:S03]  /*1e000*/  LDCU UR6, c[0x0][0x3b0] ;  /* 0x00007600ff0677ac */ /* 0x000e260008000800 */
[----:B------:R-:W-:Y:S01]  /*1e010*/  SEL R4, R14, R3, !P1 ;  /* 0x000000030e047207 */ /* 0x000fe20004800000 */
[----:B----4-:R1:W-:Y:S01]  /*1e020*/  STL [R1+0x1b88], R77 ;  /* 0x001b884d01007387 */ /* 0x0103e20000100800 */
[----:B------:R-:W-:-:S02]  /*1e030*/  LEA.HI.X.SX32 R0, R6, R12, 0x1, P4 ;  /* 0x0000000c06007211 */ /* 0x000fc400020f0eff */
[----:B------:R-:W-:Y:S01]  /*1e040*/  ISETP.GT.U32.AND P3, PT, R15, R73, PT ;  /* 0x000000490f00720c */ /* 0x000fe20003f64070 */
[----:B------:R-:W-:Y:S01]  /*1e050*/  IMAD R6, R4, UR15, RZ ;  /* 0x0000000f04067c24 */ /* 0x000fe2000f8e02ff */
[----:B-1----:R-:W3:Y:S01]  /*1e060*/  LDL R77, [R1+0x2214] ;  /* 0x00221400014d7983 */ /* 0x002ee20000100800 */
[----:B------:R-:W-:Y:S01]  /*1e070*/  @P0 IMAD.MOV.U32 R4, RZ, RZ, R5 ;  /* 0x000000ffff040224 */ /* 0x000fe200078e0005 */
[----:B--2---:R-:W-:Y:S02]  /*1e080*/  PRMT R93, RZ, 0x7610, R93 ;  /* 0x00007610ff5d7816 */ /* 0x004fe4000000005d */
[----:B------:R-:W2:Y:S07]  /*1e090*/  LDL.LU R2, [R1+0x19c] ;  /* 0x00019c0001027983 */ /* 0x000eae0000300800 */
[----:B------:R-:W-:Y:S01]  /*1e0a0*/  @!P3 IMAD.IADD R73, R73, 0x1, -R15 ;  /* 0x000000014949b824 */ /* 0x000fe200078e0a0f */
[----:B------:R-:W-:Y:S01]  /*1e0b0*/  ISETP.GT.U32.AND P6, PT, R15, R92, PT ;  /* 0x0000005c0f00720c */ /* 0x000fe20003fc4070 */
[----:B------:R-:W1:Y:S01]  /*1e0c0*/  LDCU UR15, c[0x0][0x3b0] ;  /* 0x00007600ff0f77ac */ /* 0x000e620008000800 */
[----:B------:R4:W-:Y:S02]  /*1e0d0*/  STL [R1+0x1204], R5 ;  /* 0x0012040501007387 */ /* 0x0009e40000100800 */
[----:B----4-:R-:W-:-:S05]  /*1e0e0*/  @P0 IMAD.MOV.U32 R5, RZ, RZ, R0 ;  /* 0x000000ffff050224 */ /* 0x010fca00078e0000 */
[----:B------:R4:W2:Y:S01]  /*1e0f0*/  @P0 LDG.E.U8 R93, desc[UR20][R4.64] ;  /* 0x00000014045d0981 */ /* 0x0008a2000c1e1100 */
[----:B------:R-:W-:-:S03]  /*1e100*/  IMAD.MOV.U32 R3, RZ, RZ, R73 ;  /* 0x000000ffff037224 */ /* 0x000fc600078e0049 */
[----:B------:R-:W3:Y:S01]  /*1e110*/  LDL.LU R73, [R1+0x2a08] ;  /* 0x002a080001497983 */ /* 0x000ee20000300800 */
[----:B------:R-:W-:Y:S01]  /*1e120*/  ISETP.GT.U32.AND P3, PT, R15, R74, PT ;  /* 0x0000004a0f00720c */ /* 0x000fe20003f64070 */
[----:B------:R-:W-:Y:S02]  /*1e130*/  @!P5 IMAD.MOV R3, RZ, RZ, -R3 ;  /* 0x000000ffff03d224 */ /* 0x000fe400078e0a03 */
[----:B------:R0:W-:Y:S01]  /*1e140*/  STL [R1+0x1200], R0 ;  /* 0x0012000001007387 */ /* 0x0001e20000100800 */
[----:B----4-:R-:W-:-:S04]  /*1e150*/  IADD3 R5, P5, PT, R6, R13, RZ ;  /* 0x0000000d06057210 */ /* 0x010fc80007fbe0ff */
[----:B------:R-:W-:Y:S01]  /*1e160*/  LEA.HI.X.SX32 R4, R6, R12, 0x1, P5 ;  /* 0x0000000c06047211 */ /* 0x000fe200028f0eff */
[----:B0-----:R-:W4:Y:S04]  /*1e170*/  LDL.LU R0, [R1+0x2a04] ;  /* 0x002a040001007983 */ /* 0x001f280000300800 */
[----:B------:R-:W-:Y:S01]  /*1e180*/  @!P3 IMAD.IADD R74, R74, 0x1, -R15 ;  /* 0x000000014a4ab824 */ /* 0x000fe200078e0a0f */
[----:B------:R-:W-:Y:S01]  /*1e190*/  ISETP.GE.AND P3, PT, R75, RZ, PT ;  /* 0x000000ff4b00720c */ /* 0x000fe20003f66270 */
[----:B--2---:R0:W-:Y:S04]  /*1e1a0*/  STL [R1+0x1b84], R93 ;  /* 0x001b845d01007387 */ /* 0x0041e80000100800 */
[----:B0-----:R-:W2:Y:S04]  /*1e1b0*/  LDL R93, [R1+0x2230] ;  /* 0x00223000015d7983 */ /* 0x001ea80000100800 */
[----:B------:R-:W2:Y:S04]  /*1e1c0*/  LDL.LU R75, [R1+0x1a4] ;  /* 0x0001a400014b7983 */ /* 0x000ea80000300800 */
[----:B------:R0:W-:Y:S04]  /*1e1d0*/  STL [R1+0x120c], R5 ;  /* 0x00120c0501007387 */ /* 0x0001e80000100800 */
[----:B------:R1:W-:Y:S01]  /*1e1e0*/  STL [R1+0x1208], R4 ;  /* 0x0012080401007387 */ /* 0x0003e20000100800 */
[----:B0-----:R-:W-:-:S04]  /*1e1f0*/  @P0 LOP3.LUT R5, R5, R4, RZ, 0x3c, !PT ;  /* 0x0000000405050212 */ /* 0x001fc800078e3cff */
[C---:B-1----:R-:W-:Y:S02]  /*1e200*/  @P0 LOP3.LUT R4, R5.reuse, R4, RZ, 0x3c, !PT ;  /* 0x0000000405040212 */ /* 0x042fe400078e3cff */
[----:B---3--:R-:W-:Y:S02]  /*1e210*/  PRMT R73, RZ, 0x7610, R73 ;  /* 0x00007610ff497816 */ /* 0x008fe40000000049 */
[----:B------:R-:W-:-:S05]  /*1e220*/  @P0 LOP3.LUT R5, R5, R4, RZ, 0x3c, !PT ;  /* 0x0000000405050212 */ /* 0x000fca00078e3cff */
[----:B------:R0:W3:Y:S01]  /*1e230*/  @P0 LDG.E.U8 R73, desc[UR20][R4.64] ;  /* 0x0000001404490981 */ /* 0x0000e2000c1e1100 */
[----:B------:R-:W-:Y:S01]  /*1e240*/  @!P6 IMAD.IADD R92, R92, 0x1, -R15 ;  /* 0x000000015c5ce824 */ /* 0x000fe200078e0a0f */
[----:B------:R-:W-:-:S04]  /*1e250*/  SEL R3, R14, R3, !P1 ;  /* 0x000000030e037207 */ /* 0x000fc80004800000 */
[----:B------:R-:W-:Y:S01]  /*1e260*/  ISETP.GT.U32.AND P6, PT, R15, R92, PT ;  /* 0x0000005c0f00720c */ /* 0x000fe20003fc4070 */
[----:B------:R-:W-:Y:S01]  /*1e270*/  IMAD R6, R3, UR5, RZ ;  /* 0x0000000503067c24 */ /* 0x000fe2000f8e02ff */
[----:B----4-:R-:W-:Y:S01]  /*1e280*/  PRMT R0, RZ, 0x7610, R0 ;  /* 0x00007610ff007816 */ /* 0x010fe20000000000 */
[----:B------:R-:W1:Y:S03]  /*1e290*/  LDCU UR5, c[0x0][0x3b0] ;  /* 0x00007600ff0577ac */ /* 0x000e660008000800 */
[----:B0-----:R-:W-:-:S07]  /*1e2a0*/  SHF.R.S32.HI R4, RZ, 0x1f, R6 ;  /* 0x0000001fff047819 */ /* 0x001fce0000011406 */
[----:B------:R-:W-:Y:S01]  /*1e2b0*/  @!P6 IMAD.IADD R92, R92, 0x1, -R15 ;  /* 0x000000015c5ce824 */ /* 0x000fe200078e0a0f */
[----:B------:R-:W-:-:S03]  /*1e2c0*/  IADD3 R5, P6, PT, R6, R13, RZ ;  /* 0x0000000d06057210 */ /* 0x000fc60007fde0ff */
[----:B------:R-:W-:Y:S02]  /*1e2d0*/  IMAD.MOV.U32 R3, RZ, RZ, R92 ;  /* 0x000000ffff037224 */ /* 0x000fe400078e005c */
[----:B------:R-:W-:Y:S02]  /*1e2e0*/  IMAD.X R4, R4, 0x1, R12, P6 ;  /* 0x0000000104047824 */ /* 0x000fe400030e060c */
[----:B------:R-:W-:Y:S01]  /*1e2f0*/  @!P3 IMAD.MOV R3, RZ, RZ, -R3 ;  /* 0x000000ffff03b224 */ /* 0x000fe200078e0a03 */
[----:B------:R-:W-:Y:S01]  /*1e300*/  ISETP.GE.AND P3, PT, R77, RZ, PT ;  /* 0x000000ff4d00720c */ /* 0x000fe20003f66270 */
[----:B---3--:R0:W-:Y:S04]  /*1e310*/  STL [R1+0x1b58], R73 ;  /* 0x001b584901007387 */ /* 0x0081e80000100800 */
[----:B0-----:R-:W3:Y:S04]  /*1e320*/  LDL.LU R73, [R1+0x2a00] ;  /* 0x002a000001497983 */ /* 0x001ee80000300800 */
[----:B------:R-:W4:Y:S04]  /*1e330*/  LDL.LU R92, [R1+0x1a8] ;  /* 0x0001a800015c7983 */ /* 0x000f280000300800 */
[----:B------:R0:W-:Y:S04]  /*1e340*/  STL [R1+0x1214], R5 ;  /* 0x0012140501007387 */ /* 0x0001e80000100800 */
[----:B------:R-:W2:Y:S01]  /*1e350*/  LDL R77, [R1+0x21e4] ;  /* 0x0021e400014d7983 */ /* 0x000ea20000100800 */
[----:B0-----:R-:W-:-:S03]  /*1e360*/  @P0 LOP3.LUT R5, R5, R4, RZ, 0x3c, !PT ;  /* 0x0000000405050212 */ /* 0x001fc600078e3cff */
[----:B------:R0:W-:Y:S02]  /*1e370*/  STL [R1+0x1210], R4 ;  /* 0x0012100401007387 */ /* 0x0001e40000100800 */
[----:B0-----:R-:W-:-:S04]  /*1e380*/  @P0 LOP3.LUT R4, R5, R4, RZ, 0x3c, !PT ;  /* 0x0000000405040212 */ /* 0x001fc800078e3cff */
[----:B------:R-:W-:-:S05]  /*1e390*/  @P0 LOP3.LUT R5, R5, R4, RZ, 0x3c, !PT ;  /* 0x0000000405050212 */ /* 0x000fca00078e3cff */
[----:B------:R-:W2:Y:S01]  /*1e3a0*/  @P0 LDG.E.U8 R0, desc[UR20][R4.64] ;  /* 0x0000001404000981 */ /* 0x000ea2000c1e1100 */
[C---:B------:R-:W-:Y:S02]  /*1e3b0*/  ISETP.GT.U32.AND P4, PT, R15.reuse, R16, PT ;  /* 0x000000100f00720c */ /* 0x040fe40003f84070 */
[----:B------:R-:W-:Y:S02]  /*1e3c0*/  ISETP.GT.U32.AND P5, PT, R15, R74, PT ;  /* 0x0000004a0f00720c */ /* 0x000fe40003fa4070 */
[----:B------:R-:W-:-:S09]  /*1e3d0*/  SEL R6, R14, R3, !P1 ;  /* 0x000000030e067207 */ /* 0x000fd20004800000 */
[--C-:B------:R-:W-:Y:S02]  /*1e3e0*/  @!P4 IMAD.IADD R16, R16, 0x1, -R15.reuse ;  /* 0x000000011010c824 */ /* 0x100fe400078e0a0f */
[----:B------:R-:W-:Y:S01]  /*1e3f0*/  @!P5 IMAD.IADD R74, R74, 0x1, -R15 ;  /* 0x000000014a4ad824 */ /* 0x000fe200078e0a0f */
[----:B--2---:R0:W-:Y:S04]  /*1e400*/  STL [R1+0x1b80], R0 ;  /* 0x001b800001007387 */ /* 0x0041e80000100800 */
[----:B0-----:R-:W2:Y:S01]  /*1e410*/  LDL.LU R0, [R1+0x29fc] ;  /* 0x0029fc0001007983 */ /* 0x001ea20000300800 */
[----:B------:R-:W-:Y:S01]  /*1e420*/  ISETP.GT.U32.AND P4, PT, R15, R16, PT ;  /* 0x000000100f00720c */ /* 0x000fe20003f84070 */
[----:B------:R-:W-:Y:S02]  /*1e430*/  IMAD.MOV.U32 R3, RZ, RZ, R74 ;  /* 0x000000ffff037224 */ /* 0x000fe400078e004a */
[----:B------:R-:W-:Y:S01]  /*1e440*/  IMAD R6, R6, UR6, RZ ;  /* 0x0000000606067c24 */ /* 0x000fe2000f8e02ff */
[----:B------:R-:W-:Y:S01]  /*1e450*/  ISETP.GE.AND P5, PT, R93, RZ, PT ;  /* 0x000000ff5d00720c */ /* 0x000fe20003fa6270 */
[----:B------:R-:W-:Y:S01]  /*1e460*/  @!P3 IMAD.MOV R3, RZ, RZ, -R3 ;  /* 0x000000ffff03b224 */ /* 0x000fe200078e0a03 */
[----:B------:R-:W4:Y:S01]  /*1e470*/  LDL R74, [R1+0x21fc] ;  /* 0x0021fc00014a7983 */ /* 0x000f220000100800 */
[----:B---3--:R-:W-:Y:S01]  /*1e480*/  PRMT R73, RZ, 0x7610, R73 ;  /* 0x00007610ff497816 */ /* 0x008fe20000000049 */
[----:B------:R-:W0:Y:S01]  /*1e490*/  LDCU UR6, c[0x0][0x3b0] ;  /* 0x00007600ff0677ac */ /* 0x000e220008000800 */
[----:B------:R-:W-:-:S02]  /*1e4a0*/  SHF.R.S32.HI R5, RZ, 0x1f, R6 ;  /* 0x0000001fff057819 */ /* 0x000fc40000011406 */
[----:B------:R-:W-:Y:S02]  /*1e4b0*/  SEL R4, R14, R3, !P1 ;  /* 0x000000030e047207 */ /* 0x000fe40004800000 */
[----:B------:R-:W-:Y:S01]  /*1e4c0*/  @!P4 IMAD.IADD R16, R16, 0x1, -R15 ;  /* 0x000000011010c824 */ /* 0x000fe200078e0a0f */
[----:B------:R-:W-:Y:S02]  /*1e4d0*/  IADD3 R93, P4, PT, R6, R13, RZ ;  /* 0x0000000d065d7210 */ /* 0x000fe40007f9e0ff */
[----:B-1----:R-:W-:Y:S01]  /*1e4e0*/  IMAD R6, R4, UR5, RZ ;  /* 0x0000000504067c24 */ /* 0x002fe2000f8e02ff */
[----:B--2---:R-:W-:Y:S02]  /*1e4f0*/  PRMT R0, RZ, 0x7610, R0 ;  /* 0x00007610ff007816 */ /* 0x004fe40000000000 */
[----:B------:R-:W-:Y:S02]  /*1e500*/  IMAD.X R5, R5, 0x1, R12, P4 ;  /* 0x0000000105057824 */ /* 0x000fe400020e060c */
[----:B------:R-:W-:Y:S01]  /*1e510*/  @P0 IMAD.MOV.U32 R4, RZ, RZ, R93 ;  /* 0x000000ffff040224 */ /* 0x000fe200078e005d */
[C---:B------:R-:W-:Y:S01]  /*1e520*/  ISETP.GT.U32.AND P3, PT, R15.reuse, R75, PT ;  /* 0x0000004b0f00720c */ /* 0x040fe20003f64070 */
[----:B------:R-:W-:Y:S01]  /*1e530*/  IMAD.MOV.U32 R3, RZ, RZ, R16 ;  /* 0x000000ffff037224 */ /* 0x000fe200078e0010 */
[----:B------:R1:W-:Y:S01]  /*1e540*/  STL [R1+0x121c], R93 ;  /* 0x00121c5d01007387 */ /* 0x0003e20000100800 */
[----:B------:R-:W-:Y:S01]  /*1e550*/  ISETP.GT.U32.AND P6, PT, R15, R2, PT ;  /* 0x000000020f00720c */ /* 0x000fe20003fc4070 */
[----:B------:R-:W2:Y:S02]  /*1e560*/  LDCU UR5, c[0x0][0x3b0] ;  /* 0x00007600ff0577ac */ /* 0x000ea40008000800 */
[----:B------:R3:W2:Y:S01]  /*1e570*/  @P0 LDG.E.U8 R0, desc[UR20][R4.64] ;  /* 0x0000001404000981 */ /* 0x0006a2000c1e1100 */
[----:B------:R-:W-:-:S03]  /*1e580*/  @!P5 IMAD.MOV R3, RZ, RZ, -R3 ;  /* 0x000000ffff03d224 */ /* 0x000fc600078e0a03 */
[----:B------:R0:W-:Y:S04]  /*1e590*/  STL [R1+0x1218], R5 ;  /* 0x0012180501007387 */ /* 0x0001e80000100800 */
[----:B------:R-:W4:Y:S01]  /*1e5a0*/  LDL.LU R16, [R1+0x1b0] ;  /* 0x0001b00001107983 */ /* 0x000f220000300800 */
[----:B---3--:R-:W-:Y:S01]  /*1e5b0*/  SHF.R.S32.HI R4, RZ, 0x1f, R6 ;  /* 0x0000001fff047819 */ /* 0x008fe20000011406 */
[----:B------:R-:W-:Y:S02]  /*1e5c0*/  @!P3 IMAD.IADD R75, R75, 0x1, -R15 ;  /* 0x000000014b4bb824 */ /* 0x000fe400078e0a0f */
[----:B-1----:R-:W3:Y:S01]  /*1e5d0*/  LDL.LU R93, [R1+0x29f8] ;  /* 0x0029f800015d7983 */ /* 0x002ee20000300800 */
[----:B0-----:R-:W-:Y:S02]  /*1e5e0*/  IADD3 R5, P5, PT, R6, R13, RZ ;  /* 0x0000000d06057210 */ /* 0x001fe40007fbe0ff */
[----:B------:R-:W-:-:S03]  /*1e5f0*/  ISETP.GE.AND P3, PT, R77, RZ, PT ;  /* 0x000000ff4d00720c */ /* 0x000fc60003f66270 */
[----:B------:R-:W-:Y:S01]  /*1e600*/  IMAD.X R4, R4, 0x1, R12, P5 ;  /* 0x0000000104047824 */ /* 0x000fe200028e060c */
[----:B--2---:R0:W-:Y:S04]  /*1e610*/  STL [R1+0x1b7c], R0 ;  /* 0x001b7c0001007387 */ /* 0x0041e80000100800 */
[----:B0-----:R-:W2:Y:S04]  /*1e620*/  LDL R0, [R1+0x2210] ;  /* 0x0022100001007983 */ /* 0x001ea80000100800 */
[----:B------:R-:W2:Y:S04]  /*1e630*/  LDL.LU R77, [R1+0x1b4] ;  /* 0x0001b400014d7983 */ /* 0x000ea80000300800 */
[----:B------:R0:W-:Y:S04]  /*1e640*/  STL [R1+0x1224], R5 ;  /* 0x0012240501007387 */ /* 0x0001e80000100800 */
[----:B------:R1:W-:Y:S01]  /*1e650*/  STL [R1+0x1220], R4 ;  /* 0x0012200401007387 */ /* 0x0003e20000100800 */
[----:B0-----:R-:W-:-:S04]  /*1e660*/  @P0 LOP3.LUT R5, R5, R4, RZ, 0x3c, !PT ;  /* 0x0000000405050212 */ /* 0x001fc800078e3cff */
[----:B-1----:R-:W-:-:S04]  /*1e670*/  @P0 LOP3.LUT R4, R5, R4, RZ, 0x3c, !PT ;  /* 0x0000000405040212 */ /* 0x002fc800078e3cff */
[----:B------:R-:W-:-:S05]  /*1e680*/  @P0 LOP3.LUT R5, R5, R4, RZ, 0x3c, !PT ;  /* 0x0000000405050212 */ /* 0x000fca00078e3cff */
[----:B------:R0:W2:Y:S01]  /*1e690*/  @P0 LDG.E.U8 R73, desc[UR20][R4.64] ;  /* 0x0000001404490981 */ /* 0x0000a2000c1e1100 */
[----:B------:R-:W-:Y:S01]  /*1e6a0*/  @!P6 IMAD.IADD R2, R2, 0x1, -R15 ;  /* 0x000000010202e824 */ /* 0x000fe200078e0a0f */
[----:B------:R-:W-:-:S04]  /*1e6b0*/  SEL R3, R14, R3, !P1 ;  /* 0x000000030e037207 */ /* 0x000fc80004800000 */
[----:B------:R-:W-:Y:S01]  /*1e6c0*/  ISETP.GT.U32.AND P6, PT, R15, R2, PT ;  /* 0x000000020f00720c */ /* 0x000fe20003fc4070 */
[----:B------:R-:W-:Y:S01]  /*1e6d0*/  IMAD R6, R3, UR6, RZ ;  /* 0x0000000603067c24 */ /* 0x000fe2000f8e02ff */
[----:B---3--:R-:W-:Y:S01]  /*1e6e0*/  PRMT R93, RZ, 0x7610, R93 ;  /* 0x00007610ff5d7816 */ /* 0x008fe2000000005d */
[----:B------:R-:W1:Y:S03]  /*1e6f0*/  LDCU UR6, c[0x0][0x3b0] ;  /* 0x00007600ff0677ac */ /* 0x000e660008000800 */
[----:B0-----:R-:W-:-:S07]  /*1e700*/  SHF.R.S32.HI R4, RZ, 0x1f, R6 ;  /* 0x0000001fff047819 */ /* 0x001fce0000011406 */
[----:B------:R-:W-:Y:S01]  /*1e710*/  @!P6 IMAD.IADD R2, R2, 0x1, -R15 ;  /* 0x000000010202e824 */ /* 0x000fe200078e0a0f */
[----:B------:R-:W-:-:S03]  /*1e720*/  IADD3 R5, P6, PT, R6, R13, RZ ;  /* 0x0000000d06057210 */ /* 0x000fc60007fde0ff */
[----:B------:R-:W-:Y:S02]  /*1e730*/  IMAD.MOV.U32 R3, RZ, RZ, R2 ;  /* 0x000000ffff037224 */ /* 0x000fe400078e0002 */
[----:B------:R-:W-:Y:S02]  /*1e740*/  IMAD.X R4, R4, 0x1, R12, P6 ;  /* 0x0000000104047824 */ /* 0x000fe400030e060c */
[----:B------:R-:W-:Y:S01]  /*1e750*/  @!P3 IMAD.MOV R3, RZ, RZ, -R3 ;  /* 0x000000ffff03b224 */ /* 0x000fe200078e0a03 */
[----:B----4-:R-:W-:Y:S01]  /*1e760*/  ISETP.GE.AND P3, PT, R74, RZ, PT ;  /* 0x000000ff4a00720c */ /* 0x010fe20003f66270 */
[----:B--2---:R0:W-:Y:S04]  /*1e770*/  STL [R1+0x1b78], R73 ;  /* 0x001b784901007387 */ /* 0x0041e80000100800 */
[----:B0-----:R-:W2:Y:S04]  /*1e780*/  LDL.LU R73, [R1+0x29f4] ;  /* 0x0029f40001497983 */ /* 0x001ea80000300800 */
[----:B------:R-:W3:Y:S04]  /*1e790*/  LDL.LU R2, [R1+0x1ac] ;  /* 0x0001ac0001027983 */ /* 0x000ee80000300800 */
[----:B------:R0:W-:Y:S04]  /*1e7a0*/  STL [R1+0x122c], R5 ;  /* 0x00122c0501007387 */ /* 0x0001e80000100800 */
[----:B------:R-:W4:Y:S01]  /*1e7b0*/  LDL R74, [R1+0x222c] ;  /* 0x00222c00014a7983 */ /* 0x000f220000100800 */
        /* <DEDUP_REMOVED lines=17> */
[----:B------:R-:W3:Y:S01]  /*1e8d0*/  LDL R75, [R1+0x2244] ;  /* 0x00224400014b7983 */ /* 0x000ee20000100800 */
[----:B------:R-:W-:Y:S01]  /*1e8e0*/  PRMT R73, RZ, 0x7610, R73 ;  /* 0x00007610ff497816 */ /* 0x000fe20000000049 */
        /* <DEDUP_REMOVED lines=17> */
[----:B------:R-:W2:Y:S01]  /*1ea00*/  LDL.LU R92, [R1+0x1b8] ;  /* 0x0001b800015c7983 */ /* 0x000ea20000300800 */
[----:B0-----:R-:W-:Y:S01]  /*1ea10*/  SHF.R.S32.HI R4, RZ, 0x1f, R6 ;  /* 0x0000001fff047819 */ /* 0x001fe20000011406 */
[----:B------:R-:W-:Y:S02]  /*1ea20*/  @!P3 IMAD.IADD R77, R77, 0x1, -R15 ;  /* 0x000000014d4db824 */ /* 0x000fe400078e0a0f */
[----:B-1----:R-:W2:Y:S01]  /*1ea30*/  LDL.LU R0, [R1+0x29ec] ;  /* 0x0029ec0001007983 */ /* 0x002ea20000300800 */
[----:B---3--:R-:W-:Y:S02]  /*1ea40*/  IADD3 R5, P5, PT, R6, R13, RZ ;  /* 0x0000000d06057210 */ /* 0x008fe40007fbe0ff */
[----:B----4-:R-:W-:-:S03]  /*1ea50*/  ISETP.GE.AND P3, PT, R74, RZ, PT ;  /* 0x000000ff4a00720c */ /* 0x010fc60003f66270 */
[----:B------:R-:W-:Y:S01]  /*1ea60*/  IMAD.X R4, R4, 0x1, R12, P5 ;  /* 0x0000000104047824 */ /* 0x000fe200028e060c */
[----:B--2---:R0:W-:Y:S04]  /*1ea70*/  STL [R1+0x1b6c], R93 ;  /* 0x001b6c5d01007387 */ /* 0x0041e80000100800 */
[----:B0-----:R-:W2:Y:S04]  /*1ea80*/  LDL R93, [R1+0x21f8] ;  /* 0x0021f800015d7983 */ /* 0x001ea80000100800 */
[----:B------:R-:W3:Y:S04]  /*1ea90*/  LDL.LU R74, [R1+0x1bc] ;  /* 0x0001bc00014a7983 */ /* 0x000ee80000300800 */
[----:B------:R0:W-:Y:S04]  /*1eaa0*/  STL [R1+0x123c], R5 ;  /* 0x00123c0501007387 */ /* 0x0001e80000100800 */
[----:B------:R1:W-:Y:S01]  /*1eab0*/  STL [R1+0x1238], R4 ;  /* 0x0012380401007387 */ /* 0x0003e20000100800 */
[----:B0-----:R-:W-:-:S04]  /*1eac0*/  @P0 LOP3.LUT R5, R5, R4, RZ, 0x3c, !PT ;  /* 0x0000000405050212 */ /* 0x001fc800078e3cff */
[----:B-1----:R-:W-:-:S04]  /*1ead0*/  @P0 LOP3.LUT R4, R5, R4, RZ, 0x3c, !PT ;  /* 0x0000000405040212 */ /* 0x002fc800078e3cff */
[----:B------:R-:W-:-:S05]  /*1eae0*/  @P0 LOP3.LUT R5, R5, R4, RZ, 0x3c, !PT ;  /* 0x0000000405050212 */ /* 0x000fca00078e3cff */
[----:B------:R0:W4:Y:S01]  /*1eaf0*/  @P0 LDG.E.U8 R73, desc[UR20][R4.64] ;  /* 0x0000001404490981 */ /* 0x000122000c1e1100 */
[----:B------:R-:W-:Y:S01]  /*1eb00*/  @!P6 IMAD.IADD R16, R16, 0x1, -R15 ;  /* 0x000000011010e824 */ /* 0x000fe200078e0a0f */
[----:B------:R-:W-:-:S04]  /*1eb10*/  SEL R3, R14, R3, !P1 ;  /* 0x000000030e037207 */ /* 0x000fc80004800000 */
[----:B------:R-:W-:Y:S01]  /*1eb20*/  ISETP.GT.U32.AND P6, PT, R15, R16, PT ;  /* 0x000000100f00720c */ /* 0x000fe20003fc4070 */
[----:B------:R-:W-:Y:S01]  /*1eb30*/  IMAD R6, R3, UR5, RZ ;  /* 0x0000000503067c24 */ /* 0x000fe2000f8e02ff */
[----:B------:R-:W-:Y:S01]  /*1eb40*/  PRMT R0, RZ, 0x7610, R0 ;  /* 0x00007610ff007816 */ /* 0x000fe20000000000 */
        /* <DEDUP_REMOVED lines=8> */
[----:B----4-:R0:W-:Y:S04]  /*1ebd0*/  STL [R1+0x1b68], R73 ;  /* 0x001b684901007387 */ /* 0x0101e80000100800 */
[----:B0-----:R-:W4:Y:S04]  /*1ebe0*/  LDL.LU R73, [R1+0x29e8] ;  /* 0x0029e80001497983 */ /* 0x001f280000300800 */
[----:B------:R-:W2:Y:S04]  /*1ebf0*/  LDL.LU R16, [R1+0x1c0] ;  /* 0x0001c00001107983 */ /* 0x000ea80000300800 */
        /* <DEDUP_REMOVED lines=20> */
[----:B----4-:R-:W-:Y:S01]  /*1ed40*/  PRMT R73, RZ, 0x7610, R73 ;  /* 0x00007610ff497816 */ /* 0x010fe20000000049 */
        /* <DEDUP_REMOVED lines=9> */
[C---:B---3--:R-:W-:Y:S01]  /*1ede0*/  ISETP.GT.U32.AND P3, PT, R15.reuse, R74, PT ;  /* 0x0000004a0f00720c */ /* 0x048fe20003f64070 */
[----:B------:R-:W-:Y:S01]  /*1edf0*/  IMAD.MOV.U32 R3, RZ, RZ, R2 ;  /* 0x000000ffff037224 */ /* 0x000fe200078e0002 */
[----:B------:R1:W-:Y:S01]  /*1ee00*/  STL [R1+0x124c], R93 ;  /* 0x00124c5d01007387 */ /* 0x0003e20000100800 */
[----:B------:R-:W-:Y:S01]  /*1ee10*/  ISETP.GT.U32.AND P6, PT, R15, R92, PT ;  /* 0x0000005c0f00720c */ /* 0x000fe20003fc4070 */
[----:B------:R-:W2:Y:S02]  /*1ee20*/  LDCU UR5, c[0x0][0x3b0] ;  /* 0x00007600ff0577ac */ /* 0x000ea40008000800 */
[----:B------:R3:W4:Y:S01]  /*1ee30*/  @P0 LDG.E.U8 R0, desc[UR20][R4.64] ;  /* 0x0000001404000981 */ /* 0x000722000c1e1100 */
[----:B------:R-:W-:-:S03]  /*1ee40*/  @!P5 IMAD.MOV R3, RZ, RZ, -R3 ;  /* 0x000000ffff03d224 */ /* 0x000fc600078e0a03 */
[----:B------:R0:W-:Y:S04]  /*1ee50*/  STL [R1+0x1248], R5 ;  /* 0x0012480501007387 */ /* 0x0001e80000100800 */
[----:B------:R-:W2:Y:S01]  /*1ee60*/  LDL.LU R2, [R1+0x1cc] ;  /* 0x0001cc0001027983 */ /* 0x000ea20000300800 */
[----:B---3--:R-:W-:Y:S01]  /*1ee70*/  SHF.R.S32.HI R4, RZ, 0x1f, R6 ;  /* 0x0000001fff047819 */ /* 0x008fe20000011406 */
[----:B------:R-:W-:Y:S02]  /*1ee80*/  @!P3 IMAD.IADD R74, R74, 0x1, -R15 ;  /* 0x000000014a4ab824 */ /* 0x000fe400078e0a0f */
[----:B-1----:R-:W3:Y:S01]  /*1ee90*/  LDL.LU R93, [R1+0x29e0] ;  /* 0x0029e000015d7983 */ /* 0x002ee20000300800 */
[----:B0-----:R-:W-:Y:S02]  /*1eea0*/  IADD3 R5, P5, PT, R6, R13, RZ ;  /* 0x0000000d06057210 */ /* 0x001fe40007fbe0ff */
[----:B------:R-:W-:-:S03]  /*1eeb0*/  ISETP.GE.AND P3, PT, R75, RZ, PT ;  /* 0x000000ff4b00720c */ /* 0x000fc60003f66270 */
[----:B------:R-:W-:Y:S01]  /*1eec0*/  IMAD.X R4, R4, 0x1, R12, P5 ;  /* 0x0000000104047824 */ /* 0x000fe200028e060c */
[----:B----4-:R0:W-:Y:S04]  /*1eed0*/  STL [R1+0x1b34], R0 ;  /* 0x001b340001007387 */ /* 0x0101e80000100800 */
[----:B0-----:R-:W4:Y:S04]  /*1eee0*/  LDL R0, [R1+0x224c] ;  /* 0x00224c0001007983 */ /* 0x001f280000100800 */
        /* <DEDUP_REMOVED lines=20> */
[----:B--2---:R0:W-:Y:S04]  /*1f030*/  STL [R1+0x1b60], R73 ;  /* 0x001b604901007387 */ /* 0x0041e80000100800 */
[----:B0-----:R-:W2:Y:S04]  /*1f040*/  LDL.LU R73, [R1+0x29dc] ;  /* 0x0029dc0001497983 */ /* 0x001ea80000300800 */
[----:B------:R-:W3:Y:S04]  /*1f050*/  LDL.LU R92, [R1+0x1c8] ;  /* 0x0001c800015c7983 */ /* 0x000ee80000300800 */
        /* <DEDUP_REMOVED lines=17> */
[----:B----4-:R-:W-:Y:S01]  /*1f170*/  ISETP.GE.AND P5, PT, R0, RZ, PT ;  /* 0x000000ff0000720c */ /* 0x010fe20003fa6270 */
[----:B------:R-:W-:Y:S01]  /*1f180*/  @!P3 IMAD.MOV R3, RZ, RZ, -R3 ;  /* 0x000000ffff03b224 */ /* 0x000fe200078e0a03 */
[----:B------:R-:W4:Y:S01]  /*1f190*/  LDL R74, [R1+0x221c] ;  /* 0x00221c00014a7983 */ /* 0x000f220000100800 */
        /* <DEDUP_REMOVED lines=19> */
[----:B0-----:R-:W-:Y:S01]  /*1f2d0*/  SHF.R.S32.HI R4, RZ, 0x1f, R6 ;  /* 0x0000001fff047819 */ /* 0x001fe20000011406 */
[----:B------:R-:W-:Y:S02]  /*1f2e0*/  @!P3 IMAD.IADD R75, R75, 0x1, -R15 ;  /* 0x000000014b4bb824 */ /* 0x000fe400078e0a0f */
[----:B-1----:R-:W4:Y:S01]  /*1f2f0*/  LDL.LU R0, [R1+0x29d4] ;  /* 0x0029d40001007983 */ /* 0x002f220000300800 */
[----:B---3--:R-:W-:Y:S02]  /*1f300*/  IADD3 R5, P5, PT, R6, R13, RZ ;  /* 0x0000000d06057210 */ /* 0x008fe40007fbe0ff */
[----:B------:R-:W-:-:S03]  /*1f310*/  ISETP.GE.AND P3, PT, R77, RZ, PT ;  /* 0x000000ff4d00720c */ /* 0x000fc60003f66270 */
        /* <DEDUP_REMOVED lines=1866> */
[----:B------:R-:W-:Y:S01]  /*267c0*/  ISETP.GT.U32.AND P6, PT, R15, R2, PT ;  /* 0x000000020f00720c */ /* 0x000fe20003fc4070 */
        /* <DEDUP_REMOVED lines=9> */
[----:B------:R1:W-:Y:S01]  /*26860*/  STL [R1+0x14ec], R74 ;  /* 0x0014ec4a01007387 */ /* 0x0003e20000100800 */
[----:B------:R-:W-:Y:S01]  /*26870*/  IMAD.MOV.U32 R3, RZ, RZ, R16 ;  /* 0x000000ffff037224 */ /* 0x000fe200078e0010 */
[----:B---3--:R-:W-:Y:S01]  /*26880*/  ISETP.GT.U32.AND P3, PT, R15, R75, PT ;  /* 0x0000004b0f00720c */ /* 0x008fe20003f64070 */
[----:B------:R-:W-:Y:S01]  /*26890*/  @!P6 IMAD.IADD R2, R2, 0x1, -R15 ;  /* 0x000000010202e824 */ /* 0x000fe200078e0a0f */
[----:B------:R2:W3:Y:S01]  /*268a0*/  @P0 LDG.E.U8 R77, desc[UR20][R4.64] ;  /* 0x00000014044d0981 */ /* 0x0004e2000c1e1100 */
[----:B----4-:R-:W-:Y:S01]  /*268b0*/  PRMT R73, RZ, 0x7610, R73 ;  /* 0x00007610ff497816 */ /* 0x010fe20000000049 */
[----:B------:R-:W4:Y:S02]  /*268c0*/  LDCU UR5, c[0x0][0x3b0] ;  /* 0x00007600ff0577ac */ /* 0x000f240008000800 */
[----:B------:R0:W-:Y:S04]  /*268d0*/  STL [R1+0x14e8], R5 ;  /* 0x0014e80501007387 */ /* 0x0001e80000100800 */
[----:B------:R-:W4:Y:S04]  /*268e0*/  LDL.LU R16, [R1+0x31c] ;  /* 0x00031c0001107983 */ /* 0x000f280000300800 */
[----:B-1----:R-:W4:Y:S01]  /*268f0*/  LDL.LU R74, [R1+0x2890] ;  /* 0x00289000014a7983 */ /* 0x002f220000300800 */
[----:B------:R-:W-:Y:S01]  /*26900*/  @!P5 IMAD.MOV R3, RZ, RZ, -R3 ;  /* 0x000000ffff03d224 */ /* 0x000fe200078e0a03 */
[----:B--2---:R-:W-:-:S02]  /*26910*/  SHF.R.S32.HI R4, RZ, 0x1f, R6 ;  /* 0x0000001fff047819 */ /* 0x004fc40000011406 */
[----:B0-----:R-:W-:Y:S01]  /*26920*/  IADD3 R5, P5, PT, R6, R13, RZ ;  /* 0x0000000d06057210 */ /* 0x001fe20007fbe0ff */
[----:B------:R-:W-:Y:S01]  /*26930*/  @!P3 IMAD.IADD R75, R75, 0x1, -R15 ;  /* 0x000000014b4bb824 */ /* 0x000fe200078e0a0f */
[----:B------:R-:W-:-:S03]  /*26940*/  ISETP.GE.AND P3, PT, R0, RZ, PT ;  /* 0x000000ff0000720c */ /* 0x000fc60003f66270 */
[----:B------:R-:W-:Y:S01]  /*26950*/  IMAD.X R4, R4, 0x1, R12, P5 ;  /* 0x0000000104047824 */ /* 0x000fe200028e060c */
[----:B---3--:R0:W-:Y:S04]  /*26960*/  STL [R1+0x1a2c], R77 ;  /* 0x001a2c4d01007387 */ /* 0x0081e80000100800 */
[----:B0-----:R-:W2:Y:S04]  /*26970*/  LDL R77, [R1+0x2380] ;  /* 0x00238000014d7983 */ /* 0x001ea80000100800 */
[----:B------:R-:W3:Y:S04]  /*26980*/  LDL.LU R0, [R1+0x320] ;  /* 0x0003200001007983 */ /* 0x000ee80000300800 */
[----:B------:R0:W-:Y:S04]  /*26990*/  STL [R1+0x14f4], R5 ;  /* 0x0014f40501007387 */ /* 0x0001e80000100800 */
[----:B------:R1:W-:Y:S01]  /*269a0*/  STL [R1+0x14f0], R4 ;  /* 0x0014f00401007387 */ /* 0x0003e20000100800 */
[----:B0-----:R-:W-:-:S04]  /*269b0*/  @P0 LOP3.LUT R5, R5, R4, RZ, 0x3c, !PT ;  /* 0x0000000405050212 */ /* 0x001fc800078e3cff */
[C---:B-1----:R-:W-:Y:S02]  /*269c0*/  @P0 LOP3.LUT R4, R5.reuse, R4, RZ, 0x3c, !PT ;  /* 0x0000000405040212 */ /* 0x042fe400078e3cff */
[----:B----4-:R-:W-:Y:S02]  /*269d0*/  PRMT R74, RZ, 0x7610, R74 ;  /* 0x00007610ff4a7816 */ /* 0x010fe4000000004a */
[----:B------:R-:W-:-:S05]  /*269e0*/  @P0 LOP3.LUT R5, R5, R4, RZ, 0x3c, !PT ;  /* 0x0000000405050212 */ /* 0x000fca00078e3cff */
[----:B------:R0:W4:Y:S01]  /*269f0*/  @P0 LDG.E.U8 R74, desc[UR20][R4.64] ;  /* 0x00000014044a0981 */ /* 0x000122000c1e1100 */
[----:B------:R-:W-:Y:S02]  /*26a00*/  ISETP.GT.U32.AND P6, PT, R15, R2, PT ;  /* 0x000000020f00720c */ /* 0x000fe40003fc4070 */
[----:B------:R-:W-:-:S05]  /*26a10*/  SEL R3, R14, R3, !P1 ;  /* 0x000000030e037207 */ /* 0x000fca0004800000 */
[----:B------:R-:W-:Y:S01]  /*26a20*/  IMAD R6, R3, UR6, RZ ;  /* 0x0000000603067c24 */ /* 0x000fe2000f8e02ff */
[----:B------:R-:W-:Y:S01]  /*26a30*/  ISETP.GT.U32.AND P4, PT, R15, R92, PT ;  /* 0x0000005c0f00720c */ /* 0x000fe20003f84070 */
[----:B------:R-:W1:Y:S03]  /*26a40*/  LDCU UR6, c[0x0][0x3b0] ;  /* 0x00007600ff0677ac */ /* 0x000e660008000800 */
[----:B0-----:R-:W-:Y:S01]  /*26a50*/  SHF.R.S32.HI R4, RZ, 0x1f, R6 ;  /* 0x0000001fff047819 */ /* 0x001fe20000011406 */
        /* <DEDUP_REMOVED lines=8> */
[----:B------:R-:W3:Y:S04]  /*26ae0*/  LDL.LU R2, [R1+0x314] ;  /* 0x0003140001027983 */ /* 0x000ee80000300800 */
[----:B------:R0:W-:Y:S04]  /*26af0*/  STL [R1+0x14fc], R5 ;  /* 0x0014fc0501007387 */ /* 0x0001e80000100800 */
[----:B------:R-:W3:Y:S01]  /*26b00*/  LDL R93, [R1+0x238c] ;  /* 0x00238c00015d7983 */ /* 0x000ee20000100800 */
[----:B0-----:R-:W-:-:S03]  /*26b10*/  @P0 LOP3.LUT R5, R5, R4, RZ, 0x3c, !PT ;  /* 0x0000000405050212 */ /* 0x001fc600078e3cff */
[----:B------:R0:W-:Y:S02]  /*26b20*/  STL [R1+0x14f8], R4 ;  /* 0x0014f80401007387 */ /* 0x0001e40000100800 */
[----:B0-----:R-:W-:-:S04]  /*26b30*/  @P0 LOP3.LUT R4, R5, R4, RZ, 0x3c, !PT ;  /* 0x0000000405040212 */ /* 0x001fc800078e3cff */
[----:B------:R-:W-:-:S05]  /*26b40*/  @P0 LOP3.LUT R5, R5, R4, RZ, 0x3c, !PT ;  /* 0x0000000405050212 */ /* 0x000fca00078e3cff */
[----:B------:R0:W3:Y:S01]  /*26b50*/  @P0 LDG.E.U8 R73, desc[UR20][R4.64] ;  /* 0x0000001404490981 */ /* 0x0000e2000c1e1100 */
[----:B------:R-:W-:Y:S01]  /*26b60*/  ISETP.GT.U32.AND P5, PT, R15, R75, PT ;  /* 0x0000004b0f00720c */ /* 0x000fe20003fa4070 */
[----:B------:R-:W-:Y:S01]  /*26b70*/  @!P4 IMAD.IADD R92, R92, 0x1, -R15 ;  /* 0x000000015c5cc824 */ /* 0x000fe200078e0a0f */
[----:B------:R-:W-:-:S04]  /*26b80*/  SEL R6, R14, R3, !P1 ;  /* 0x000000030e067207 */ /* 0x000fc80004800000 */
[----:B------:R-:W-:Y:S01]  /*26b90*/  ISETP.GT.U32.AND P4, PT, R15, R92, PT ;  /* 0x0000005c0f00720c */ /* 0x000fe20003f84070 */
[----:B------:R-:W-:Y:S01]  /*26ba0*/  IMAD R6, R6, UR5, RZ ;  /* 0x0000000506067c24 */ /* 0x000fe2000f8e02ff */
[----:B------:R-:W-:Y:S01]  /*26bb0*/  PRMT R72, RZ, 0x7610, R72 ;  /* 0x00007610ff487816 */ /* 0x000fe20000000048 */
[----:B------:R-:W1:Y:S04]  /*26bc0*/  LDCU UR5, c[0x0][0x3b0] ;  /* 0x00007600ff0577ac */ /* 0x000e680008000800 */
[----:B------:R-:W-:Y:S01]  /*26bd0*/  @!P5 IMAD.IADD R75, R75, 0x1, -R15 ;  /* 0x000000014b4bd824 */ /* 0x000fe200078e0a0f */
[----:B--2---:R-:W-:Y:S02]  /*26be0*/  ISETP.GE.AND P5, PT, R77, RZ, PT ;  /* 0x000000ff4d00720c */ /* 0x004fe40003fa6270 */
[----:B------:R-:W2:Y:S01]  /*26bf0*/  LDL.LU R77, [R1+0x318] ;  /* 0x00031800014d7983 */ /* 0x000ea20000300800 */
[----:B------:R-:W-:Y:S01]  /*26c00*/  IMAD.MOV.U32 R3, RZ, RZ, R75 ;  /* 0x000000ffff037224 */ /* 0x000fe200078e004b */
[----:B0-----:R-:W-:Y:S01]  /*26c10*/  SHF.R.S32.HI R5, RZ, 0x1f, R6 ;  /* 0x0000001fff057819 */ /* 0x001fe20000011406 */
[----:B------:R-:W-:-:S02]  /*26c20*/  @!P4 IMAD.IADD R92, R92, 0x1, -R15 ;  /* 0x000000015c5cc824 */ /* 0x000fc400078e0a0f */
[----:B------:R-:W-:-:S05]  /*26c30*/  @!P3 IMAD.MOV R3, RZ, RZ, -R3 ;  /* 0x000000ffff03b224 */ /* 0x000fca00078e0a03 */
[----:B------:R-:W-:Y:S01]  /*26c40*/  SEL R4, R14, R3, !P1 ;  /* 0x000000030e047207 */ /* 0x000fe20004800000 */
[----:B---3--:R0:W-:Y:S02]  /*26c50*/  STL [R1+0x1a24], R73 ;  /* 0x001a244901007387 */ /* 0x0081e40000100800 */
[----:B0-----:R-:W-:Y:S02]  /*26c60*/  IADD3 R73, P4, PT, R6, R13, RZ ;  /* 0x0000000d06497210 */ /* 0x001fe40007f9e0ff */
[----:B-1----:R-:W-:Y:S01]  /*26c70*/  IMAD R6, R4, UR6, RZ ;  /* 0x0000000604067c24 */ /* 0x002fe2000f8e02ff */
[----:B------:R-:W-:Y:S01]  /*26c80*/  ISETP.GT.U32.AND P3, PT, R15, R0, PT ;  /* 0x000000000f00720c */ /* 0x000fe20003f64070 */
[----:B------:R-:W-:Y:S01]  /*26c90*/  IMAD.MOV.U32 R3, RZ, RZ, R92 ;  /* 0x000000ffff037224 */ /* 0x000fe200078e005c */
[----:B------:R-:W-:Y:S01]  /*26ca0*/  PRMT R70, RZ, 0x7610, R70 ;  /* 0x00007610ff467816 */ /* 0x000fe20000000046 */
[----:B------:R-:W-:Y:S01]  /*26cb0*/  IMAD.X R75, R5, 0x1, R12, P4 ;  /* 0x00000001054b7824 */ /* 0x000fe200020e060c */
[----:B------:R0:W-:Y:S01]  /*26cc0*/  STL [R1+0x1504], R73 ;  /* 0x0015044901007387 */ /* 0x0001e20000100800 */
[----:B------:R-:W-:Y:S01]  /*26cd0*/  @P0 IMAD.MOV.U32 R4, RZ, RZ, R73 ;  /* 0x000000ffff040224 */ /* 0x000fe200078e0049 */
[----:B------:R-:W-:Y:S01]  /*26ce0*/  ISETP.GT.U32.AND P6, PT, R15, R16, PT ;  /* 0x000000100f00720c */ /* 0x000fe20003fc4070 */
[----:B------:R-:W-:Y:S01]  /*26cf0*/  @P0 IMAD.MOV.U32 R5, RZ, RZ, R75 ;  /* 0x000000ffff050224 */ /* 0x000fe200078e004b */
[----:B------:R-:W1:Y:S04]  /*26d00*/  LDCU UR6, c[0x0][0x3b0] ;  /* 0x00007600ff0677ac */ /* 0x000e680008000800 */
[----:B------:R3:W2:Y:S01]  /*26d10*/  @P0 LDG.E.U8 R72, desc[UR20][R4.64] ;  /* 0x0000001404480981 */ /* 0x0006a2000c1e1100 */
[----:B------:R-:W-:-:S03]  /*26d20*/  @!P5 IMAD.MOV R3, RZ, RZ, -R3 ;  /* 0x000000ffff03d224 */ /* 0x000fc600078e0a03 */
[----:B------:R1:W-:Y:S04]  /*26d30*/  STL [R1+0x1500], R75 ;  /* 0x0015004b01007387 */ /* 0x0003e80000100800 */
[----:B0-----:R-:W4:Y:S01]  /*26d40*/  LDL R73, [R1+0x23b8] ;  /* 0x0023b80001497983 */ /* 0x001f220000100800 */
[----:B---3--:R-:W-:-:S03]  /*26d50*/  SHF.R.S32.HI R4, RZ, 0x1f, R6 ;  /* 0x0000001fff047819 */ /* 0x008fc60000011406 */
[----:B-1----:R-:W3:Y:S01]  /*26d60*/  LDL.LU R75, [R1+0x324] ;  /* 0x00032400014b7983 */ /* 0x002ee20000300800 */
[--C-:B------:R-:W-:Y:S01]  /*26d70*/  @!P3 IMAD.IADD R0, R0, 0x1, -R15.reuse ;  /* 0x000000010000b824 */ /* 0x100fe200078e0a0f */
[----:B------:R-:W-:Y:S02]  /*26d80*/  ISETP.GE.AND P3, PT, R93, RZ, PT ;  /* 0x000000ff5d00720c */ /* 0x000fe40003f66270 */
[----:B------:R-:W-:Y:S01]  /*26d90*/  SEL R3, R14, R3, !P1 ;  /* 0x000000030e037207 */ /* 0x000fe20004800000 */
[----:B------:R-:W-:Y:S01]  /*26da0*/  @!P6 IMAD.IADD R16, R16, 0x1, -R15 ;  /* 0x000000011010e824 */ /* 0x000fe200078e0a0f */
[----:B--2---:R0:W-:Y:S04]  /*26db0*/  STL [R1+0x1a20], R72 ;  /* 0x001a204801007387 */ /* 0x0041e80000100800 */
[----:B------:R-:W2:Y:S01]  /*26dc0*/  LDL R93, [R1+0x236c] ;  /* 0x00236c00015d7983 */ /* 0x000ea20000100800 */
[----:B0-----:R-:W-:-:S05]  /*26dd0*/  IADD3 R72, P5, PT, R6, R13, RZ ;  /* 0x0000000d06487210 */ /* 0x001fca0007fbe0ff */
[----:B------:R-:W-:Y:S01]  /*26de0*/  IMAD.X R4, R4, 0x1, R12, P5 ;  /* 0x0000000104047824 */ /* 0x000fe200028e060c */
[----:B------:R-:W-:Y:S01]  /*26df0*/  STL [R1+0x150c], R72 ;  /* 0x00150c4801007387 */ /* 0x000fe20000100800 */
[----:B------:R-:W-:Y:S01]  /*26e00*/  IMAD R6, R3, UR5, RZ ;  /* 0x0000000503067c24 */ /* 0x000fe2000f8e02ff */
[C---:B------:R-:W-:Y:S01]  /*26e10*/  ISETP.GT.U32.AND P6, PT, R15.reuse, R16, PT ;  /* 0x000000100f00720c */ /* 0x040fe20003fc4070 */
[----:B------:R-:W-:Y:S01]  /*26e20*/  @P0 IMAD.MOV.U32 R5, RZ, RZ, R4 ;  /* 0x000000ffff050224 */ /* 0x000fe200078e0004 */
[----:B------:R0:W-:Y:S01]  /*26e30*/  STL [R1+0x1508], R4 ;  /* 0x0015080401007387 */ /* 0x0001e20000100800 */
[----:B------:R-:W-:Y:S01]  /*26e40*/  ISETP.GT.U32.AND P4, PT, R15, R2, PT ;  /* 0x000000020f00720c */ /* 0x000fe20003f84070 */
[----:B------:R-:W1:Y:S02]  /*26e50*/  LDCU UR5, c[0x0][0x3b0] ;  /* 0x00007600ff0577ac */ /* 0x000e640008000800 */
[----:B------:R-:W3:Y:S01]  /*26e60*/  LDL.LU R92, [R1+0x328] ;  /* 0x00032800015c7983 */ /* 0x000ee20000300800 */
[----:B0-----:R-:W-:-:S05]  /*26e70*/  @P0 IMAD.MOV.U32 R4, RZ, RZ, R72 ;  /* 0x000000ffff040224 */ /* 0x001fca00078e0048 */
[----:B------:R0:W3:Y:S02]  /*26e80*/  @P0 LDG.E.U8 R70, desc[UR20][R4.64] ;  /* 0x0000001404460981 */ /* 0x0000e4000c1e1100 */
[----:B0-----:R-:W-:-:S04]  /*26e90*/  IADD3 R4, P5, PT, R6, R13, RZ ;  /* 0x0000000d06047210 */ /* 0x001fc80007fbe0ff */
[----:B------:R-:W-:-:S05]  /*26ea0*/  LEA.HI.X.SX32 R5, R6, R12, 0x1, P5 ;  /* 0x0000000c06057211 */ /* 0x000fca00028f0eff */
[----:B------:R0:W3:Y:S01]  /*26eb0*/  @P0 LDG.E.U8 R7, desc[UR20][R4.64] ;  /* 0x0000001404070981 */ /* 0x0000e2000c1e1100 */
[--C-:B------:R-:W-:Y:S02]  /*26ec0*/  @!P6 IMAD.IADD R16, R16, 0x1, -R15.reuse ;  /* 0x000000011010e824 */ /* 0x100fe400078e0a0f */
[----:B------:R-:W-:Y:S02]  /*26ed0*/  @!P4 IMAD.IADD R2, R2, 0x1, -R15 ;  /* 0x000000010202c824 */ /* 0x000fe400078e0a0f */
[----:B------:R-:W-:Y:S01]  /*26ee0*/  IMAD.MOV.U32 R3, RZ, RZ, R16 ;  /* 0x000000ffff037224 */ /* 0x000fe200078e0010 */
[C---:B------:R-:W-:Y:S01]  /*26ef0*/  ISETP.GT.U32.AND P4, PT, R15.reuse, R0, PT ;  /* 0x000000000f00720c */ /* 0x040fe20003f84070 */
[----:B------:R-:W3:Y:S01]  /*26f00*/  LDL R16, [R1+0x2374] ;  /* 0x0023740001107983 */ /* 0x000ee20000100800 */
[C---:B------:R-:W-:Y:S01]  /*26f10*/  ISETP.GT.U32.AND P6, PT, R15.reuse, R2, PT ;  /* 0x000000020f00720c */ /* 0x040fe20003fc4070 */
[----:B------:R-:W-:Y:S01]  /*26f20*/  @!P3 IMAD.MOV R3, RZ, RZ, -R3 ;  /* 0x000000ffff03b224 */ /* 0x000fe200078e0a03 */
[----:B------:R-:W-:-:S04]  /*26f30*/  ISETP.GT.U32.AND P3, PT, R15, R77, PT ;  /* 0x0000004d0f00720c */ /* 0x000fc80003f64070 */
[----:B------:R-:W-:-:S05]  /*26f40*/  SEL R3, R14, R3, !P1 ;  /* 0x000000030e037207 */ /* 0x000fca0004800000 */
[----:B------:R-:W-:Y:S02]  /*26f50*/  IMAD R3, R3, UR6, RZ ;  /* 0x0000000603037c24 */ /* 0x000fe4000f8e02ff */
[--C-:B------:R-:W-:Y:S02]  /*26f60*/  @!P4 IMAD.IADD R0, R0, 0x1, -R15.reuse ;  /* 0x000000010000c824 */ /* 0x100fe400078e0a0f */
[--C-:B------:R-:W-:Y:S01]  /*26f70*/  @!P6 IMAD.IADD R2, R2, 0x1, -R15.reuse ;  /* 0x000000010202e824 */ /* 0x100fe200078e0a0f */
[----:B------:R-:W-:Y:S01]  /*26f80*/  IADD3 R6, P6, PT, R3, R13, RZ ;  /* 0x0000000d03067210 */ /* 0x000fe20007fde0ff */
[----:B------:R0:W-:Y:S01]  /*26f90*/  STL [R1+0xad0], R4 ;  /* 0x000ad00401007387 */ /* 0x0001e20000100800 */
[----:B------:R-:W-:Y:S01]  /*26fa0*/  @!P3 IMAD.IADD R77, R77, 0x1, -R15 ;  /* 0x000000014d4db824 */ /* 0x000fe200078e0a0f */
[----:B----4-:R-:W-:Y:S01]  /*26fb0*/  ISETP.GE.AND P5, PT, R73, RZ, PT ;  /* 0x000000ff4900720c */ /* 0x010fe20003fa6270 */
[----:B------:R-:W4:Y:S01]  /*26fc0*/  LDCU UR6, c[0x0][0x3b0] ;  /* 0x00007600ff0677ac */ /* 0x000f220008000800 */
[----:B------:R1:W-:Y:S01]  /*26fd0*/  STL [R1+0xacc], R5 ;  /* 0x000acc0501007387 */ /* 0x0003e20000100800 */
[----:B------:R-:W-:Y:S01]  /*26fe0*/  LEA.HI.X.SX32 R3, R3, R12, 0x1, P6 ;  /* 0x0000000c03037211 */ /* 0x000fe200030f0eff */
[----:B0-----:R-:W-:Y:S01]  /*26ff0*/  IMAD.MOV.U32 R4, RZ, RZ, R0 ;  /* 0x000000ffff047224 */ /* 0x001fe200078e0000 */
[----:B-1----:R-:W-:-:S02]  /*27000*/  PRMT R5, RZ, 0x7610, R5 ;  /* 0x00007610ff057816 */ /* 0x002fc40000000005 */
[----:B--2---:R-:W-:Y:S02]  /*27010*/  ISETP.GE.AND P3, PT, R93, RZ, PT ;  /* 0x000000ff5d00720c */ /* 0x004fe40003f66270 */
[----:B------:R-:W2:Y:S04]  /*27020*/  LDL R93, [R1+0x237c] ;  /* 0x00237c00015d7983 */ /* 0x000ea80000100800 */
[----:B------:R-:W-:Y:S04]  /*27030*/  STL [R1+0xac8], R6 ;  /* 0x000ac80601007387 */ /* 0x000fe80000100800 */
[----:B------:R-:W2:Y:S04]  /*27040*/  LDL.LU R0, [R1+0x338] ;  /* 0x0003380001007983 */ /* 0x000ea80000300800 */
[----:B---3--:R-:W-:Y:S04]  /*27050*/  STL [R1+0x6e8], R70 ;  /* 0x0006e84601007387 */ /* 0x008fe80000100800 */
[----:B------:R-:W-:Y:S04]  /*27060*/  STL [R1+0xac4], R3 ;  /* 0x000ac40301007387 */ /* 0x000fe80000100800 */
[----:B------:R0:W-:Y:S02]  /*27070*/  STL [R1+0x1a1c], R7 ;  /* 0x001a1c0701007387 */ /* 0x0001e40000100800 */
[----:B0-----:R-:W-:-:S05]  /*27080*/  @P0 IMAD.MOV.U32 R7, RZ, RZ, R3 ;  /* 0x000000ffff070224 */ /* 0x001fca00078e0003 */
[----:B------:R-:W3:Y:S01]  /*27090*/  @P0 LDG.E.U8 R5, desc[UR20][R6.64] ;  /* 0x0000001406050981 */ /* 0x000ee2000c1e1100 */
[C---:B------:R-:W-:Y:S02]  /*270a0*/  ISETP.GT.U32.AND P4, PT, R15.reuse, R75, PT ;  /* 0x0000004b0f00720c */ /* 0x040fe40003f84070 */
[----:B------:R-:W-:Y:S01]  /*270b0*/  ISETP.GT.U32.AND P6, PT, R15, R77, PT ;  /* 0x0000004d0f00720c */ /* 0x000fe20003fc4070 */
[----:B------:R-:W-:Y:S02]  /*270c0*/  @!P5 IMAD.MOV R4, RZ, RZ, -R4 ;  /* 0x000000ffff04d224 */ /* 0x000fe400078e0a04 */
[----:B------:R-:W-:Y:S02]  /*270d0*/  IMAD.MOV.U32 R3, RZ, RZ, R2 ;  /* 0x000000ffff037224 */ /* 0x000fe400078e0002 */
[----:B------:R-:W2:Y:S02]  /*270e0*/  LDL R2, [R1+0x23ac] ;  /* 0x0023ac0001027983 */ /* 0x000ea40000100800 */
[----:B------:R-:W-:-:S04]  /*270f0*/  @!P3 IMAD.MOV R3, RZ, RZ, -R3 ;  /* 0x000000ffff03b224 */ /* 0x000fc800078e0a03 */
[--C-:B------:R-:W-:Y:S01]  /*27100*/  @!P4 IMAD.IADD R75, R75, 0x1, -R15.reuse ;  /* 0x000000014b4bc824 */ /* 0x100fe200078e0a0f */
[----:B------:R-:W-:Y:S02]  /*27110*/  ISETP.GE.AND P4, PT, R16, RZ, PT ;  /* 0x000000ff1000720c */ /* 0x000fe40003f86270 */
[----:B------:R-:W2:Y:S01]  /*27120*/  LDL.LU R16, [R1+0x32c] ;  /* 0x00032c0001107983 */ /* 0x000ea20000300800 */
[----:B------:R-:W-:Y:S01]  /*27130*/  @!P6 IMAD.IADD R77, R77, 0x1, -R15 ;  /* 0x000000014d4de824 */ /* 0x000fe200078e0a0f */
[----:B------:R-:W-:Y:S02]  /*27140*/  PRMT R71, RZ, 0x7610, R71 ;  /* 0x00007610ff477816 */ /* 0x000fe40000000047 */
[----:B---3--:R0:W-:Y:S02]  /*27150*/  STL [R1+0x1a18], R5 ;  /* 0x001a180501007387 */ /* 0x0081e40000100800 */
[C---:B0-----:R-:W-:Y:S02]  /*27160*/  SEL R5, R14.reuse, R4, !P1 ;  /* 0x000000040e057207 */ /* 0x041fe40004800000 */
[----:B------:R-:W-:-:S03]  /*27170*/  SEL R4, R14, R3, !P1 ;  /* 0x000000030e047207 */ /* 0x000fc60004800000 */
[----:B------:R-:W-:Y:S01]  /*27180*/  IMAD R5, R5, UR13, RZ ;  /* 0x0000000d05057c24 */ /* 0x000fe2000f8e02ff */
[----:B------:R-:W-:Y:S01]  /*27190*/  ISETP.GT.U32.AND P3, PT, R15, R75, PT ;  /* 0x0000004b0f00720c */ /* 0x000fe20003f64070 */
[----:B------:R-:W-:Y:S01]  /*271a0*/  IMAD.MOV.U32 R3, RZ, RZ, R77 ;  /* 0x000000ffff037224 */ /* 0x000fe200078e004d */
[----:B------:R-:W-:Y:S01]  /*271b0*/  PRMT R74, RZ, 0x7610, R74 ;  /* 0x00007610ff4a7816 */ /* 0x000fe2000000004a */
[----:B----4-:R-:W-:Y:S01]  /*271c0*/  IMAD R4, R4, UR6, RZ ;  /* 0x0000000604047c24 */ /* 0x010fe2000f8e02ff */
[----:B------:R-:W-:Y:S01]  /*271d0*/  SHF.R.S32.HI R6, RZ, 0x1f, R5 ;  /* 0x0000001fff067819 */ /* 0x000fe20000011405 */
[----:B------:R-:W-:Y:S01]  /*271e0*/  @!P4 IMAD.MOV R3, RZ, RZ, -R3 ;  /* 0x000000ffff03c224 */ /* 0x000fe200078e0a03 */
[-C--:B------:R-:W-:Y:S01]  /*271f0*/  IADD3 R5, P6, PT, R5, R13.reuse, RZ ;  /* 0x0000000d05057210 */ /* 0x080fe20007fde0ff */
[----:B------:R-:W3:Y:S01]  /*27200*/  LDL.LU R77, [R1+0x330] ;  /* 0x00033000014d7983 */ /* 0x000ee20000300800 */
[----:B------:R-:W-:Y:S01]  /*27210*/  IADD3 R73, P4, PT, R4, R13, RZ ;  /* 0x0000000d04497210 */ /* 0x000fe20007f9e0ff */
[----:B------:R-:W0:Y:S02]  /*27220*/  LDCU UR6, c[0x0][0x3b0] ;  /* 0x00007600ff0677ac */ /* 0x000e240008000800 */
[----:B------:R-:W-:Y:S01]  /*27230*/  IMAD.X R70, R6, 0x1, R12, P6 ;  /* 0x0000000106467824 */ /* 0x000fe200030e060c */
[----:B------:R-:W-:Y:S01]  /*27240*/  LEA.HI.X.SX32 R72, R4, R12, 0x1, P4 ;  /* 0x0000000c04487211 */ /* 0x000fe200020f0eff */
[----:B------:R1:W-:Y:S01]  /*27250*/  STL [R1+0x1514], R5 ;  /* 0x0015140501007387 */ /* 0x0003e20000100800 */
[----:B------:R-:W-:Y:S01]  /*27260*/  @P0 IMAD.MOV.U32 R4, RZ, RZ, R5 ;  /* 0x000000ffff040224 */ /* 0x000fe200078e0005 */
[----:B------:R-:W-:Y:S01]  /*27270*/  ISETP.GT.U32.AND P5, PT, R15, R92, PT ;  /* 0x0000005c0f00720c */ /* 0x000fe20003fa4070 */
[----:B------:R-:W4:Y:S01]  /*27280*/  LDCU UR13, c[0x0][0x3b0] ;  /* 0x00007600ff0d77ac */ /* 0x000f220008000800 */
[----:B-1----:R-:W-:-:S05]  /*27290*/  @P0 IMAD.MOV.U32 R5, RZ, RZ, R70 ;  /* 0x000000ffff050224 */ /* 0x002fca00078e0046 */
[----:B------:R1:W3:Y:S01]  /*272a0*/  @P0 LDG.E.U8 R71, desc[UR20][R4.64] ;  /* 0x0000001404470981 */ /* 0x0002e2000c1e1100 */
[----:B------:R-:W-:Y:S01]  /*272b0*/  @!P3 IMAD.IADD R75, R75, 0x1, -R15 ;  /* 0x000000014b4bb824 */ /* 0x000fe200078e0a0f */
[----:B--2---:R-:W-:Y:S02]  /*272c0*/  ISETP.GE.AND P3, PT, R93, RZ, PT ;  /* 0x000000ff5d00720c */ /* 0x004fe40003f66270 */
[----:B------:R-:W-:Y:S04]  /*272d0*/  STL [R1+0xac0], R73 ;  /* 0x000ac04901007387 */ /* 0x000fe80000100800 */
[----:B------:R-:W2:Y:S01]  /*272e0*/  LDL R93, [R1+0x23c0] ;  /* 0x0023c000015d7983 */ /* 0x000ea20000100800 */
[----:B-1----:R-:W-:Y:S02]  /*272f0*/  @P0 IMAD.MOV.U32 R4, RZ, RZ, R73 ;  /* 0x000000ffff040224 */ /* 0x002fe400078e0049 */
[----:B------:R-:W-:Y:S01]  /*27300*/  @P0 IMAD.MOV.U32 R5, RZ, RZ, R72 ;  /* 0x000000ffff050224 */ /* 0x000fe200078e0048 */
[----:B------:R1:W-:Y:S04]  /*27310*/  STL [R1+0x1510], R70 ;  /* 0x0015104601007387 */ /* 0x0003e80000100800 */
[----:B------:R0:W2:Y:S04]  /*27320*/  @P0 LDG.E.U8 R74, desc[UR20][R4.64] ;  /* 0x00000014044a0981 */ /* 0x0000a8000c1e1100 */
[----:B-1----:R-:W2:Y:S04]  /*27330*/  LDL.LU R70, [R1+0x2888] ;  /* 0x0028880001467983 */ /* 0x002ea80000300800 */
[----:B------:R-:W-:Y:S01]  /*27340*/  STL [R1+0xabc], R72 ;  /* 0x000abc4801007387 */ /* 0x000fe20000100800 */
[----:B------:R-:W-:-:S03]  /*27350*/  @!P5 IMAD.IADD R92, R92, 0x1, -R15 ;  /* 0x000000015c5cd824 */ /* 0x000fc600078e0a0f */
[----:B---3--:R1:W-:Y:S04]  /*27360*/  STL [R1+0x1a14], R71 ;  /* 0x001a144701007387 */ /* 0x0083e80000100800 */
[----:B-1----:R-:W3:Y:S04]  /*27370*/  LDL.LU R71, [R1+0x2884] ;  /* 0x0028840001477983 */ /* 0x002ee80000300800 */
[----:B------:R-:W3:Y:S01]  /*27380*/  LDL.LU R72, [R1+0x2880] ;  /* 0x0028800001487983 */ /* 0x000ee20000300800 */
[----:B------:R-:W-:Y:S02]  /*27390*/  ISETP.GT.U32.AND P5, PT, R15, R92, PT ;  /* 0x0000005c0f00720c */ /* 0x000fe40003fa4070 */
[----:B------:R-:W-:Y:S01]  /*273a0*/  SEL R6, R14, R3, !P1 ;  /* 0x000000030e067207 */ /* 0x000fe20004800000 */
[----:B------:R-:W-:Y:S01]  /*273b0*/  IMAD.MOV.U32 R3, RZ, RZ, R75 ;  /* 0x000000ffff037224 */ /* 0x000fe200078e004b */
[----:B------:R-:W4:Y:S03]  /*273c0*/  LDL.LU R73, [R1+0x287c] ;  /* 0x00287c0001497983 */ /* 0x000f260000300800 */
[----:B------:R-:W-:Y:S01]  /*273d0*/  IMAD R6, R6, UR5, RZ ;  /* 0x0000000506067c24 */ /* 0x000fe2000f8e02ff */
[----:B------:R-:W-:Y:S01]  /*273e0*/  ISETP.GE.AND P4, PT, R2, RZ, PT ;  /* 0x000000ff0200720c */ /* 0x000fe20003f86270 */
[----:B------:R-:W-:Y:S01]  /*273f0*/  @!P3 IMAD.MOV R3, RZ, RZ, -R3 ;  /* 0x000000ffff03b224 */ /* 0x000fe200078e0a03 */
[----:B------:R-:W4:Y:S01]  /*27400*/  LDL.LU R2, [R1+0x334] ;  /* 0x0003340001027983 */ /* 0x000f220000300800 */
[----:B------:R-:W1:Y:S02]  /*27410*/  LDCU UR5, c[0x0][0x3b0] ;  /* 0x00007600ff0577ac */ /* 0x000e640008000800 */
[----:B------:R-:W-:Y:S01]  /*27420*/  @!P5 IMAD.IADD R92, R92, 0x1, -R15 ;  /* 0x000000015c5cd824 */ /* 0x000fe200078e0a0f */
[----:B0-----:R-:W-:-:S02]  /*27430*/  IADD3 R5, P5, PT, R6, R13, RZ ;  /* 0x0000000d06057210 */ /* 0x001fc40007fbe0ff */
[----:B------:R-:W-:-:S03]  /*27440*/  SEL R4, R14, R3, !P1 ;  /* 0x000000030e047207 */ /* 0x000fc60004800000 */
[----:B------:R-:W-:Y:S04]  /*27450*/  STL [R1+0xab8], R5 ;  /* 0x000ab80501007387 */ /* 0x000fe80000100800 */
[----:B--2---:R0:W-:Y:S02]  /*27460*/  STL [R1+0x1a10], R74 ;  /* 0x001a104a01007387 */ /* 0x0041e40000100800 */
[----:B0-----:R-:W-:Y:S01]  /*27470*/  LEA.HI.X.SX32 R74, R6, R12, 0x1, P5 ;  /* 0x0000000c064a7211 */ /* 0x001fe200028f0eff */
[----:B------:R-:W-:Y:S01]  /*27480*/  IMAD R6, R4, UR15, RZ ;  /* 0x0000000f04067c24 */ /* 0x000fe2000f8e02ff */
[----:B---3--:R-:W-:Y:S01]  /*27490*/  PRMT R72, RZ, 0x7610, R72 ;  /* 0x00007610ff487816 */ /* 0x008fe20000000048 */
[----:B------:R-:W-:Y:S01]  /*274a0*/  @P0 IMAD.MOV.U32 R4, RZ, RZ, R5 ;  /* 0x000000ffff040224 */ /* 0x000fe200078e0005 */
[C---:B------:R-:W-:Y:S01]  /*274b0*/  ISETP.GT.U32.AND P3, PT, R15.reuse, R16, PT ;  /* 0x000000100f00720c */ /* 0x040fe20003f64070 */
[----:B------:R-:W-:Y:S01]  /*274c0*/  @P0 IMAD.MOV.U32 R5, RZ, RZ, R74 ;  /* 0x000000ffff050224 */ /* 0x000fe200078e004a */
[----:B------:R0:W-:Y:S01]  /*274d0*/  STL [R1+0xab4], R74 ;  /* 0x000ab44a01007387 */ /* 0x0001e20000100800 */
[----:B------:R-:W-:Y:S01]  /*274e0*/  IMAD.MOV.U32 R3, RZ, RZ, R92 ;  /* 0x000000ffff037224 */ /* 0x000fe200078e005c */
[----:B------:R-:W-:Y:S01]  /*274f0*/  ISETP.GT.U32.AND P5, PT, R15, R77, PT ;  /* 0x0000004d0f00720c */ /* 0x000fe20003fa4070 */
[----:B------:R-:W2:Y:S01]  /*27500*/  LDCU UR15, c[0x0][0x3b0] ;  /* 0x00007600ff0f77ac */ /* 0x000ea20008000800 */
[----:B------:R3:W2:Y:S01]  /*27510*/  @P0 LDG.E.U8 R72, desc[UR20][R4.64] ;  /* 0x0000001404480981 */ /* 0x0006a2000c1e1100 */
[----:B------:R-:W-:-:S03]  /*27520*/  @!P4 IMAD.MOV R3, RZ, RZ, -R3 ;  /* 0x000000ffff03c224 */ /* 0x000fc600078e0a03 */
[----:B------:R-:W4:Y:S04]  /*27530*/  LDL R75, [R1+0x2384] ;  /* 0x00238400014b7983 */ /* 0x000f280000100800 */
[----:B0-----:R-:W4:Y:S01]  /*27540*/  LDL.LU R74, [R1+0x33c] ;  /* 0x00033c00014a7983 */ /* 0x001f220000300800 */
[----:B---3--:R-:W-:Y:S01]  /*27550*/  SHF.R.S32.HI R4, RZ, 0x1f, R6 ;  /* 0x0000001fff047819 */ /* 0x008fe20000011406 */
[--C-:B------:R-:W-:Y:S01]  /*27560*/  @!P3 IMAD.IADD R16, R16, 0x1, -R15.reuse ;  /* 0x000000011010b824 */ /* 0x100fe200078e0a0f */
[----:B------:R-:W-:Y:S02]  /*27570*/  ISETP.GE.AND P3, PT, R93, RZ, PT ;  /* 0x000000ff5d00720c */ /* 0x000fe40003f66270 */
[----:B------:R-:W-:Y:S02]  /*27580*/  SEL R3, R14, R3, !P1 ;  /* 0x000000030e037207 */ /* 0x000fe40004800000 */
[----:B------:R-:W-:Y:S01]  /*27590*/  PRMT R70, RZ, 0x7610, R70 ;  /* 0x00007610ff467816 */ /* 0x000fe20000000046 */
[----:B------:R-:W-:Y:S01]  /*275a0*/  @!P5 IMAD.IADD R77, R77, 0x1, -R15 ;  /* 0x000000014d4dd824 */ /* 0x000fe200078e0a0f */
[----:B------:R-:W-:-:S02]  /*275b0*/  PRMT R7, RZ, 0x7610, R7 ;  /* 0x00007610ff077816 */ /* 0x000fc40000000007 */
[----:B------:R-:W-:Y:S01]  /*275c0*/  ISETP.GT.U32.AND P6, PT, R15, R0, PT ;  /* 0x000000000f00720c */ /* 0x000fe20003fc4070 */
[----:B--2---:R0:W-:Y:S04]  /*275d0*/  STL [R1+0x1a0c], R72 ;  /* 0x001a0c4801007387 */ /* 0x0041e80000100800 */
[----:B------:R-:W2:Y:S01]  /*275e0*/  LDL R93, [R1+0x2390] ;  /* 0x00239000015d7983 */ /* 0x000ea20000100800 */
[----:B0-----:R-:W-:-:S05]  /*275f0*/  IADD3 R72, P4, PT, R6, R13, RZ ;  /* 0x0000000d06487210 */ /* 0x001fca0007f9e0ff */
[----:B------:R-:W-:Y:S01]  /*27600*/  IMAD.X R4, R4, 0x1, R12, P4 ;  /* 0x0000000104047824 */ /* 0x000fe200020e060c */
[----:B------:R-:W-:Y:S01]  /*27610*/  STL [R1+0x151c], R72 ;  /* 0x00151c4801007387 */ /* 0x000fe20000100800 */
[----:B-1----:R-:W-:Y:S02]  /*27620*/  IMAD R6, R3, UR5, RZ ;  /* 0x0000000503067c24 */ /* 0x002fe4000f8e02ff */
[----:B------:R-:W-:Y:S01]  /*27630*/  @!P6 IMAD.IADD R0, R0, 0x1, -R15 ;  /* 0x000000010000e824 */ /* 0x000fe200078e0a0f */
[----:B------:R0:W-:Y:S01]  /*27640*/  STL [R1+0x1518], R4 ;  /* 0x0015180401007387 */ /* 0x0001e20000100800 */
[----:B------:R-:W-:Y:S01]  /*27650*/  @P0 IMAD.MOV.U32 R5, RZ, RZ, R4 ;  /* 0x000000ffff050224 */ /* 0x000fe200078e0004 */
[C---:B------:R-:W-:Y:S01]  /*27660*/  ISETP.GT.U32.AND P4, PT, R15.reuse, R16, PT ;  /* 0x000000100f00720c */ /* 0x040fe20003f84070 */
[----:B------:R-:W1:Y:S01]  /*27670*/  LDCU UR5, c[0x0][0x3b0] ;  /* 0x00007600ff0577ac */ /* 0x000e620008000800 */
[----:B------:R-:W-:Y:S01]  /*27680*/  ISETP.GT.U32.AND P6, PT, R15, R0, PT ;  /* 0x000000000f00720c */ /* 0x000fe20003fc4070 */
[----:B------:R-:W3:Y:S01]  /*27690*/  LDL.LU R92, [R1+0x344] ;  /* 0x00034400015c7983 */ /* 0x000ee20000300800 */
[----:B0-----:R-:W-:-:S05]  /*276a0*/  @P0 IMAD.MOV.U32 R4, RZ, RZ, R72 ;  /* 0x000000ffff040224 */ /* 0x001fca00078e0048 */
[----:B------:R0:W3:Y:S02]  /*276b0*/  @P0 LDG.E.U8 R70, desc[UR20][R4.64] ;  /* 0x0000001404460981 */ /* 0x0000e4000c1e1100 */
[----:B0-----:R-:W-:-:S04]  /*276c0*/  IADD3 R4, P5, PT, R6, R13, RZ ;  /* 0x0000000d06047210 */ /* 0x001fc80007fbe0ff */
[----:B------:R-:W-:-:S05]  /*276d0*/  LEA.HI.X.SX32 R5, R6, R12, 0x1, P5 ;  /* 0x0000000c06057211 */ /* 0x000fca00028f0eff */
[----:B------:R0:W3:Y:S01]  /*276e0*/  @P0 LDG.E.U8 R7, desc[UR20][R4.64] ;  /* 0x0000001404070981 */ /* 0x0000e2000c1e1100 */
[----:B------:R-:W-:-:S04]  /*276f0*/  @!P6 IMAD.IADD R0, R0, 0x1, -R15 ;  /* 0x000000010000e824 */ /* 0x000fc800078e0a0f */
[----:B------:R-:W-:Y:S01]  /*27700*/  IMAD.MOV.U32 R3, RZ, RZ, R0 ;  /* 0x000000ffff037224 */ /* 0x000fe200078e0000 */
[C---:B------:R-:W-:Y:S01]  /*27710*/  ISETP.GT.U32.AND P6, PT, R15.reuse, R77, PT ;  /* 0x0000004d0f00720c */ /* 0x040fe20003fc4070 */
[----:B------:R-:W-:Y:S01]  /*27720*/  @!P4 IMAD.IADD R16, R16, 0x1, -R15 ;  /* 0x000000011010c824 */ /* 0x000fe200078e0a0f */
[----:B------:R-:W3:Y:S01]  /*27730*/  LDL R0, [R1+0x23a4] ;  /* 0x0023a40001007983 */ /* 0x000ee20000100800 */
[----:B------:R-:W-:Y:S01]  /*27740*/  @!P3 IMAD.MOV R3, RZ, RZ, -R3 ;  /* 0x000000ffff03b224 */ /* 0x000fe200078e0a03 */
[----:B----4-:R-:W-:-:S04]  /*27750*/  ISETP.GT.U32.AND P3, PT, R15, R2, PT ;  /* 0x000000020f00720c */ /* 0x010fc80003f64070 */
[----:B------:R-:W-:-:S05]  /*27760*/  SEL R3, R14, R3, !P1 ;  /* 0x000000030e037207 */ /* 0x000fca0004800000 */
[----:B------:R-:W-:Y:S02]  /*27770*/  IMAD R3, R3, UR6, RZ ;  /* 0x0000000603037c24 */ /* 0x000fe4000f8e02ff */
[--C-:B------:R-:W-:Y:S01]  /*27780*/  @!P6 IMAD.IADD R77, R77, 0x1, -R15.reuse ;  /* 0x000000014d4de824 */ /* 0x100fe200078e0a0f */
[----:B------:R0:W-:Y:S01]  /*27790*/  STL [R1+0xab0], R4 ;  /* 0x000ab00401007387 */ /* 0x0001e20000100800 */
[----:B------:R-:W-:Y:S01]  /*277a0*/  @!P3 IMAD.IADD R2, R2, 0x1, -R15 ;  /* 0x000000010202b824 */ /* 0x000fe200078e0a0f */
[C---:B------:R-:W-:Y:S01]  /*277b0*/  IADD3 R6, P6, PT, R3.reuse, R13, RZ ;  /* 0x0000000d03067210 */ /* 0x040fe20007fde0ff */
[----:B------:R-:W4:Y:S01]  /*277c0*/  LDCU UR6, c[0x0][0x3b0] ;  /* 0x00007600ff0677ac */ /* 0x000f220008000800 */
[----:B------:R1:W-:Y:S02]  /*277d0*/  STL [R1+0xaac], R5 ;  /* 0x000aac0501007387 */ /* 0x0003e40000100800 */
        /* <DEDUP_REMOVED lines=12> */
[----:B------:R-:W-:Y:S02]  /*278a0*/  ISETP.GE.AND P5, PT, R75, RZ, PT ;  /* 0x000000ff4b00720c */ /* 0x000fe40003fa6270 */
[C---:B------:R-:W-:Y:S02]  /*278b0*/  ISETP.GT.U32.AND P4, PT, R15.reuse, R74, PT ;  /* 0x0000004a0f00720c */ /* 0x040fe40003f84070 */
[----:B------:R-:W-:Y:S01]  /*278c0*/  ISETP.GT.U32.AND P6, PT, R15, R2, PT ;  /* 0x000000020f00720c */ /* 0x000fe20003fc4070 */
[----:B------:R-:W-:-:S04]  /*278d0*/  IMAD.MOV.U32 R3, RZ, RZ, R77 ;  /* 0x000000ffff037224 */ /* 0x000fc800078e004d */
[----:B------:R-:W-:-:S04]  /*278e0*/  @!P3 IMAD.MOV R3, RZ, RZ, -R3 ;  /* 0x000000ffff03b224 */ /* 0x000fc800078e0a03 */
[----:B------:R-:W-:Y:S02]  /*278f0*/  @!P5 IMAD.MOV R4, RZ, RZ, -R4 ;  /* 0x000000ffff04d224 */ /* 0x000fe400078e0a04 */
[--C-:B------:R-:W-:Y:S01]  /*27900*/  @!P4 IMAD.IADD R74, R74, 0x1, -R15.reuse ;  /* 0x000000014a4ac824 */ /* 0x100fe200078e0a0f */
[----:B------:R-:W-:Y:S02]  /*27910*/  ISETP.GE.AND P4, PT, R0, RZ, PT ;  /* 0x000000ff0000720c */ /* 0x000fe40003f86270 */
[----:B------:R-:W2:Y:S04]  /*27920*/  LDL R0, [R1+0x23c4] ;  /* 0x0023c40001007983 */ /* 0x000ea80000100800 */
[----:B------:R-:W2:Y:S01]  /*27930*/  LDL.LU R75, [R1+0x348] ;  /* 0x00034800014b7983 */ /* 0x000ea20000300800 */
[----:B------:R-:W-:Y:S01]  /*27940*/  @!P6 IMAD.IADD R2, R2, 0x1, -R15 ;  /* 0x000000010202e824 */ /* 0x000fe200078e0a0f */
[----:B------:R-:W-:-:S02]  /*27950*/  PRMT R71, RZ, 0x7610, R71 ;  /* 0x00007610ff477816 */ /* 0x000fc40000000047 */
[----:B---3--:R0:W-:Y:S04]  /*27960*/  STL [R1+0x6e4], R5 ;  /* 0x0006e40501007387 */ /* 0x0081e80000100800 */
[----:B------:R-:W3:Y:S01]  /*27970*/  LDL.LU R77, [R1+0x34c] ;  /* 0x00034c00014d7983 */ /* 0x000ee20000300800 */
        /* <DEDUP_REMOVED lines=10> */
[----:B------:R-:W0:Y:S01]  /*27a20*/  LDCU UR6, c[0x0][0x3b0] ;  /* 0x00007600ff0677ac */ /* 0x000e220008000800 */
[----:B------:R-:W-:-:S03]  /*27a30*/  IADD3 R2, P4, PT, R4, R13, RZ ;  /* 0x0000000d04027210 */ /* 0x000fc60007f9e0ff */
        /* <DEDUP_REMOVED lines=8> */
[--C-:B------:R-:W-:Y:S01]  /*27ac0*/  @!P3 IMAD.IADD R74, R74, 0x1, -R15.reuse ;  /* 0x000000014a4ab824 */ /* 0x100fe200078e0a0f */
        /* <DEDUP_REMOVED lines=8> */
[----:B------:R-:W-:Y:S04]  /*27b50*/  STL [R1+0xa9c], R72 ;  /* 0x000a9c4801007387 */ /* 0x000fe80000100800 */
[----:B---3--:R1:W-:Y:S04]  /*27b60*/  STL [R1+0x1a00], R71 ;  /* 0x001a004701007387 */ /* 0x0083e80000100800 */
[----:B-1----:R-:W3:Y:S04]  /*27b70*/  LDL.LU R71, [R1+0x2874] ;  /* 0x0028740001477983 */ /* 0x002ee80000300800 */
[----:B------:R-:W3:Y:S04]  /*27b80*/  LDL.LU R72, [R1+0x2870] ;  /* 0x0028700001487983 */ /* 0x000ee80000300800 */
[----:B------:R-:W3:Y:S01]  /*27b90*/  LDL.LU R2, [R1+0x286c] ;  /* 0x00286c0001027983 */ /* 0x000ee20000300800 */
[----:B------:R-:W-:Y:S01]  /*27ba0*/  @!P5 IMAD.IADD R92, R92, 0x1, -R15 ;  /* 0x000000015c5cd824 */ /* 0x000fe200078e0a0f */
[----:B------:R-:W-:-:S04]  /*27bb0*/  SEL R6, R14, R3, !P1 ;  /* 0x000000030e067207 */ /* 0x000fc80004800000 */
[----:B------:R-:W-:Y:S01]  /*27bc0*/  ISETP.GT.U32.AND P5, PT, R15, R92, PT ;  /* 0x0000005c0f00720c */ /* 0x000fe20003fa4070 */
[----:B------:R-:W-:Y:S01]  /*27bd0*/  IMAD R6, R6, UR5, RZ ;  /* 0x0000000506067c24 */ /* 0x000fe2000f8e02ff */
[----:B------:R-:W-:Y:S01]  /*27be0*/  ISETP.GE.AND P4, PT, R0, RZ, PT ;  /* 0x000000ff0000720c */ /* 0x000fe20003f86270 */
[----:B------:R-:W-:Y:S01]  /*27bf0*/  IMAD.MOV.U32 R3, RZ, RZ, R74 ;  /* 0x000000ffff037224 */ /* 0x000fe200078e004a */
[----:B------:R-:W4:Y:S01]  /*27c00*/  LDL.LU R0, [R1+0x350] ;  /* 0x0003500001007983 */ /* 0x000f220000300800 */
[----:B------:R-:W1:Y:S02]  /*27c10*/  LDCU UR5, c[0x0][0x3b0] ;  /* 0x00007600ff0577ac */ /* 0x000e640008000800 */
[----:B------:R-:W-:-:S06]  /*27c20*/  @!P3 IMAD.MOV R3, RZ, RZ, -R3 ;  /* 0x000000ffff03b224 */ /* 0x000fcc00078e0a03 */
[----:B------:R-:W-:Y:S01]  /*27c30*/  @!P5 IMAD.IADD R92, R92, 0x1, -R15 ;  /* 0x000000015c5cd824 */ /* 0x000fe200078e0a0f */
[----:B0-----:R-:W-:Y:S02]  /*27c40*/  IADD3 R5, P5, PT, R6, R13, RZ ;  /* 0x0000000d06057210 */ /* 0x001fe40007fbe0ff */
        /* <DEDUP_REMOVED lines=9> */
[----:B------:R-:W-:Y:S01]  /*27ce0*/  STL [R1+0xa94], R73 ;  /* 0x000a944901007387 */ /* 0x000fe20000100800 */
[----:B------:R-:W-:Y:S01]  /*27cf0*/  IMAD.MOV.U32 R3, RZ, RZ, R92 ;  /* 0x000000ffff037224 */ /* 0x000fe200078e005c */
[----:B------:R-:W-:Y:S01]  /*27d00*/  ISETP.GT.U32.AND P5, PT, R15, R77, PT ;  /* 0x0000004d0f00720c */ /* 0x000fe20003fa4070 */
[----:B------:R-:W0:Y:S01]  /*27d10*/  LDCU UR15, c[0x0][0x3b0] ;  /* 0x00007600ff0f77ac */ /* 0x000e220008000800 */
[----:B------:R2:W3:Y:S01]  /*27d20*/  @P0 LDG.E.U8 R2, desc[UR20][R4.64] ;  /* 0x0000001404020981 */ /* 0x0004e2000c1e1100 */
[----:B------:R-:W-:-:S03]  /*27d30*/  @!P4 IMAD.MOV R3, RZ, RZ, -R3 ;  /* 0x000000ffff03c224 */ /* 0x000fc600078e0a03 */
[----:B------:R-:W4:Y:S04]  /*27d40*/  LDL R74, [R1+0x23a0] ;  /* 0x0023a000014a7983 */ /* 0x000f280000100800 */
[----:B------:R-:W4:Y:S01]  /*27d50*/  LDL.LU R92, [R1+0x358] ;  /* 0x00035800015c7983 */ /* 0x000f220000300800 */
[----:B--2---:R-:W-:Y:S01]  /*27d60*/  SHF.R.S32.HI R4, RZ, 0x1f, R6 ;  /* 0x0000001fff047819 */ /* 0x004fe20000011406 */
[----:B------:R-:W-:Y:S01]  /*27d70*/  @!P3 IMAD.IADD R75, R75, 0x1, -R15 ;  /* 0x000000014b4bb824 */ /* 0x000fe200078e0a0f */
[----:B------:R-:W-:Y:S02]  /*27d80*/  ISETP.GE.AND P3, PT, R93, RZ, PT ;  /* 0x000000ff5d00720c */ /* 0x000fe40003f66270 */
[----:B------:R-:W-:Y:S02]  /*27d90*/  SEL R3, R14, R3, !P1 ;  /* 0x000000030e037207 */ /* 0x000fe40004800000 */
[----:B------:R-:W-:Y:S01]  /*27da0*/  PRMT R71, RZ, 0x7610, R71 ;  /* 0x00007610ff477816 */ /* 0x000fe20000000047 */
[----:B------:R-:W-:Y:S01]  /*27db0*/  @!P5 IMAD.IADD R77, R77, 0x1, -R15 ;  /* 0x000000014d4dd824 */ /* 0x000fe200078e0a0f */
[----:B------:R-:W-:-:S02]  /*27dc0*/  PRMT R7, RZ, 0x7610, R7 ;  /* 0x00007610ff077816 */ /* 0x000fc40000000007 */
[----:B------:R-:W-:Y:S01]  /*27dd0*/  ISETP.GT.U32.AND P6, PT, R15, R16, PT ;  /* 0x000000100f00720c */ /* 0x000fe20003fc4070 */
[----:B---3--:R2:W-:Y:S04]  /*27de0*/  STL [R1+0x19f8], R2 ;  /* 0x0019f80201007387 */ /* 0x0085e80000100800 */
[----:B------:R-:W3:Y:S01]  /*27df0*/  LDL R93, [R1+0x239c] ;  /* 0x00239c00015d7983 */ /* 0x000ee20000100800 */
[----:B--2---:R-:W-:-:S05]  /*27e00*/  IADD3 R2, P4, PT, R6, R13, RZ ;  /* 0x0000000d06027210 */ /* 0x004fca0007f9e0ff */
[----:B------:R-:W-:Y:S01]  /*27e10*/  IMAD.X R4, R4, 0x1, R12, P4 ;  /* 0x0000000104047824 */ /* 0x000fe200020e060c */
[----:B------:R-:W-:Y:S01]  /*27e20*/  STL [R1+0x152c], R2 ;  /* 0x00152c0201007387 */ /* 0x000fe20000100800 */
[----:B-1----:R-:W-:Y:S02]  /*27e30*/  IMAD R6, R3, UR5, RZ ;  /* 0x0000000503067c24 */ /* 0x002fe4000f8e02ff */
[----:B------:R-:W-:Y:S01]  /*27e40*/  @!P6 IMAD.IADD R16, R16, 0x1, -R15 ;  /* 0x000000011010e824 */ /* 0x000fe200078e0a0f */
[----:B------:R1:W-:Y:S01]  /*27e50*/  STL [R1+0x1528], R4 ;  /* 0x0015280401007387 */ /* 0x0003e20000100800 */
[----:B------:R-:W-:Y:S01]  /*27e60*/  @P0 IMAD.MOV.U32 R5, RZ, RZ, R4 ;  /* 0x000000ffff050224 */ /* 0x000fe200078e0004 */
[C---:B------:R-:W-:Y:S01]  /*27e70*/  ISETP.GT.U32.AND P4, PT, R15.reuse, R75, PT ;  /* 0x0000004b0f00720c */ /* 0x040fe20003f84070 */
[----:B------:R-:W2:Y:S01]  /*27e80*/  LDCU UR5, c[0x0][0x3b0] ;  /* 0x00007600ff0577ac */ /* 0x000ea20008000800 */
[----:B-1----:R-:W-:Y:S01]  /*27e90*/  @P0 IMAD.MOV.U32 R4, RZ, RZ, R2 ;  /* 0x000000ffff040224 */ /* 0x002fe200078e0002 */
[----:B------:R-:W-:Y:S01]  /*27ea0*/  ISETP.GT.U32.AND P6, PT, R15, R16, PT ;  /* 0x000000100f00720c */ /* 0x000fe20003fc4070 */
[----:B------:R-:W2:Y:S04]  /*27eb0*/  LDL.LU R2, [R1+0x354] ;  /* 0x0003540001027983 */ /* 0x000ea80000300800 */
[----:B------:R1:W2:Y:S02]  /*27ec0*/  @P0 LDG.E.U8 R71, desc[UR20][R4.64] ;  /* 0x0000001404470981 */ /* 0x0002a4000c1e1100 */
[----:B-1----:R-:W-:-:S04]  /*27ed0*/  IADD3 R4, P5, PT, R6, R13, RZ ;  /* 0x0000000d06047210 */ /* 0x002fc80007fbe0ff */
[----:B------:R-:W-:-:S05]  /*27ee0*/  LEA.HI.X.SX32 R5, R6, R12, 0x1, P5 ;  /* 0x0000000c06057211 */ /* 0x000fca00028f0eff */
[----:B------:R1:W2:Y:S01]  /*27ef0*/  @P0 LDG.E.U8 R7, desc[UR20][R4.64] ;  /* 0x0000001404070981 */ /* 0x0002a2000c1e1100 */
[----:B------:R-:W-:-:S04]  /*27f00*/  @!P6 IMAD.IADD R16, R16, 0x1, -R15 ;  /* 0x000000011010e824 */ /* 0x000fc800078e0a0f */
[----:B------:R-:W-:Y:S01]  /*27f10*/  IMAD.MOV.U32 R3, RZ, RZ, R16 ;  /* 0x000000ffff037224 */ /* 0x000fe200078e0010 */
[----:B------:R-:W-:Y:S01]  /*27f20*/  ISETP.GT.U32.AND P6, PT, R15, R77, PT ;  /* 0x0000004d0f00720c */ /* 0x000fe20003fc4070 */
[----:B------:R-:W-:Y:S01]  /*27f30*/  @!P4 IMAD.IADD R75, R75, 0x1, -R15 ;  /* 0x000000014b4bc824 */ /* 0x000fe200078e0a0f */
[----:B------:R-:W2:Y:S01]  /*27f40*/  LDL R16, [R1+0x23c8] ;  /* 0x0023c80001107983 */ /* 0x000ea20000100800 */
        /* <DEDUP_REMOVED lines=11> */
[----:B-1----:R-:W-:-:S02]  /*28000*/  IMAD.MOV.U32 R4, RZ, RZ, R75 ;  /* 0x000000ffff047224 */ /* 0x002fc400078e004b */
[----:B------:R-:W4:Y:S04]  /*28010*/  LDL R75, [R1+0x23d4] ;  /* 0x0023d400014b7983 */ /* 0x000f280000100800 */
[----:B------:R-:W-:Y:S01]  /*28020*/  STL [R1+0xa88], R6 ;  /* 0x000a880601007387 */ /* 0x000fe20000100800 */
[----:B0-----:R-:W-:Y:S02]  /*28030*/  PRMT R5, RZ, 0x7610, R5 ;  /* 0x00007610ff057816 */ /* 0x001fe40000000005 */
[----:B---3--:R-:W-:Y:S02]  /*28040*/  ISETP.GE.AND P3, PT, R93, RZ, PT ;  /* 0x000000ff5d00720c */ /* 0x008fe40003f66270 */
[----:B------:R-:W3:Y:S04]  /*28050*/  LDL.LU R93, [R1+0x35c] ;  /* 0x00035c00015d7983 */ /* 0x000ee80000300800 */
[----:B--2---:R-:W-:Y:S04]  /*28060*/  STL [R1+0x19f4], R71 ;  /* 0x0019f44701007387 */ /* 0x004fe80000100800 */
[----:B------:R-:W-:Y:S04]  /*28070*/  STL [R1+0xa84], R3 ;  /* 0x000a840301007387 */ /* 0x000fe80000100800 */
[----:B------:R0:W-:Y:S02]  /*28080*/  STL [R1+0x19f0], R7 ;  /* 0x0019f00701007387 */ /* 0x0001e40000100800 */
[----:B0-----:R-:W-:-:S05]  /*28090*/  @P0 IMAD.MOV.U32 R7, RZ, RZ, R3 ;  /* 0x000000ffff070224 */ /* 0x001fca00078e0003 */
[----:B------:R-:W2:Y:S01]  /*280a0*/  @P0 LDG.E.U8 R5, desc[UR20][R6.64] ;  /* 0x0000001406050981 */ /* 0x000ea2000c1e1100 */
        /* <DEDUP_REMOVED lines=8> */
[----:B------:R-:W3:Y:S04]  /*28130*/  LDL R16, [R1+0x23b0] ;  /* 0x0023b00001107983 */ /* 0x000ee80000100800 */
[----:B------:R-:W3:Y:S01]  /*28140*/  LDL.LU R77, [R1+0x360] ;  /* 0x00036000014d7983 */ /* 0x000ee20000300800 */
[----:B------:R-:W-:Y:S01]  /*28150*/  @!P6 IMAD.IADD R0, R0, 0x1, -R15 ;  /* 0x000000010000e824 */ /* 0x000fe200078e0a0f */
[----:B------:R-:W-:-:S02]  /*28160*/  PRMT R72, RZ, 0x7610, R72 ;  /* 0x00007610ff487816 */ /* 0x000fc40000000048 */
[----:B--2---:R0:W-:Y:S02]  /*28170*/  STL [R1+0x19ec], R5 ;  /* 0x0019ec0501007387 */ /* 0x0041e40000100800 */
[C---:B0-----:R-:W-:Y:S02]  /*28180*/  SEL R5, R14.reuse, R4, !P1 ;  /* 0x000000040e057207 */ /* 0x041fe40004800000 */
[----:B------:R-:W-:-:S03]  /*28190*/  SEL R4, R14, R3, !P1 ;  /* 0x000000030e047207 */ /* 0x000fc60004800000 */
[----:B------:R-:W-:Y:S01]  /*281a0*/  IMAD R5, R5, UR13, RZ ;  /* 0x0000000d05057c24 */ /* 0x000fe2000f8e02ff */
[C---:B------:R-:W-:Y:S01]  /*281b0*/  ISETP.GT.U32.AND P3, PT, R15.reuse, R92, PT ;  /* 0x0000005c0f00720c */ /* 0x040fe20003f64070 */
[----:B------:R-:W-:Y:S01]  /*281c0*/  IMAD.MOV.U32 R3, RZ, RZ, R0 ;  /* 0x000000ffff037224 */ /* 0x000fe200078e0000 */
[----:B------:R-:W-:Y:S01]  /*281d0*/  ISETP.GT.U32.AND P5, PT, R15, R2, PT ;  /* 0x000000020f00720c */ /* 0x000fe20003fa4070 */
[----:B----4-:R-:W-:Y:S01]  /*281e0*/  IMAD R4, R4, UR6, RZ ;  /* 0x0000000604047c24 */ /* 0x010fe2000f8e02ff */
[----:B------:R-:W-:Y:S01]  /*281f0*/  SHF.R.S32.HI R6, RZ, 0x1f, R5 ;  /* 0x0000001fff067819 */ /* 0x000fe20000011405 */
[----:B------:R-:W-:Y:S01]  /*28200*/  @!P4 IMAD.MOV R3, RZ, RZ, -R3 ;  /* 0x000000ffff03c224 */ /* 0x000fe200078e0a03 */
[-C--:B------:R-:W-:Y:S01]  /*28210*/  IADD3 R5, P6, PT, R5, R13.reuse, RZ ;  /* 0x0000000d05057210 */ /* 0x080fe20007fde0ff */
[----:B------:R-:W2:Y:S01]  /*28220*/  LDL.LU R0, [R1+0x368] ;  /* 0x0003680001007983 */ /* 0x000ea20000300800 */
[----:B------:R-:W-:Y:S01]  /*28230*/  IADD3 R74, P4, PT, R4, R13, RZ ;  /* 0x0000000d044a7210 */ /* 0x000fe20007f9e0ff */
[----:B------:R-:W0:Y:S02]  /*28240*/  LDCU UR6, c[0x0][0x3b0] ;  /* 0x00007600ff0677ac */ /* 0x000e240008000800 */
[----:B------:R-:W-:Y:S01]  /*28250*/  IMAD.X R71, R6, 0x1, R12, P6 ;  /* 0x0000000106477824 */ /* 0x000fe200030e060c */
[----:B------:R-:W-:Y:S01]  /*28260*/  LEA.HI.X.SX32 R73, R4, R12, 0x1, P4 ;  /* 0x0000000c04497211 */ /* 0x000fe200020f0eff */
[----:B------:R1:W-:Y:S01]  /*28270*/  STL [R1+0x1534], R5 ;  /* 0x0015340501007387 */ /* 0x0003e20000100800 */
[----:B------:R-:W-:Y:S01]  /*28280*/  @P0 IMAD.MOV.U32 R4, RZ, RZ, R5 ;  /* 0x000000ffff040224 */ /* 0x000fe200078e0005 */
[----:B------:R-:W-:Y:S01]  /*28290*/  PRMT R7, RZ, 0x7610, R7 ;  /* 0x00007610ff077816 */ /* 0x000fe20000000007 */
[----:B------:R-:W4:Y:S01]  /*282a0*/  LDCU UR13, c[0x0][0x3b0] ;  /* 0x00007600ff0d77ac */ /* 0x000f220008000800 */
[----:B-1----:R-:W-:-:S05]  /*282b0*/  @P0 IMAD.MOV.U32 R5, RZ, RZ, R71 ;  /* 0x000000ffff050224 */ /* 0x002fca00078e0047 */
[----:B------:R1:W2:Y:S01]  /*282c0*/  @P0 LDG.E.U8 R72, desc[UR20][R4.64] ;  /* 0x0000001404480981 */ /* 0x0002a2000c1e1100 */
[----:B------:R-:W-:Y:S01]  /*282d0*/  @!P3 IMAD.IADD R92, R92, 0x1, -R15 ;  /* 0x000000015c5cb824 */ /* 0x000fe200078e0a0f */
[----:B------:R-:W-:Y:S02]  /*282e0*/  ISETP.GE.AND P3, PT, R75, RZ, PT ;  /* 0x000000ff4b00720c */ /* 0x000fe40003f66270 */
[----:B------:R-:W-:Y:S04]  /*282f0*/  STL [R1+0xa80], R74 ;  /* 0x000a804a01007387 */ /* 0x000fe80000100800 */
[----:B------:R-:W3:Y:S04]  /*28300*/  LDL R75, [R1+0x23b4] ;  /* 0x0023b400014b7983 */ /* 0x000ee80000100800 */
[----:B------:R0:W-:Y:S01]  /*28310*/  STL [R1+0x1530], R71 ;  /* 0x0015304701007387 */ /* 0x0001e20000100800 */
[----:B-1----:R-:W-:-:S02]  /*28320*/  @P0 IMAD.MOV.U32 R5, RZ, RZ, R73 ;  /* 0x000000ffff050224 */ /* 0x002fc400078e0049 */
[----:B------:R-:W-:Y:S02]  /*28330*/  @P0 IMAD.MOV.U32 R4, RZ, RZ, R74 ;  /* 0x000000ffff040224 */ /* 0x000fe400078e004a */
[----:B------:R-:W-:Y:S01]  /*28340*/  @!P5 IMAD.IADD R2, R2, 0x1, -R15 ;  /* 0x000000010202d824 */ /* 0x000fe200078e0a0f */
[----:B------:R-:W-:Y:S02]  /*28350*/  SEL R6, R14, R3, !P1 ;  /* 0x000000030e067207 */ /* 0x000fe40004800000 */
[----:B------:R1:W3:Y:S04]  /*28360*/  @P0 LDG.E.U8 R7, desc[UR20][R4.64] ;  /* 0x0000001404070981 */ /* 0x0002e8000c1e1100 */
[----:B0-----:R-:W4:Y:S04]  /*28370*/  LDL.LU R71, [R1+0x2868] ;  /* 0x0028680001477983 */ /* 0x001f280000300800 */
[----:B------:R-:W-:Y:S04]  /*28380*/  STL [R1+0xa7c], R73 ;  /* 0x000a7c4901007387 */ /* 0x000fe80000100800 */
[----:B--2---:R0:W-:Y:S04]  /*28390*/  STL [R1+0x19e8], R72 ;  /* 0x0019e84801007387 */ /* 0x0041e80000100800 */
[----:B0-----:R-:W2:Y:S04]  /*283a0*/  LDL.LU R72, [R1+0x2864] ;  /* 0x0028640001487983 */ /* 0x001ea80000300800 */
[----:B------:R-:W2:Y:S04]  /*283b0*/  LDL.LU R73, [R1+0x2860] ;  /* 0x0028600001497983 */ /* 0x000ea80000300800 */
[----:B------:R-:W2:Y:S01]  /*283c0*/  LDL.LU R74, [R1+0x285c] ;  /* 0x00285c00014a7983 */ /* 0x000ea20000300800 */
[----:B------:R-:W-:Y:S01]  /*283d0*/  ISETP.GT.U32.AND P5, PT, R15, R2, PT ;  /* 0x000000020f00720c */ /* 0x000fe20003fa4070 */
[----:B------:R-:W-:-:S02]  /*283e0*/  IMAD.MOV.U32 R3, RZ, RZ, R92 ;  /* 0x000000ffff037224 */ /* 0x000fc400078e005c */
[----:B------:R-:W-:Y:S01]  /*283f0*/  IMAD R6, R6, UR5, RZ ;  /* 0x0000000506067c24 */ /* 0x000fe2000f8e02ff */
[----:B---3--:R-:W-:Y:S01]  /*28400*/  ISETP.GE.AND P4, PT, R16, RZ, PT ;  /* 0x000000ff1000720c */ /* 0x008fe20003f86270 */
[----:B------:R-:W-:Y:S01]  /*28410*/  @!P3 IMAD.MOV R3, RZ, RZ, -R3 ;  /* 0x000000ffff03b224 */ /* 0x000fe200078e0a03 */
[----:B------:R-:W3:Y:S01]  /*28420*/  LDL R16, [R1+0x23cc] ;  /* 0x0023cc0001107983 */ /* 0x000ee20000100800 */
[----:B------:R-:W-:Y:S01]  /*28430*/  ISETP.GT.U32.AND P6, PT, R15, R93, PT ;  /* 0x0000005d0f00720c */ /* 0x000fe20003fc4070 */
[----:B------:R-:W0:Y:S02]  /*28440*/  LDCU UR5, c[0x0][0x3b0] ;  /* 0x00007600ff0577ac */ /* 0x000e240008000800 */
[----:B-1----:R-:W-:-:S03]  /*28450*/  SEL R4, R14, R3, !P1 ;  /* 0x000000030e047207 */ /* 0x002fc60004800000 */
[----:B------:R-:W-:Y:S01]  /*28460*/  @!P5 IMAD.IADD R2, R2, 0x1, -R15 ;  /* 0x000000010202d824 */ /* 0x000fe200078e0a0f */
[----:B------:R-:W-:-:S04]  /*28470*/  IADD3 R5, P5, PT, R6, R13, RZ ;  /* 0x0000000d06057210 */ /* 0x000fc80007fbe0ff */
[----:B------:R-:W-:Y:S01]  /*28480*/  LEA.HI.X.SX32 R92, R6, R12, 0x1, P5 ;  /* 0x0000000c065c7211 */ /* 0x000fe200028f0eff */
[----:B------:R-:W-:Y:S01]  /*28490*/  IMAD R6, R4, UR15, RZ ;  /* 0x0000000f04067c24 */ /* 0x000fe2000f8e02ff */
[----:B------:R1:W-:Y:S01]  /*284a0*/  STL [R1+0xa78], R5 ;  /* 0x000a780501007387 */ /* 0x0003e20000100800 */
[----:B------:R-:W-:Y:S01]  /*284b0*/  @P0 IMAD.MOV.U32 R4, RZ, RZ, R5 ;  /* 0x000000ffff040224 */ /* 0x000fe200078e0005 */
[----:B--2---:R-:W-:Y:S01]  /*284c0*/  PRMT R74, RZ, 0x7610, R74 ;  /* 0x00007610ff4a7816 */ /* 0x004fe2000000004a */
[----:B-1----:R-:W-:Y:S01]  /*284d0*/  @P0 IMAD.MOV.U32 R5, RZ, RZ, R92 ;  /* 0x000000ffff050224 */ /* 0x002fe200078e005c */
[----:B------:R-:W-:Y:S01]  /*284e0*/  ISETP.GT.U32.AND P3, PT, R15, R77, PT ;  /* 0x0000004d0f00720c */ /* 0x000fe20003f64070 */
[----:B------:R-:W-:Y:S01]  /*284f0*/  @!P6 IMAD.IADD R93, R93, 0x1, -R15 ;  /* 0x000000015d5de824 */ /* 0x000fe200078e0a0f */
[----:B------:R-:W-:Y:S01]  /*28500*/  PRMT R73, RZ, 0x7610, R73 ;  /* 0x00007610ff497816 */ /* 0x000fe20000000049 */
[----:B------:R-:W-:Y:S01]  /*28510*/  IMAD.MOV.U32 R3, RZ, RZ, R2 ;  /* 0x000000ffff037224 */ /* 0x000fe200078e0002 */
[----:B------:R1:W2:Y:S01]  /*28520*/  @P0 LDG.E.U8 R74, desc[UR20][R4.64] ;  /* 0x00000014044a0981 */ /* 0x0002a2000c1e1100 */
[----:B------:R-:W0:Y:S03]  /*28530*/  LDCU UR15, c[0x0][0x3b0] ;  /* 0x00007600ff0f77ac */ /* 0x000e260008000800 */
[----:B------:R-:W4:Y:S01]  /*28540*/  LDL.LU R2, [R1+0x2858] ;  /* 0x0028580001027983 */ /* 0x000f220000300800 */
[----:B-1----:R-:W-:-:S02]  /*28550*/  SHF.R.S32.HI R4, RZ, 0x1f, R6 ;  /* 0x0000001fff047819 */ /* 0x002fc40000011406 */
[----:B------:R-:W-:Y:S01]  /*28560*/  IADD3 R5, P6, PT, R6, R13, RZ ;  /* 0x0000000d06057210 */ /* 0x000fe20007fde0ff */
[----:B------:R-:W-:Y:S04]  /*28570*/  STL [R1+0xa74], R92 ;  /* 0x000a745c01007387 */ /* 0x000fe80000100800 */
[----:B------:R-:W-:Y:S01]  /*28580*/  IMAD.X R4, R4, 0x1, R12, P6 ;  /* 0x0000000104047824 */ /* 0x000fe200030e060c */
[----:B------:R1:W-:Y:S01]  /*28590*/  STL [R1+0x6e0], R7 ;  /* 0x0006e00701007387 */ /* 0x0003e20000100800 */
[----:B------:R-:W-:Y:S01]  /*285a0*/  @!P3 IMAD.IADD R77, R77, 0x1, -R15 ;  /* 0x000000014d4db824 */ /* 0x000fe200078e0a0f */
[----:B------:R-:W-:Y:S01]  /*285b0*/  ISETP.GE.AND P3, PT, R75, RZ, PT ;  /* 0x000000ff4b00720c */ /* 0x000fe20003f66270 */
[----:B------:R-:W-:Y:S01]  /*285c0*/  @!P4 IMAD.MOV R3, RZ, RZ, -R3 ;  /* 0x000000ffff03c224 */ /* 0x000fe200078e0a03 */
[----:B-1----:R-:W4:Y:S04]  /*285d0*/  LDL.LU R7, [R1+0x370] ;  /* 0x0003700001077983 */ /* 0x002f280000300800 */
[----:B------:R-:W4:Y:S04]  /*285e0*/  LDL R92, [R1+0x23d0] ;  /* 0x0023d000015c7983 */ /* 0x000f280000100800 */
[----:B------:R1:W-:Y:S01]  /*285f0*/  STL [R1+0x153c], R5 ;  /* 0x00153c0501007387 */ /* 0x0003e20000100800 */
[----:B------:R-:W-:-:S02]  /*28600*/  ISETP.GT.U32.AND P5, PT, R15, R93, PT ;  /* 0x0000005d0f00720c */ /* 0x000fc40003fa4070 */
[----:B------:R-:W-:Y:S02]  /*28610*/  ISETP.GT.U32.AND P4, PT, R15, R0, PT ;  /* 0x000000000f00720c */ /* 0x000fe40003f84070 */
[----:B-1----:R-:W-:Y:S02]  /*28620*/  @P0 LOP3.LUT R5, R5, R4, RZ, 0x3c, !PT ;  /* 0x0000000405050212 */ /* 0x002fe400078e3cff */
[----:B------:R-:W-:Y:S02]  /*28630*/  PRMT R6, RZ, 0x7610, R6 ;  /* 0x00007610ff067816 */ /* 0x000fe40000000006 */
[----:B------:R-:W-:-:S05]  /*28640*/  SEL R3, R14, R3, !P1 ;  /* 0x000000030e037207 */ /* 0x000fca0004800000 */
[--C-:B------:R-:W-:Y:S02]  /*28650*/  @!P5 IMAD.IADD R93, R93, 0x1, -R15.reuse ;  /* 0x000000015d5dd824 */ /* 0x100fe400078e0a0f */
[----:B------:R-:W-:Y:S01]  /*28660*/  @!P4 IMAD.IADD R0, R0, 0x1, -R15 ;  /* 0x000000010000c824 */ /* 0x000fe200078e0a0f */
[----:B---3--:R-:W-:Y:S01]  /*28670*/  ISETP.GE.AND P6, PT, R16, RZ, PT ;  /* 0x000000ff1000720c */ /* 0x008fe20003fc6270 */
[----:B--2---:R1:W-:Y:S04]  /*28680*/  STL [R1+0x19e4], R74 ;  /* 0x0019e44a01007387 */ /* 0x0043e80000100800 */
[----:B-1----:R-:W2:Y:S04]  /*28690*/  LDL.LU R74, [R1+0x364] ;  /* 0x00036400014a7983 */ /* 0x002ea80000300800 */
[----:B------:R-:W3:Y:S04]  /*286a0*/  LDL.LU R75, [R1+0x36c] ;  /* 0x00036c00014b7983 */ /* 0x000ee80000300800 */
[----:B------:R1:W-:Y:S02]  /*286b0*/  STL [R1+0x1538], R4 ;  /* 0x0015380401007387 */ /* 0x0003e40000100800 */
[----:B-1----:R-:W-:-:S04]  /*286c0*/  @P0 LOP3.LUT R4, R5, R4, RZ, 0x3c, !PT ;  /* 0x0000000405040212 */ /* 0x002fc800078e3cff */
[----:B------:R-:W-:-:S05]  /*286d0*/  @P0 LOP3.LUT R5, R5, R4, RZ, 0x3c, !PT ;  /* 0x0000000405050212 */ /* 0x000fca00078e3cff */
[----:B------:R0:W2:Y:S02]  /*286e0*/  @P0 LDG.E.U8 R6, desc[UR20][R4.64] ;  /* 0x0000001404060981 */ /* 0x0000a4000c1e1100 */
[----:B0-----:R-:W-:Y:S01]  /*286f0*/  IMAD R4, R3, UR5, RZ ;  /* 0x0000000503047c24 */ /* 0x001fe2000f8e02ff */
[----:B------:R-:W-:Y:S01]  /*28700*/  ISETP.GT.U32.AND P5, PT, R15, R77, PT ;  /* 0x0000004d0f00720c */ /* 0x000fe20003fa4070 */
[----:B------:R-:W-:Y:S01]  /*28710*/  IMAD.MOV.U32 R3, RZ, RZ, R93 ;  /* 0x000000ffff037224 */ /* 0x000fe200078e005d */
[----:B----4-:R-:W-:Y:S01]  /*28720*/  PRMT R2, RZ, 0x7610, R2 ;  /* 0x00007610ff027816 */ /* 0x010fe20000000002 */
[----:B------:R-:W4:Y:S01]  /*28730*/  LDL.LU R93, [R1+0x2854] ;  /* 0x00285400015d7983 */ /* 0x000f220000300800 */
[C---:B------:R-:W-:Y:S01]  /*28740*/  IADD3 R5, P4, PT, R4.reuse, R13, RZ ;  /* 0x0000000d04057210 */ /* 0x040fe20007f9e0ff */
[----:B------:R-:W0:Y:S02]  /*28750*/  LDCU UR5, c[0x0][0x3b0] ;  /* 0x00007600ff0577ac */ /* 0x000e240008000800 */
[----:B------:R-:W3:Y:S01]  /*28760*/  LDL R16, [R1+0x23d8] ;  /* 0x0023d80001107983 */ /* 0x000ee20000100800 */
[----:B------:R-:W-:-:S03]  /*28770*/  LEA.HI.X.SX32 R4, R4, R12, 0x1, P4 ;  /* 0x0000000c04047211 */ /* 0x000fc600020f0eff */
[----:B------:R1:W-:Y:S04]  /*28780*/  STL [R1+0xa70], R5 ;  /* 0x000a700501007387 */ /* 0x0003e80000100800 */
[----:B------:R0:W-:Y:S01]  /*28790*/  STL [R1+0xa6c], R4 ;  /* 0x000a6c0401007387 */ /* 0x0001e20000100800 */
[----:B-1----:R-:W-:-:S04]  /*287a0*/  @P0 LOP3.LUT R5, R5, R4, RZ, 0x3c, !PT ;  /* 0x0000000405050212 */ /* 0x002fc800078e3cff */
[----:B0-----:R-:W-:-:S04]  /*287b0*/  @P0 LOP3.LUT R4, R5, R4, RZ, 0x3c, !PT ;  /* 0x0000000405040212 */ /* 0x001fc800078e3cff */
[----:B------:R-:W-:-:S05]  /*287c0*/  @P0 LOP3.LUT R5, R5, R4, RZ, 0x3c, !PT ;  /* 0x0000000405050212 */ /* 0x000fca00078e3cff */
[----:B------:R0:W3:Y:S01]  /*287d0*/  @P0 LDG.E.U8 R73, desc[UR20][R4.64] ;  /* 0x0000001404490981 */ /* 0x0000e2000c1e1100 */
[----:B------:R-:W-:Y:S01]  /*287e0*/  @!P3 IMAD.MOV R3, RZ, RZ, -R3 ;  /* 0x000000ffff03b224 */ /* 0x000fe200078e0a03 */
[----:B------:R-:W-:Y:S01]  /*287f0*/  ISETP.GT.U32.AND P3, PT, R15, R0, PT ;  /* 0x000000000f00720c */ /* 0x000fe20003f64070 */
[----:B------:R-:W-:Y:S01]  /*28800*/  @!P5 IMAD.IADD R77, R77, 0x1, -R15 ;  /* 0x000000014d4dd824 */ /* 0x000fe200078e0a0f */
[----:B------:R-:W-:-:S11]  /*28810*/  ISETP.GE.AND P5, PT, R92, RZ, PT ;  /* 0x000000ff5c00720c */ /* 0x000fd60003fa6270 */
[----:B------:R-:W-:Y:S01]  /*28820*/  @!P3 IMAD.IADD R0, R0, 0x1, -R15 ;  /* 0x000000010000b824 */ /* 0x000fe200078e0a0f */
[----:B--2---:R1:W-:Y:S02]  /*28830*/  STL [R1+0x19e0], R6 ;  /* 0x0019e00601007387 */ /* 0x0043e40000100800 */
[----:B-1----:R-:W-:Y:S01]  /*28840*/  SEL R6, R14, R3, !P1 ;  /* 0x000000030e067207 */ /* 0x002fe20004800000 */
[----:B------:R-:W-:-:S04]  /*28850*/  IMAD.MOV.U32 R3, RZ, RZ, R77 ;  /* 0x000000ffff037224 */ /* 0x000fc800078e004d */
[----:B------:R-:W-:Y:S01]  /*28860*/  IMAD R6, R6, UR6, RZ ;  /* 0x0000000606067c24 */ /* 0x000fe2000f8e02ff */
[----:B----4-:R-:W-:Y:S01]  /*28870*/  PRMT R93, RZ, 0x7610, R93 ;  /* 0x00007610ff5d7816 */ /* 0x010fe2000000005d */
[----:B------:R-:W-:Y:S01]  /*28880*/  @!P6 IMAD.MOV R3, RZ, RZ, -R3 ;  /* 0x000000ffff03e224 */ /* 0x000fe200078e0a03 */
[----:B------:R-:W-:Y:S01]  /*28890*/  ISETP.GT.U32.AND P4, PT, R15, R7, PT ;  /* 0x000000070f00720c */ /* 0x000fe20003f84070 */
[----:B------:R-:W1:Y:S01]  /*288a0*/  LDCU UR6, c[0x0][0x3b0] ;  /* 0x00007600ff0677ac */ /* 0x000e620008000800 */
[----:B0-----:R-:W-:Y:S02]  /*288b0*/  IADD3 R5, P3, PT, R6, R13, RZ ;  /* 0x0000000d06057210 */ /* 0x001fe40007f7e0ff */
[----:B------:R-:W-:Y:S02]  /*288c0*/  SEL R4, R14, R3, !P1 ;  /* 0x000000030e047207 */ /* 0x000fe40004800000 */
[----:B------:R-:W-:-:S03]  /*288d0*/  LEA.HI.X.SX32 R92, R6, R12, 0x1, P3 ;  /* 0x0000000c065c7211 */ /* 0x000fc600018f0eff */
[----:B------:R-:W-:Y:S01]  /*288e0*/  IMAD R6, R4, UR15, RZ ;  /* 0x0000000f04067c24 */ /* 0x000fe2000f8e02ff */
[----:B---3--:R0:W-:Y:S01]  /*288f0*/  STL [R1+0x19dc], R73 ;  /* 0x0019dc4901007387 */ /* 0x0081e20000100800 */
[----:B------:R-:W-:Y:S01]  /*28900*/  @P0 IMAD.MOV.U32 R4, RZ, RZ, R5 ;  /* 0x000000ffff040224 */ /* 0x000fe200078e0005 */
[----:B------:R-:W-:Y:S01]  /*28910*/  ISETP.GT.U32.AND P6, PT, R15, R74, PT ;  /* 0x0000004a0f00720c */ /* 0x000fe20003fc4070 */
[----:B------:R-:W-:Y:S01]  /*28920*/  IMAD.MOV.U32 R3, RZ, RZ, R0 ;  /* 0x000000ffff037224 */ /* 0x000fe200078e0000 */
[----:B------:R-:W2:Y:S01]  /*28930*/  LDCU UR15, c[0x0][0x3b0] ;  /* 0x00007600ff0f77ac */ /* 0x000ea20008000800 */
[----:B0-----:R-:W3:Y:S04]  /*28940*/  LDL R73, [R1+0x23bc] ;  /* 0x0023bc0001497983 */ /* 0x001ee80000100800 */
[----:B------:R-:W4:Y:S04]  /*28950*/  LDL.LU R77, [R1+0x380] ;  /* 0x00038000014d7983 */ /* 0x000f280000300800 */
[----:B------:R0:W-:Y:S04]  /*28960*/  STL [R1+0xa68], R5 ;  /* 0x000a680501007387 */ /* 0x0001e80000100800 */
[----:B------:R-:W2:Y:S01]  /*28970*/  LDL.LU R0, [R1+0x2850] ;  /* 0x0028500001007983 */ /* 0x000ea20000300800 */
[----:B0-----:R-:W-:-:S05]  /*28980*/  @P0 IMAD.MOV.U32 R5, RZ, RZ, R92 ;  /* 0x000000ffff050224 */ /* 0x001fca00078e005c */
[----:B------:R0:W2:Y:S04]  /*28990*/  @P0 LDG.E.U8 R93, desc[UR20][R4.64] ;  /* 0x00000014045d0981 */ /* 0x0000a8000c1e1100 */
[----:B------:R0:W-:Y:S04]  /*289a0*/  STL [R1+0xa64], R92 ;  /* 0x000a645c01007387 */ /* 0x0001e80000100800 */
[----:B0-----:R-:W3:Y:S01]  /*289b0*/  LDL.LU R92, [R1+0x374] ;  /* 0x00037400015c7983 */ /* 0x001ee20000300800 */
[----:B------:R-:W-:Y:S01]  /*289c0*/  @!P6 IMAD.IADD R74, R74, 0x1, -R15 ;  /* 0x000000014a4ae824 */ /* 0x000fe200078e0a0f */
[----:B------:R-:W-:-:S02]  /*289d0*/  SHF.R.S32.HI R4, RZ, 0x1f, R6 ;  /* 0x0000001fff047819 */ /* 0x000fc40000011406 */
[----:B--2---:R0:W-:Y:S04]  /*289e0*/  STL [R1+0x19d8], R93 ;  /* 0x0019d85d01007387 */ /* 0x0041e80000100800 */
[----:B0-----:R-:W2:Y:S01]  /*289f0*/  LDL.LU R93, [R1+0x284c] ;  /* 0x00284c00015d7983 */ /* 0x001ea20000300800 */
[----:B------:R-:W-:Y:S01]  /*28a00*/  IADD3 R5, P6, PT, R6, R13, RZ ;  /* 0x0000000d06057210 */ /* 0x000fe20007fde0ff */
[----:B------:R-:W-:Y:S01]  /*28a10*/  @!P5 IMAD.MOV R3, RZ, RZ, -R3 ;  /* 0x000000ffff03d224 */ /* 0x000fe200078e0a03 */
[----:B------:R-:W-:Y:S02]  /*28a20*/  ISETP.GE.AND P5, PT, R16, RZ, PT ;  /* 0x000000ff1000720c */ /* 0x000fe40003fa6270 */
[----:B------:R-:W3:Y:S01]  /*28a30*/  LDL.LU R16, [R1+0x37c] ;  /* 0x00037c0001107983 */ /* 0x000ee20000300800 */
[----:B------:R-:W-:-:S03]  /*28a40*/  IMAD.X R4, R4, 0x1, R12, P6 ;  /* 0x0000000104047824 */ /* 0x000fc600030e060c */
[----:B------:R0:W-:Y:S04]  /*28a50*/  STL [R1+0x1544], R5 ;  /* 0x0015440501007387 */ /* 0x0001e80000100800 */
[----:B------:R1:W-:Y:S01]  /*28a60*/  STL [R1+0x1540], R4 ;  /* 0x0015400401007387 */ /* 0x0003e20000100800 */
[----:B0-----:R-:W-:-:S04]  /*28a70*/  @P0 LOP3.LUT R5, R5, R4, RZ, 0x3c, !PT ;  /* 0x0000000405050212 */ /* 0x001fc800078e3cff */
[----:B-1----:R-:W-:-:S04]  /*28a80*/  @P0 LOP3.LUT R4, R5, R4, RZ, 0x3c, !PT ;  /* 0x0000000405040212 */ /* 0x002fc800078e3cff */
[----:B------:R-:W-:Y:S01]  /*28a90*/  @P0 LOP3.LUT R5, R5, R4, RZ, 0x3c, !PT ;  /* 0x0000000405050212 */ /* 0x000fe200078e3cff */
[----:B------:R-:W-:Y:S01]  /*28aa0*/  @!P4 IMAD.IADD R7, R7, 0x1, -R15 ;  /* 0x000000010707c824 */ /* 0x000fe200078e0a0f */
[----:B--2---:R-:W-:-:S06]  /*28ab0*/  PRMT R93, RZ, 0x7610, R93 ;  /* 0x00007610ff5d7816 */ /* 0x004fcc000000005d */
[----:B------:R-:W2:Y:S01]  /*28ac0*/  @P0 LDG.E.U8 R93, desc[UR20][R4.64] ;  /* 0x00000014045d0981 */ /* 0x000ea2000c1e1100 */
[C---:B------:R-:W-:Y:S02]  /*28ad0*/  ISETP.GT.U32.AND P4, PT, R15.reuse, R75, PT ;  /* 0x0000004b0f00720c */ /* 0x040fe40003f84070 */
[----:B------:R-:W-:Y:S02]  /*28ae0*/  ISETP.GT.U32.AND P3, PT, R15, R7, PT ;  /* 0x000000070f00720c */ /* 0x000fe40003f64070 */
[----:B------:R-:W-:-:S09]  /*28af0*/  SEL R6, R14, R3, !P1 ;  /* 0x000000030e067207 */ /* 0x000fd20004800000 */
[--C-:B------:R-:W-:Y:S01]  /*28b00*/  @!P4 IMAD.IADD R75, R75, 0x1, -R15.reuse ;  /* 0x000000014b4bc824 */ /* 0x100fe200078e0a0f */
[----:B------:R-:W-:Y:S01]  /*28b10*/  ISETP.GT.U32.AND P4, PT, R15, R74, PT ;  /* 0x0000004a0f00720c */ /* 0x000fe20003f84070 */
[----:B------:R-:W-:Y:S02]  /*28b20*/  @!P3 IMAD.IADD R7, R7, 0x1, -R15 ;  /* 0x000000010707b824 */ /* 0x000fe400078e0a0f */
[----:B------:R-:W-:Y:S01]  /*28b30*/  IMAD R6, R6, UR13, RZ ;  /* 0x0000000d06067c24 */ /* 0x000fe2000f8e02ff */
[----:B---3--:R-:W-:Y:S01]  /*28b40*/  ISETP.GE.AND P3, PT, R73, RZ, PT ;  /* 0x000000ff4900720c */ /* 0x008fe20003f66270 */
[----:B------:R-:W-:Y:S01]  /*28b50*/  IMAD.MOV.U32 R3, RZ, RZ, R7 ;  /* 0x000000ffff037224 */ /* 0x000fe200078e0007 */
[----:B--2---:R0:W-:Y:S07]  /*28b60*/  STL [R1+0x19d4], R93 ;  /* 0x0019d45d01007387 */ /* 0x0041ee0000100800 */
[----:B------:R-:W-:Y:S01]  /*28b70*/  @!P4 IMAD.IADD R74, R74, 0x1, -R15 ;  /* 0x000000014a4ac824 */ /* 0x000fe200078e0a0f */
[C---:B------:R-:W-:Y:S01]  /*28b80*/  IADD3 R7, P4, PT, R6.reuse, R13, RZ ;  /* 0x0000000d06077210 */ /* 0x040fe20007f9e0ff */
[----:B------:R-:W1:Y:S03]  /*28b90*/  LDCU UR13, c[0x0][0x3b0] ;  /* 0x00007600ff0d77ac */ /* 0x000e660008000800 */
[----:B------:R-:W-:Y:S01]  /*28ba0*/  LEA.HI.X.SX32 R73, R6, R12, 0x1, P4 ;  /* 0x0000000c06497211 */ /* 0x000fe200020f0eff */
[----:B------:R-:W-:Y:S01]  /*28bb0*/  @P0 IMAD.MOV.U32 R6, RZ, RZ, R7 ;  /* 0x000000ffff060224 */ /* 0x000fe200078e0007 */
[----:B0-----:R-:W2:Y:S04]  /*28bc0*/  LDL.LU R93, [R1+0x2848] ;  /* 0x00284800015d7983 */ /* 0x001ea80000300800 */
[----:B------:R-:W3:Y:S04]  /*28bd0*/  LDL R5, [R1+0x23e0] ;  /* 0x0023e00001057983 */ /* 0x000ee80000100800 */
[----:B------:R0:W-:Y:S02]  /*28be0*/  STL [R1+0xa60], R7 ;  /* 0x000a600701007387 */ /* 0x0001e40000100800 */
[----:B0-----:R-:W-:-:S05]  /*28bf0*/  @P0 IMAD.MOV.U32 R7, RZ, RZ, R73 ;  /* 0x000000ffff070224 */ /* 0x001fca00078e0049 */
[----:B------:R0:W2:Y:S01]  /*28c00*/  @P0 LDG.E.U8 R2, desc[UR20][R6.64] ;  /* 0x0000001406020981 */ /* 0x0000a2000c1e1100 */
[----:B------:R-:W-:Y:S01]  /*28c10*/  @!P5 IMAD.MOV R3, RZ, RZ, -R3 ;  /* 0x000000ffff03d224 */ /* 0x000fe200078e0a03 */
[----:B----4-:R-:W-:-:S04]  /*28c20*/  ISETP.GT.U32.AND P5, PT, R15, R77, PT ;  /* 0x0000004d0f00720c */ /* 0x010fc80003fa4070 */
[----:B------:R-:W-:Y:S01]  /*28c30*/  SEL R3, R14, R3, !P1 ;  /* 0x000000030e037207 */ /* 0x000fe20004800000 */
[----:B------:R-:W-:Y:S01]  /*28c40*/  IMAD.MOV.U32 R4, RZ, RZ, R74 ;  /* 0x000000ffff047224 */ /* 0x000fe200078e004a */
[----:B------:R-:W-:Y:S04]  /*28c50*/  STL [R1+0xa5c], R73 ;  /* 0x000a5c4901007387 */ /* 0x000fe80000100800 */
[----:B------:R-:W4:Y:S01]  /*28c60*/  LDL R74, [R1+0x23dc] ;  /* 0x0023dc00014a7983 */ /* 0x000f220000100800 */
[----:B------:R-:W-:Y:S02]  /*28c70*/  @!P3 IMAD.MOV R4, RZ, RZ, -R4 ;  /* 0x000000ffff04b224 */ /* 0x000fe400078e0a04 */
[----:B------:R-:W-:Y:S01]  /*28c80*/  @!P5 IMAD.IADD R77, R77, 0x1, -R15 ;  /* 0x000000014d4dd824 */ /* 0x000fe200078e0a0f */
[----:B------:R-:W4:Y:S01]  /*28c90*/  LDL.LU R7, [R1+0x378] ;  /* 0x0003780001077983 */ /* 0x000f220000300800 */
[----:B------:R-:W-:-:S02]  /*28ca0*/  PRMT R0, RZ, 0x7610, R0 ;  /* 0x00007610ff007816 */ /* 0x000fc40000000000 */
[----:B0-----:R-:W-:Y:S02]  /*28cb0*/  SEL R6, R14, R4, !P1 ;  /* 0x000000040e067207 */ /* 0x001fe40004800000 */
[----:B---3--:R-:W-:Y:S01]  /*28cc0*/  ISETP.GE.AND P4, PT, R5, RZ, PT ;  /* 0x000000ff0500720c */ /* 0x008fe20003f86270 */
[----:B------:R-:W-:Y:S01]  /*28cd0*/  IMAD R5, R3, UR6, RZ ;  /* 0x0000000603057c24 */ /* 0x000fe2000f8e02ff */
[----:B------:R-:W-:Y:S01]  /*28ce0*/  ISETP.GT.U32.AND P6, PT, R15, R75, PT ;  /* 0x0000004b0f00720c */ /* 0x000fe20003fc4070 */
[----:B------:R-:W0:Y:S01]  /*28cf0*/  LDCU UR6, c[0x0][0x3b0] ;  /* 0x00007600ff0677ac */ /* 0x000e220008000800 */
[----:B--2---:R2:W-:Y:S02]  /*28d00*/  STL [R1+0x19d0], R2 ;  /* 0x0019d00201007387 */ /* 0x0045e40000100800 */
[----:B--2---:R-:W-:-:S04]  /*28d10*/  IADD3 R2, P5, PT, R5, R13, RZ ;  /* 0x0000000d05027210 */ /* 0x004fc80007fbe0ff */
[----:B------:R-:W-:Y:S01]  /*28d20*/  LEA.HI.X.SX32 R5, R5, R12, 0x1, P5 ;  /* 0x0000000c05057211 */ /* 0x000fe200028f0eff */
[----:B------:R-:W-:-:S05]  /*28d30*/  @P0 IMAD.MOV.U32 R4, RZ, RZ, R2 ;  /* 0x000000ffff040224 */ /* 0x000fca00078e0002 */
[----:B------:R2:W3:Y:S01]  /*28d40*/  @P0 LDG.E.U8 R0, desc[UR20][R4.64] ;  /* 0x0000001404000981 */ /* 0x0004e2000c1e1100 */
[----:B------:R-:W-:Y:S01]  /*28d50*/  @!P6 IMAD.IADD R75, R75, 0x1, -R15 ;  /* 0x000000014b4be824 */ /* 0x000fe200078e0a0f */
[----:B------:R-:W-:-:S03]  /*28d60*/  ISETP.GT.U32.AND P6, PT, R15, R92, PT ;  /* 0x0000005c0f00720c */ /* 0x000fc60003fc4070 */
[----:B------:R-:W-:Y:S01]  /*28d70*/  IMAD.MOV.U32 R3, RZ, RZ, R75 ;  /* 0x000000ffff037224 */ /* 0x000fe200078e004b */
[----:B------:R-:W-:-:S03]  /*28d80*/  ISETP.GT.U32.AND P5, PT, R15, R16, PT ;  /* 0x000000100f00720c */ /* 0x000fc60003fa4070 */
[----:B------:R-:W-:Y:S02]  /*28d90*/  @!P4 IMAD.MOV R3, RZ, RZ, -R3 ;  /* 0x000000ffff03c224 */ /* 0x000fe400078e0a03 */
[----:B------:R-:W-:Y:S01]  /*28da0*/  IMAD R6, R6, UR15, RZ ;  /* 0x0000000f06067c24 */ /* 0x000fe2000f8e02ff */
[----:B------:R-:W-:Y:S01]  /*28db0*/  STL [R1+0xa58], R2 ;  /* 0x000a580201007387 */ /* 0x000fe20000100800 */
[----:B------:R-:W-:Y:S01]  /*28dc0*/  PRMT R93, RZ, 0x7610, R93 ;  /* 0x00007610ff5d7816 */ /* 0x000fe2000000005d */
[----:B------:R-:W1:Y:S01]  /*28dd0*/  LDCU UR15, c[0x0][0x3b0] ;  /* 0x00007600ff0f77ac */ /* 0x000e620008000800 */
[----:B------:R-:W-:Y:S01]  /*28de0*/  @!P6 IMAD.IADD R92, R92, 0x1, -R15 ;  /* 0x000000015c5ce824 */ /* 0x000fe200078e0a0f */
[----:B------:R-:W-:Y:S01]  /*28df0*/  SEL R3, R14, R3, !P1 ;  /* 0x000000030e037207 */ /* 0x000fe20004800000 */
[----:B------:R4:W-:Y:S03]  /*28e00*/  STL [R1+0xa54], R5 ;  /* 0x000a540501007387 */ /* 0x0009e60000100800 */
[----:B------:R-:W-:-:S02]  /*28e10*/  ISETP.GT.U32.AND P4, PT, R15, R92, PT ;  /* 0x0000005c0f00720c */ /* 0x000fc40003f84070 */
[----:B--2---:R-:W-:Y:S01]  /*28e20*/  SHF.R.S32.HI R4, RZ, 0x1f, R6 ;  /* 0x0000001fff047819 */ /* 0x004fe20000011406 */
[----:B0-----:R-:W-:Y:S01]  /*28e30*/  IMAD R3, R3, UR6, RZ ;  /* 0x0000000603037c24 */ /* 0x001fe2000f8e02ff */
[----:B------:R-:W-:Y:S01]  /*28e40*/  PRMT R72, RZ, 0x7610, R72 ;  /* 0x00007610ff487816 */ /* 0x000fe20000000048 */
[----:B------:R-:W-:Y:S01]  /*28e50*/  @!P5 IMAD.IADD R16, R16, 0x1, -R15 ;  /* 0x000000011010d824 */ /* 0x000fe200078e0a0f */
[----:B------:R-:W-:Y:S01]  /*28e60*/  ISETP.GT.U32.AND P3, PT, R15, R77, PT ;  /* 0x0000004d0f00720c */ /* 0x000fe20003f64070 */
[----:B------:R-:W0:Y:S01]  /*28e70*/  LDCU UR6, c[0x0][0x3b0] ;  /* 0x00007600ff0677ac */ /* 0x000e220008000800 */
[-C--:B----4-:R-:W-:Y:S02]  /*28e80*/  IADD3 R5, P6, PT, R6, R13.reuse, RZ ;  /* 0x0000000d06057210 */ /* 0x090fe40007fde0ff */
[----:B------:R-:W-:-:S03]  /*28e90*/  IADD3 R73, P5, PT, R3, R13, RZ ;  /* 0x0000000d03497210 */ /* 0x000fc60007fbe0ff */
[----:B------:R-:W-:Y:S02]  /*28ea0*/  IMAD.X R4, R4, 0x1, R12, P6 ;  /* 0x0000000104047824 */ /* 0x000fe400030e060c */
[----:B------:R-:W-:Y:S01]  /*28eb0*/  @!P4 IMAD.IADD R92, R92, 0x1, -R15 ;  /* 0x000000015c5cc824 */ /* 0x000fe200078e0a0f */
[----:B------:R-:W-:Y:S01]  /*28ec0*/  ISETP.GE.AND P4, PT, R74, RZ, PT ;  /* 0x000000ff4a00720c */ /* 0x000fe20003f86270 */
[----:B---3--:R2:W-:Y:S04]  /*28ed0*/  STL [R1+0x19cc], R0 ;  /* 0x0019cc0001007387 */ /* 0x0085e80000100800 */
[----:B--2---:R-:W2:Y:S04]  /*28ee0*/  LDL R0, [R1+0x2608] ;  /* 0x0026080001007983 */ /* 0x004ea80000100800 */
[----:B------:R-:W3:Y:S04]  /*28ef0*/  LDL.LU R75, [R1+0x384] ;  /* 0x00038400014b7983 */ /* 0x000ee80000300800 */
[----:B------:R-:W4:Y:S04]  /*28f00*/  LDL.LU R2, [R1+0x388] ;  /* 0x0003880001027983 */ /* 0x000f280000300800 */
[----:B------:R-:W2:Y:S04]  /*28f10*/  LDL R6, [R1+0x25f8] ;  /* 0x0025f80001067983 */ /* 0x000ea80000100800 */
[----:B------:R0:W-:Y:S04]  /*28f20*/  STL [R1+0x154c], R5 ;  /* 0x00154c0501007387 */ /* 0x0001e80000100800 */
[----:B------:R-:W2:Y:S04]  /*28f30*/  LDL.LU R74, [R1+0x2844] ;  /* 0x00284400014a7983 */ /* 0x000ea80000300800 */
[----:B------:R-:W-:Y:S01]  /*28f40*/  STL [R1+0xa50], R73 ;  /* 0x000a504901007387 */ /* 0x000fe20000100800 */
[----:B0-----:R-:W-:-:S03]  /*28f50*/  @P0 LOP3.LUT R5, R5, R4, RZ, 0x3c, !PT ;  /* 0x0000000405050212 */ /* 0x001fc600078e3cff */
[----:B------:R0:W-:Y:S02]  /*28f60*/  STL [R1+0x1548], R4 ;  /* 0x0015480401007387 */ /* 0x0001e40000100800 */
[----:B0-----:R-:W-:-:S04]  /*28f70*/  @P0 LOP3.LUT R4, R5, R4, RZ, 0x3c, !PT ;  /* 0x0000000405040212 */ /* 0x001fc800078e3cff */
[----:B------:R-:W-:-:S05]  /*28f80*/  @P0 LOP3.LUT R5, R5, R4, RZ, 0x3c, !PT ;  /* 0x0000000405050212 */ /* 0x000fca00078e3cff */
[----:B------:R0:W2:Y:S01]  /*28f90*/  @P0 LDG.E.U8 R93, desc[UR20][R4.64] ;  /* 0x00000014045d0981 */ /* 0x0000a2000c1e1100 */
[----:B------:R-:W-:Y:S01]  /*28fa0*/  LEA.HI.X.SX32 R3, R3, R12, 0x1, P5 ;  /* 0x0000000c03037211 */ /* 0x000fe200028f0eff */
[----:B0-----:R-:W-:-:S04]  /*28fb0*/  @P0 IMAD.MOV.U32 R4, RZ, RZ, R73 ;  /* 0x000000ffff040224 */ /* 0x001fc800078e0049 */
[----:B------:R-:W-:Y:S01]  /*28fc0*/  @P0 IMAD.MOV.U32 R5, RZ, RZ, R3 ;  /* 0x000000ffff050224 */ /* 0x000fe200078e0003 */
[----:B------:R0:W-:Y:S04]  /*28fd0*/  STL [R1+0xa4c], R3 ;  /* 0x000a4c0301007387 */ /* 0x0001e80000100800 */
[----:B------:R1:W3:Y:S01]  /*28fe0*/  @P0 LDG.E.U8 R72, desc[UR20][R4.64] ;  /* 0x0000001404480981 */ /* 0x0002e2000c1e1100 */
[----:B------:R-:W-:Y:S01]  /*28ff0*/  @!P3 IMAD.IADD R77, R77, 0x1, -R15 ;  /* 0x000000014d4db824 */ /* 0x000fe200078e0a0f */
[C---:B------:R-:W-:Y:S02]  /*29000*/  ISETP.GT.U32.AND P3, PT, R15.reuse, R7, PT ;  /* 0x000000070f00720c */ /* 0x040fe40003f64070 */
[----:B------:R-:W-:Y:S01]  /*29010*/  ISETP.GT.U32.AND P5, PT, R15, R16, PT ;  /* 0x000000100f00720c */ /* 0x000fe20003fa4070 */
[----:B0-----:R-:W-:-:S02]  /*29020*/  IMAD.MOV.U32 R3, RZ, RZ, R92 ;  /* 0x000000ffff037224 */ /* 0x001fc400078e005c */
[----:B-1----:R-:W-:Y:S01]  /*29030*/  IMAD.MOV.U32 R4, RZ, RZ, R77 ;  /* 0x000000ffff047224 */ /* 0x002fe200078e004d */
[----:B--2---:R0:W-:Y:S04]  /*29040*/  STL [R1+0x6dc], R93 ;  /* 0x0006dc5d01007387 */ /* 0x0041e80000100800 */
[----:B0-----:R-:W2:Y:S01]  /*29050*/  LDL R93, [R1+0x25f0] ;  /* 0x0025f000015d7983 */ /* 0x001ea20000100800 */
[----:B------:R-:W-:Y:S02]  /*29060*/  ISETP.GE.AND P6, PT, R6, RZ, PT ;  /* 0x000000ff0600720c */ /* 0x000fe40003fc6270 */
[----:B------:R-:W-:Y:S02]  /*29070*/  @!P3 IMAD.IADD R7, R7, 0x1, -R15 ;  /* 0x000000010707b824 */ /* 0x000fe400078e0a0f */
[----:B------:R-:W-:Y:S01]  /*29080*/  @!P4 IMAD.MOV R4, RZ, RZ, -R4 ;  /* 0x000000ffff04c224 */ /* 0x000fe200078e0a04 */
[----:B------:R-:W-:-:S02]  /*29090*/  ISETP.GE.AND P4, PT, R0, RZ, PT ;  /* 0x000000ff0000720c */ /* 0x000fc40003f86270 */
[----:B------:R-:W-:Y:S01]  /*290a0*/  ISETP.GT.U32.AND P3, PT, R15, R7, PT ;  /* 0x000000070f00720c */ /* 0x000fe20003f64070 */
[----:B------:R-:W-:Y:S01]  /*290b0*/  @!P5 IMAD.IADD R16, R16, 0x1, -R15 ;  /* 0x000000011010d824 */ /* 0x000fe200078e0a0f */
[C---:B------:R-:W-:Y:S01]  /*290c0*/  SEL R5, R14.reuse, R4, !P1 ;  /* 0x000000040e057207 */ /* 0x040fe20004800000 */
[----:B------:R-:W4:Y:S03]  /*290d0*/  LDL R0, [R1+0x25f4] ;  /* 0x0025f40001007983 */ /* 0x000f260000100800 */
[----:B------:R-:W-:Y:S01]  /*290e0*/  @!P6 IMAD.MOV R3, RZ, RZ, -R3 ;  /* 0x000000ffff03e224 */ /* 0x000fe200078e0a03 */
[----:B------:R-:W4:Y:S04]  /*290f0*/  LDL.LU R92, [R1+0x38c] ;  /* 0x00038c00015c7983 */ /* 0x000f280000300800 */
[----:B------:R-:W-:Y:S01]  /*29100*/  SEL R4, R14, R3, !P1 ;  /* 0x000000030e047207 */ /* 0x000fe20004800000 */
[----:B------:R-:W-:-:S02]  /*29110*/  IMAD.MOV.U32 R3, RZ, RZ, R16 ;  /* 0x000000ffff037224 */ /* 0x000fc400078e0010 */
[----:B------:R-:W-:Y:S01]  /*29120*/  IMAD R5, R5, UR13, RZ ;  /* 0x0000000d05057c24 */ /* 0x000fe2000f8e02ff */
[----:B------:R-:W4:Y:S01]  /*29130*/  LDL.LU R16, [R1+0x390] ;  /* 0x0003900001107983 */ /* 0x000f220000300800 */
[----:B------:R-:W-:Y:S02]  /*29140*/  IMAD R4, R4, UR15, RZ ;  /* 0x0000000f04047c24 */ /* 0x000fe4000f8e02ff */
[----:B------:R-:W-:Y:S01]  /*29150*/  @!P3 IMAD.IADD R7, R7, 0x1, -R15 ;  /* 0x000000010707b824 */ /* 0x000fe200078e0a0f */
[----:B------:R-:W-:Y:S01]  /*29160*/  PRMT R71, RZ, 0x7610, R71 ;  /* 0x00007610ff477816 */ /* 0x000fe20000000047 */
[----:B------:R-:W-:Y:S01]  /*29170*/  @!P4 IMAD.MOV R3, RZ, RZ, -R3 ;  /* 0x000000ffff03c224 */ /* 0x000fe200078e0a03 */
[CC--:B------:R-:W-:Y:S01]  /*29180*/  IADD3 R77, P4, PT, R5.reuse, R13.reuse, RZ ;  /* 0x0000000d054d7210 */ /* 0x0c0fe20007f9e0ff */
[----:B------:R-:W0:Y:S01]  /*29190*/  LDCU UR13, c[0x0][0x3b0] ;  /* 0x00007600ff0d77ac */ /* 0x000e220008000800 */
[----:B------:R-:W-:Y:S02]  /*291a0*/  IADD3 R73, P3, PT, R4, R13, RZ ;  /* 0x0000000d04497210 */ /* 0x000fe40007f7e0ff */
[----:B------:R-:W-:Y:S01]  /*291b0*/  SHF.R.S32.HI R6, RZ, 0x1f, R4 ;  /* 0x0000001fff067819 */ /* 0x000fe20000011404 */
[----:B------:R-:W-:Y:S01]  /*291c0*/  STL [R1+0xa48], R77 ;  /* 0x000a484d01007387 */ /* 0x000fe20000100800 */
[----:B------:R-:W-:Y:S01]  /*291d0*/  LEA.HI.X.SX32 R5, R5, R12, 0x1, P4 ;  /* 0x0000000c05057211 */ /* 0x000fe200020f0eff */
[----:B------:R-:W-:Y:S01]  /*291e0*/  @P0 IMAD.MOV.U32 R4, RZ, RZ, R77 ;  /* 0x000000ffff040224 */ /* 0x000fe200078e004d */
[----:B------:R-:W-:Y:S01]  /*291f0*/  PRMT R74, RZ, 0x7610, R74 ;  /* 0x00007610ff4a7816 */ /* 0x000fe2000000004a */
[----:B------:R-:W-:Y:S01]  /*29200*/  STL [R1+0x1554], R73 ;  /* 0x0015544901007387 */ /* 0x000fe20000100800 */
[----:B---3--:R-:W-:Y:S01]  /*29210*/  ISETP.GT.U32.AND P6, PT, R15, R75, PT ;  /* 0x0000004b0f00720c */ /* 0x008fe20003fc4070 */
[----:B------:R-:W1:Y:S02]  /*29220*/  LDCU UR15, c[0x0][0x3b0] ;  /* 0x00007600ff0f77ac */ /* 0x000e640008000800 */
[----:B------:R3:W-:Y:S04]  /*29230*/  STL [R1+0x19c8], R72 ;  /* 0x0019c84801007387 */ /* 0x0007e80000100800 */
[----:B------:R0:W4:Y:S01]  /*29240*/  @P0 LDG.E.U8 R71, desc[UR20][R4.64] ;  /* 0x0000001404470981 */ /* 0x000122000c1e1100 */
[----:B---3--:R-:W-:-:S02]  /*29250*/  IMAD.X R72, R6, 0x1, R12, P3 ;  /* 0x0000000106487824 */ /* 0x008fc400018e060c */
[----:B0-----:R-:W-:Y:S01]  /*29260*/  @P0 IMAD.MOV.U32 R4, RZ, RZ, R73 ;  /* 0x000000ffff040224 */ /* 0x001fe200078e0049 */
[----:B--2---:R-:W-:Y:S02]  /*29270*/  ISETP.GE.AND P4, PT, R93, RZ, PT ;  /* 0x000000ff5d00720c */ /* 0x004fe40003f86270 */
[----:B------:R-:W2:Y:S04]  /*29280*/  LDL R93, [R1+0x25fc] ;  /* 0x0025fc00015d7983 */ /* 0x000ea80000100800 */
[----:B------:R0:W-:Y:S04]  /*29290*/  STL [R1+0xa44], R5 ;  /* 0x000a440501007387 */ /* 0x0001e80000100800 */
[----:B------:R-:W3:Y:S01]  /*292a0*/  LDL.LU R77, [R1+0x2840] ;  /* 0x00284000014d7983 */ /* 0x000ee20000300800 */
[----:B0-----:R-:W-:-:S05]  /*292b0*/  @P0 IMAD.MOV.U32 R5, RZ, RZ, R72 ;  /* 0x000000ffff050224 */ /* 0x001fca00078e0048 */
[----:B------:R0:W2:Y:S01]  /*292c0*/  @P0 LDG.E.U8 R74, desc[UR20][R4.64] ;  /* 0x00000014044a0981 */ /* 0x0000a2000c1e1100 */
[----:B------:R-:W-:Y:S01]  /*292d0*/  SEL R6, R14, R3, !P1 ;  /* 0x000000030e067207 */ /* 0x000fe20004800000 */
[----:B------:R-:W-:-:S04]  /*292e0*/  IMAD.MOV.U32 R3, RZ, RZ, R7 ;  /* 0x000000ffff037224 */ /* 0x000fc800078e0007 */
[----:B------:R-:W-:Y:S01]  /*292f0*/  IMAD R6, R6, UR6, RZ ;  /* 0x0000000606067c24 */ /* 0x000fe2000f8e02ff */
[----:B------:R-:W-:Y:S01]  /*29300*/  STL [R1+0x1550], R72 ;  /* 0x0015504801007387 */ /* 0x000fe20000100800 */
[----:B------:R-:W-:Y:S01]  /*29310*/  @!P4 IMAD.MOV R3, RZ, RZ, -R3 ;  /* 0x000000ffff03c224 */ /* 0x000fe200078e0a03 */
[----:B----4-:R-:W-:Y:S01]  /*29320*/  ISETP.GE.AND P3, PT, R0, RZ, PT ;  /* 0x000000ff0000720c */ /* 0x010fe20003f66270 */
[----:B------:R-:W-:Y:S01]  /*29330*/  @!P6 IMAD.IADD R75, R75, 0x1, -R15 ;  /* 0x000000014b4be824 */ /* 0x000fe200078e0a0f */
[----:B0-----:R-:W-:Y:S01]  /*29340*/  IADD3 R5, P4, PT, R6, R13, RZ ;  /* 0x0000000d06057210 */ /* 0x001fe20007f9e0ff */
[----:B------:R-:W0:Y:S01]  /*29350*/  LDCU UR6, c[0x0][0x3b0] ;  /* 0x00007600ff0677ac */ /* 0x000e220008000800 */
[----:B------:R-:W-:Y:S02]  /*29360*/  SEL R4, R14, R3, !P1 ;  /* 0x000000030e047207 */ /* 0x000fe40004800000 */
[----:B------:R-:W-:-:S03]  /*29370*/  LEA.HI.X.SX32 R7, R6, R12, 0x1, P4 ;  /* 0x0000000c06077211 */ /* 0x000fc600020f0eff */
[----:B------:R-:W-:Y:S01]  /*29380*/  IMAD R6, R4, UR5, RZ ;  /* 0x0000000504067c24 */ /* 0x000fe2000f8e02ff */
[----:B------:R4:W-:Y:S01]  /*29390*/  STL [R1+0x19c4], R71 ;  /* 0x0019c44701007387 */ /* 0x0009e20000100800 */
[----:B------:R-:W-:Y:S01]  /*293a0*/  @P0 IMAD.MOV.U32 R4, RZ, RZ, R5 ;  /* 0x000000ffff040224 */ /* 0x000fe200078e0005 */
[----:B------:R-:W-:Y:S01]  /*293b0*/  ISETP.GT.U32.AND P6, PT, R15, R75, PT ;  /* 0x0000004b0f00720c */ /* 0x000fe20003fc4070 */
[----:B------:R-:W0:Y:S01]  /*293c0*/  LDCU UR5, c[0x0][0x3b0] ;  /* 0x00007600ff0577ac */ /* 0x000e220008000800 */
[----:B----4-:R-:W4:Y:S04]  /*293d0*/  LDL.LU R71, [R1+0x283c] ;  /* 0x00283c0001477983 */ /* 0x010f280000300800 */
[----:B------:R-:W4:Y:S04]  /*293e0*/  LDL.LU R72, [R1+0x2838] ;  /* 0x0028380001487983 */ /* 0x000f280000300800 */
[----:B------:R-:W4:Y:S03]  /*293f0*/  LDL.LU R73, [R1+0x2834] ;  /* 0x0028340001497983 */ /* 0x000f260000300800 */
[----:B------:R-:W-:-:S04]  /*29400*/  @!P6 IMAD.IADD R75, R75, 0x1, -R15 ;  /* 0x000000014b4be824 */ /* 0x000fc800078e0a0f */
[----:B------:R-:W-:Y:S01]  /*29410*/  IMAD.MOV.U32 R3, RZ, RZ, R75 ;  /* 0x000000ffff037224 */ /* 0x000fe200078e004b */
[----:B---3--:R-:W-:Y:S01]  /*29420*/  PRMT R77, RZ, 0x7610, R77 ;  /* 0x00007610ff4d7816 */ /* 0x008fe2000000004d */
[----:B--2---:R2:W-:Y:S04]  /*29430*/  STL [R1+0x19c0], R74 ;  /* 0x0019c04a01007387 */ /* 0x0045e80000100800 */
[----:B--2---:R-:W2:Y:S04]  /*29440*/  LDL.LU R74, [R1+0x2830] ;  /* 0x00283000014a7983 */ /* 0x004ea80000300800 */
[----:B------:R-:W3:Y:S04]  /*29450*/  LDL R0, [R1+0x2600] ;  /* 0x0026000001007983 */ /* 0x000ee80000100800 */
[----:B------:R0:W-:Y:S04]  /*29460*/  STL [R1+0xa40], R5 ;  /* 0x000a400501007387 */ /* 0x0001e80000100800 */
[----:B------:R-:W4:Y:S01]  /*29470*/  LDL.LU R75, [R1+0x282c] ;  /* 0x00282c00014b7983 */ /* 0x000f220000300800 */
[----:B0-----:R-:W-:-:S05]  /*29480*/  @P0 IMAD.MOV.U32 R5, RZ, RZ, R7 ;  /* 0x000000ffff050224 */ /* 0x001fca00078e0007 */
[----:B------:R0:W4:Y:S01]  /*29490*/  @P0 LDG.E.U8 R77, desc[UR20][R4.64] ;  /* 0x00000014044d0981 */ /* 0x000122000c1e1100 */
[----:B------:R-:W-:-:S13]  /*294a0*/  ISETP.GT.U32.AND P5, PT, R15, R2, PT ;  /* 0x000000020f00720c */ /* 0x000fda0003fa4070 */
[----:B------:R-:W-:Y:S01]  /*294b0*/  @!P5 IMAD.IADD R2, R2, 0x1, -R15 ;  /* 0x000000010202d824 */ /* 0x000fe200078e0a0f */
[----:B------:R-:W-:-:S04]  /*294c0*/  ISETP.GT.U32.AND P5, PT, R15, R92, PT ;  /* 0x0000005c0f00720c */ /* 0x000fc80003fa4070 */
[----:B------:R-:W-:Y:S02]  /*294d0*/  ISETP.GT.U32.AND P4, PT, R15, R2, PT ;  /* 0x000000020f00720c */ /* 0x000fe40003f84070 */
[C---:B0-----:R-:W-:Y:S01]  /*294e0*/  IADD3 R5, P6, PT, R6.reuse, R13, RZ ;  /* 0x0000000d06057210 */ /* 0x041fe20007fde0ff */
[----:B------:R0:W-:Y:S03]  /*294f0*/  STL [R1+0xa3c], R7 ;  /* 0x000a3c0701007387 */ /* 0x0001e60000100800 */
[----:B------:R-:W-:-:S03]  /*29500*/  LEA.HI.X.SX32 R4, R6, R12, 0x1, P6 ;  /* 0x0000000c06047211 */ /* 0x000fc600030f0eff */
[----:B------:R-:W-:Y:S01]  /*29510*/  @!P5 IMAD.IADD R92, R92, 0x1, -R15 ;  /* 0x000000015c5cd824 */ /* 0x000fe200078e0a0f */
[----:B------:R-:W-:Y:S01]  /*29520*/  ISETP.GE.AND P5, PT, R93, RZ, PT ;  /* 0x000000ff5d00720c */ /* 0x000fe20003fa6270 */
[----:B0-----:R-:W4:Y:S01]  /*29530*/  LDL.LU R7, [R1+0x398] ;  /* 0x0003980001077983 */ /* 0x001f220000300800 */
[----:B------:R-:W-:Y:S02]  /*29540*/  @!P3 IMAD.MOV R3, RZ, RZ, -R3 ;  /* 0x000000ffff03b224 */ /* 0x000fe400078e0a03 */
[----:B------:R-:W-:-:S03]  /*29550*/  @!P4 IMAD.IADD R2, R2, 0x1, -R15 ;  /* 0x000000010202c824 */ /* 0x000fc600078e0a0f */
[----:B------:R-:W-:Y:S01]  /*29560*/  SEL R6, R14, R3, !P1 ;  /* 0x000000030e067207 */ /* 0x000fe20004800000 */
[----:B------:R-:W-:-:S05]  /*29570*/  IMAD.MOV.U32 R3, RZ, RZ, R2 ;  /* 0x000000ffff037224 */ /* 0x000fca00078e0002 */
[----:B------:R-:W-:Y:S02]  /*29580*/  @!P5 IMAD.MOV R3, RZ, RZ, -R3 ;  /* 0x000000ffff03d224 */ /* 0x000fe400078e0a03 */
[----:B------:R-:W-:Y:S01]  /*29590*/  IMAD R6, R6, UR13, RZ ;  /* 0x0000000d06067c24 */ /* 0x000fe2000f8e02ff */
[----:B--2---:R-:W-:Y:S01]  /*295a0*/  PRMT R74, RZ, 0x7610, R74 ;  /* 0x00007610ff4a7816 */ /* 0x004fe2000000004a */
[----:B------:R-:W0:Y:S01]  /*295b0*/  LDCU UR13, c[0x0][0x3b0] ;  /* 0x00007600ff0d77ac */ /* 0x000e220008000800 */
[----:B---3--:R-:W-:Y:S01]  /*295c0*/  ISETP.GE.AND P6, PT, R0, RZ, PT ;  /* 0x000000ff0000720c */ /* 0x008fe20003fc6270 */
[----:B----4-:R2:W-:Y:S04]  /*295d0*/  STL [R1+0x19bc], R77 ;  /* 0x0019bc4d01007387 */ /* 0x0105e80000100800 */
[----:B--2---:R-:W2:Y:S04]  /*295e0*/  LDL R77, [R1+0x2604] ;  /* 0x00260400014d7983 */ /* 0x004ea80000100800 */
[----:B------:R3:W-:Y:S04]  /*295f0*/  STL [R1+0xa38], R5 ;  /* 0x000a380501007387 */ /* 0x0007e80000100800 */
[----:B------:R-:W4:Y:S01]  /*29600*/  LDL.LU R93, [R1+0x394] ;  /* 0x00039400015d7983 */ /* 0x000f220000300800 */
[----:B---3--:R-:W-:-:S03]  /*29610*/  @P0 LOP3.LUT R5, R5, R4, RZ, 0x3c, !PT ;  /* 0x0000000405050212 */ /* 0x008fc600078e3cff */
[----:B------:R3:W-:Y:S01]  /*29620*/  STL [R1+0xa34], R4 ;  /* 0x000a340401007387 */ /* 0x0007e20000100800 */
[----:B------:R-:W-:Y:S02]  /*29630*/  IADD3 R0, P5, PT, R6, R13, RZ ;  /* 0x0000000d06007210 */ /* 0x000fe40007fbe0ff */
[----:B------:R-:W-:Y:S01]  /*29640*/  PRMT R75, RZ, 0x7610, R75 ;  /* 0x00007610ff4b7816 */ /* 0x000fe2000000004b */
[----:B------:R-:W2:Y:S01]  /*29650*/  LDL.LU R2, [R1+0x39c] ;  /* 0x00039c0001027983 */ /* 0x000ea20000300800 */
[----:B---3--:R-:W-:-:S04]  /*29660*/  @P0 LOP3.LUT R4, R5, R4, RZ, 0x3c, !PT ;  /* 0x0000000405040212 */ /* 0x008fc800078e3cff */
[----:B------:R-:W-:-:S05]  /*29670*/  @P0 LOP3.LUT R5, R5, R4, RZ, 0x3c, !PT ;  /* 0x0000000405050212 */ /* 0x000fca00078e3cff */
[----:B------:R3:W2:Y:S02]  /*29680*/  @P0 LDG.E.U8 R74, desc[UR20][R4.64] ;  /* 0x00000014044a0981 */ /* 0x0006a4000c1e1100 */
[----:B---3--:R-:W-:Y:S02]  /*29690*/  SEL R4, R14, R3, !P1 ;  /* 0x000000030e047207 */ /* 0x008fe40004800000 */
[----:B------:R-:W-:-:S03]  /*296a0*/  SHF.R.S32.HI R5, RZ, 0x1f, R6 ;  /* 0x0000001fff057819 */ /* 0x000fc60000011406 */
[----:B------:R-:W-:Y:S01]  /*296b0*/  IMAD R6, R4, UR6, RZ ;  /* 0x0000000604067c24 */ /* 0x000fe2000f8e02ff */
[----:B------:R-:W-:Y:S01]  /*296c0*/  ISETP.GT.U32.AND P4, PT, R15, R92, PT ;  /* 0x0000005c0f00720c */ /* 0x000fe20003f84070 */
[----:B------:R-:W-:Y:S01]  /*296d0*/  IMAD.X R5, R5, 0x1, R12, P5 ;  /* 0x0000000105057824 */ /* 0x000fe200028e060c */
[----:B------:R-:W-:Y:S01]  /*296e0*/  PRMT R71, RZ, 0x7610, R71 ;  /* 0x00007610ff477816 */ /* 0x000fe20000000047 */
[----:B------:R-:W-:Y:S01]  /*296f0*/  @P0 IMAD.MOV.U32 R4, RZ, RZ, R0 ;  /* 0x000000ffff040224 */ /* 0x000fe200078e0000 */
[----:B------:R-:W-:Y:S01]  /*29700*/  ISETP.GT.U32.AND P3, PT, R15, R16, PT ;  /* 0x000000100f00720c */ /* 0x000fe20003f64070 */
[----:B------:R-:W3:Y:S03]  /*29710*/  LDCU UR6, c[0x0][0x3b0] ;  /* 0x00007600ff0677ac */ /* 0x000ee60008000800 */
[----:B------:R0:W3:Y:S05]  /*29720*/  @P0 LDG.E.U8 R75, desc[UR20][R4.64] ;  /* 0x00000014044b0981 */ /* 0x0000ea000c1e1100 */
[----:B------:R-:W-:-:S04]  /*29730*/  @!P4 IMAD.IADD R92, R92, 0x1, -R15 ;  /* 0x000000015c5cc824 */ /* 0x000fc800078e0a0f */
[----:B------:R-:W-:-:S04]  /*29740*/  IMAD.MOV.U32 R3, RZ, RZ, R92 ;  /* 0x000000ffff037224 */ /* 0x000fc800078e005c */
[----:B------:R-:W-:-:S05]  /*29750*/  @!P6 IMAD.MOV R3, RZ, RZ, -R3 ;  /* 0x000000ffff03e224 */ /* 0x000fca00078e0a03 */
[----:B0-----:R-:W-:Y:S01]  /*29760*/  SEL R4, R14, R3, !P1 ;  /* 0x000000030e047207 */ /* 0x001fe20004800000 */
[----:B--2---:R0:W-:Y:S04]  /*29770*/  STL [R1+0x19b8], R74 ;  /* 0x0019b84a01007387 */ /* 0x0041e80000100800 */
[----:B0-----:R-:W2:Y:S04]  /*29780*/  LDL.LU R74, [R1+0x3a4] ;  /* 0x0003a400014a7983 */ /* 0x001ea80000300800 */
[----:B------:R0:W-:Y:S04]  /*29790*/  STL [R1+0x155c], R0 ;  /* 0x00155c0001007387 */ /* 0x0001e80000100800 */
[----:B------:R-:W2:Y:S04]  /*297a0*/  LDL.LU R92, [R1+0x2828] ;  /* 0x00282800015c7983 */ /* 0x000ea80000300800 */
[----:B------:R1:W-:Y:S04]  /*297b0*/  STL [R1+0x1558], R5 ;  /* 0x0015580501007387 */ /* 0x0003e80000100800 */
[----:B0-----:R-:W4:Y:S01]  /*297c0*/  LDL.LU R0, [R1+0x2824] ;  /* 0x0028240001007983 */ /* 0x001f220000300800 */
[----:B-1----:R-:W-:-:S05]  /*297d0*/  IADD3 R5, P6, PT, R6, R13, RZ ;  /* 0x0000000d06057210 */ /* 0x002fca0007fde0ff */
[----:B------:R-:W-:Y:S04]  /*297e0*/  STL [R1+0xa30], R5 ;  /* 0x000a300501007387 */ /* 0x000fe80000100800 */
[----:B---3--:R0:W-:Y:S02]  /*297f0*/  STL [R1+0x19b4], R75 ;  /* 0x0019b44b01007387 */ /* 0x0081e40000100800 */
[----:B0-----:R-:W-:Y:S01]  /*29800*/  LEA.HI.X.SX32 R75, R6, R12, 0x1, P6 ;  /* 0x0000000c064b7211 */ /* 0x001fe200030f0eff */
[----:B------:R-:W-:Y:S02]  /*29810*/  IMAD R6, R4, UR5, RZ ;  /* 0x0000000504067c24 */ /* 0x000fe4000f8e02ff */
[----:B------:R-:W-:Y:S01]  /*29820*/  @!P3 IMAD.IADD R16, R16, 0x1, -R15 ;  /* 0x000000011010b824 */ /* 0x000fe200078e0a0f */
[----:B------:R-:W-:Y:S01]  /*29830*/  ISETP.GE.AND P4, PT, R77, RZ, PT ;  /* 0x000000ff4d00720c */ /* 0x000fe20003f86270 */
[----:B------:R-:W-:Y:S01]  /*29840*/  @P0 IMAD.MOV.U32 R4, RZ, RZ, R5 ;  /* 0x000000ffff040224 */ /* 0x000fe200078e0005 */
[----:B------:R0:W-:Y:S01]  /*29850*/  STL [R1+0xa2c], R75 ;  /* 0x000a2c4b01007387 */ /* 0x0001e20000100800 */
[----:B------:R-:W-:Y:S01]  /*29860*/  @P0 IMAD.MOV.U32 R5, RZ, RZ, R75 ;  /* 0x000000ffff050224 */ /* 0x000fe200078e004b */
[----:B--2---:R-:W-:-:S04]  /*29870*/  PRMT R92, RZ, 0x7610, R92 ;  /* 0x00007610ff5c7816 */ /* 0x004fc8000000005c */
[----:B------:R-:W2:Y:S01]  /*29880*/  @P0 LDG.E.U8 R71, desc[UR20][R4.64] ;  /* 0x0000001404470981 */ /* 0x000ea2000c1e1100 */
[----:B------:R-:W-:Y:S01]  /*29890*/  ISETP.GT.U32.AND P3, PT, R15, R16, PT ;  /* 0x000000100f00720c */ /* 0x000fe20003f64070 */
[----:B------:R-:W1:-:S12]  /*298a0*/  LDCU UR5, c[0x0][0x3b0] ;  /* 0x00007600ff0577ac */ /* 0x000e580008000800 */
[----:B------:R-:W-:-:S04]  /*298b0*/  @!P3 IMAD.IADD R16, R16, 0x1, -R15 ;  /* 0x000000011010b824 */ /* 0x000fc800078e0a0f */
[----:B------:R-:W-:Y:S02]  /*298c0*/  IMAD.MOV.U32 R3, RZ, RZ, R16 ;  /* 0x000000ffff037224 */ /* 0x000fe400078e0010 */
[----:B------:R-:W3:Y:S02]  /*298d0*/  LDL R16, [R1+0x25e0] ;  /* 0x0025e00001107983 */ /* 0x000ee40000100800 */
[----:B------:R-:W-:Y:S02]  /*298e0*/  @!P4 IMAD.MOV R3, RZ, RZ, -R3 ;  /* 0x000000ffff03c224 */ /* 0x000fe400078e0a03 */
[----:B0-----:R-:W3:Y:S04]  /*298f0*/  LDL.LU R75, [R1+0x3ac] ;  /* 0x0003ac00014b7983 */ /* 0x001ee80000300800 */
[----:B------:R-:W3:Y:S04]  /*29900*/  LDL.LU R77, [R1+0x3a0] ;  /* 0x0003a000014d7983 */ /* 0x000ee80000300800 */
[----:B--2---:R0:W-:Y:S02]  /*29910*/  STL [R1+0x19b0], R71 ;  /* 0x0019b04701007387 */ /* 0x0041e40000100800 */
[----:B0-----:R-:W-:-:S04]  /*29920*/  IADD3 R71, P4, PT, R6, R13, RZ ;  /* 0x0000000d06477210 */ /* 0x001fc80007f9e0ff */
[----:B------:R-:W-:Y:S01]  /*29930*/  LEA.HI.X.SX32 R5, R6, R12, 0x1, P4 ;  /* 0x0000000c06057211 */ /* 0x000fe200020f0eff */
[----:B------:R-:W-:-:S05]  /*29940*/  @P0 IMAD.MOV.U32 R4, RZ, RZ, R71 ;  /* 0x000000ffff040224 */ /* 0x000fca00078e0047 */
[----:B------:R0:W2:Y:S01]  /*29950*/  @P0 LDG.E.U8 R92, desc[UR20][R4.64] ;  /* 0x00000014045c0981 */ /* 0x0000a2000c1e1100 */
[----:B------:R-:W-:Y:S02]  /*29960*/  ISETP.GT.U32.AND P5, PT, R15, R7, PT ;  /* 0x000000070f00720c */ /* 0x000fe40003fa4070 */
[----:B------:R-:W-:-:S11]  /*29970*/  SEL R3, R14, R3, !P1 ;  /* 0x000000030e037207 */ /* 0x000fd60004800000 */
[----:B------:R-:W-:-:S05]  /*29980*/  @!P5 IMAD.IADD R7, R7, 0x1, -R15 ;  /* 0x000000010707d824 */ /* 0x000fca00078e0a0f */
[----:B------:R-:W-:Y:S01]  /*29990*/  ISETP.GT.U32.AND P5, PT, R15, R7, PT ;  /* 0x000000070f00720c */ /* 0x000fe20003fa4070 */
[----:B------:R-:W-:Y:S01]  /*299a0*/  IMAD R3, R3, UR6, RZ ;  /* 0x0000000603037c24 */ /* 0x000fe2000f8e02ff */
[----:B------:R1:W-:Y:S01]  /*299b0*/  STL [R1+0xa28], R71 ;  /* 0x000a284701007387 */ /* 0x0003e20000100800 */
[----:B------:R-:W-:Y:S01]  /*299c0*/  ISETP.GT.U32.AND P6, PT, R15, R2, PT ;  /* 0x000000020f00720c */ /* 0x000fe20003fc4070 */
[----:B------:R-:W2:Y:S02]  /*299d0*/  LDCU UR6, c[0x0][0x3b0] ;  /* 0x00007600ff0677ac */ /* 0x000ea40008000800 */
[----:B------:R3:W-:Y:S01]  /*299e0*/  STL [R1+0xa24], R5 ;  /* 0x000a240501007387 */ /* 0x0007e20000100800 */
[----:B0-----:R-:W-:-:S03]  /*299f0*/  SHF.R.S32.HI R4, RZ, 0x1f, R3 ;  /* 0x0000001fff047819 */ /* 0x001fc60000011403 */
[----:B-1----:R-:W4:Y:S03]  /*29a00*/  LDL R71, [R1+0x25e4] ;  /* 0x0025e40001477983 */ /* 0x002f260000100800 */
[--C-:B------:R-:W-:Y:S01]  /*29a10*/  @!P5 IMAD.IADD R7, R7, 0x1, -R15.reuse ;  /* 0x000000010707d824 */ /* 0x100fe200078e0a0f */
[----:B---3--:R-:W-:Y:S01]  /*29a20*/  IADD3 R5, P5, PT, R3, R13, RZ ;  /* 0x0000000d03057210 */ /* 0x008fe20007fbe0ff */
[----:B--2---:R0:W-:Y:S04]  /*29a30*/  STL [R1+0x598], R92 ;  /* 0x0005985c01007387 */ /* 0x0041e80000100800 */
[----:B------:R-:W2:Y:S01]  /*29a40*/  LDL R3, [R1+0x25dc] ;  /* 0x0025dc0001037983 */ /* 0x000ea20000100800 */
[----:B------:R-:W-:Y:S01]  /*29a50*/  @!P6 IMAD.IADD R2, R2, 0x1, -R15 ;  /* 0x000000010202e824 */ /* 0x000fe200078e0a0f */
[----:B------:R-:W-:-:S02]  /*29a60*/  PRMT R6, RZ, 0x7610, R6 ;  /* 0x00007610ff067816 */ /* 0x000fc40000000006 */
[----:B0-----:R-:W3:Y:S04]  /*29a70*/  LDL R92, [R1+0x25e8] ;  /* 0x0025e800015c7983 */ /* 0x001ee80000100800 */
[----:B------:R0:W-:Y:S01]  /*29a80*/  STL [R1+0x1564], R5 ;  /* 0x0015640501007387 */ /* 0x0001e20000100800 */
[----:B----4-:R-:W-:-:S13]  /*29a90*/  ISETP.GT.U32.AND P3, PT, R15, R93, PT ;  /* 0x0000005d0f00720c */ /* 0x010fda0003f64070 */
[----:B------:R-:W-:Y:S01]  /*29aa0*/  @!P3 IMAD.IADD R93, R93, 0x1, -R15 ;  /* 0x000000015d5db824 */ /* 0x000fe200078e0a0f */
[----:B--2---:R-:W-:Y:S01]  /*29ab0*/  ISETP.GE.AND P6, PT, R3, RZ, PT ;  /* 0x000000ff0300720c */ /* 0x004fe20003fc6270 */
[----:B------:R-:W-:Y:S02]  /*29ac0*/  IMAD.X R3, R4, 0x1, R12, P5 ;  /* 0x0000000104037824 */ /* 0x000fe400028e060c */
[----:B------:R-:W-:Y:S02]  /*29ad0*/  @P0 IMAD.MOV.U32 R4, RZ, RZ, R5 ;  /* 0x000000ffff040224 */ /* 0x000fe400078e0005 */
[----:B0-----:R-:W-:-:S05]  /*29ae0*/  @P0 IMAD.MOV.U32 R5, RZ, RZ, R3 ;  /* 0x000000ffff050224 */ /* 0x001fca00078e0003 */
[----:B------:R0:W2:Y:S01]  /*29af0*/  @P0 LDG.E.U8 R6, desc[UR20][R4.64] ;  /* 0x0000001404060981 */ /* 0x0000a2000c1e1100 */
[C---:B------:R-:W-:Y:S02]  /*29b00*/  ISETP.GT.U32.AND P3, PT, R15.reuse, R74, PT ;  /* 0x0000004a0f00720c */ /* 0x040fe40003f64070 */
[----:B------:R-:W-:Y:S01]  /*29b10*/  ISETP.GT.U32.AND P4, PT, R15, R93, PT ;  /* 0x0000005d0f00720c */ /* 0x000fe20003f84070 */
[----:B0-----:R-:W-:-:S10]  /*29b20*/  IMAD.MOV.U32 R4, RZ, RZ, R7 ;  /* 0x000000ffff047224 */ /* 0x001fd400078e0007 */
[--C-:B------:R-:W-:Y:S02]  /*29b30*/  @!P3 IMAD.IADD R74, R74, 0x1, -R15.reuse ;  /* 0x000000014a4ab824 */ /* 0x100fe400078e0a0f */
[----:B------:R-:W-:Y:S01]  /*29b40*/  @!P4 IMAD.IADD R93, R93, 0x1, -R15 ;  /* 0x000000015d5dc824 */ /* 0x000fe200078e0a0f */
[C---:B------:R-:W-:Y:S02]  /*29b50*/  ISETP.GT.U32.AND P4, PT, R15.reuse, R2, PT ;  /* 0x000000020f00720c */ /* 0x040fe40003f84070 */
[C---:B------:R-:W-:Y:S01]  /*29b60*/  ISETP.GT.U32.AND P5, PT, R15.reuse, R74, PT ;  /* 0x0000004a0f00720c */ /* 0x040fe20003fa4070 */
[----:B------:R-:W-:Y:S01]  /*29b70*/  @!P6 IMAD.MOV R4, RZ, RZ, -R4 ;  /* 0x000000ffff04e224 */ /* 0x000fe200078e0a04 */
[----:B------:R-:W-:-:S04]  /*29b80*/  ISETP.GT.U32.AND P6, PT, R15, R75, PT ;  /* 0x0000004b0f00720c */ /* 0x000fc80003fc4070 */
[----:B------:R-:W-:Y:S02]  /*29b90*/  SEL R4, R14, R4, !P1 ;  /* 0x000000040e047207 */ /* 0x000fe40004800000 */
[----:B------:R-:W-:Y:S02]  /*29ba0*/  ISETP.GE.AND P3, PT, R16, RZ, PT ;  /* 0x000000ff1000720c */ /* 0x000fe40003f66270 */
[----:B------:R-:W4:Y:S01]  /*29bb0*/  LDL.LU R16, [R1+0x3a8] ;  /* 0x0003a80001107983 */ /* 0x000f220000300800 */
[--C-:B------:R-:W-:Y:S01]  /*29bc0*/  @!P4 IMAD.IADD R2, R2, 0x1, -R15.reuse ;  /* 0x000000010202c824 */ /* 0x100fe200078e0a0f */
[----:B------:R-:W-:Y:S01]  /*29bd0*/  ISETP.GE.AND P4, PT, R71, RZ, PT ;  /* 0x000000ff4700720c */ /* 0x000fe20003f86270 */
[----:B------:R-:W-:Y:S01]  /*29be0*/  IMAD R5, R4, UR13, RZ ;  /* 0x0000000d04057c24 */ /* 0x000fe2000f8e02ff */
[----:B------:R0:W-:Y:S01]  /*29bf0*/  STL [R1+0x1560], R3 ;  /* 0x0015600301007387 */ /* 0x0001e20000100800 */
[--C-:B------:R-:W-:Y:S01]  /*29c00*/  @!P5 IMAD.IADD R74, R74, 0x1, -R15.reuse ;  /* 0x000000014a4ad824 */ /* 0x100fe200078e0a0f */
[----:B---3--:R-:W-:Y:S01]  /*29c10*/  ISETP.GE.AND P5, PT, R92, RZ, PT ;  /* 0x000000ff5c00720c */ /* 0x008fe20003fa6270 */
[----:B------:R-:W-:Y:S01]  /*29c20*/  @!P6 IMAD.IADD R75, R75, 0x1, -R15 ;  /* 0x000000014b4be824 */ /* 0x000fe200078e0a0f */
[----:B------:R-:W3:Y:S01]  /*29c30*/  LDL R71, [R1+0x25c8] ;  /* 0x0025c80001477983 */ /* 0x000ee20000100800 */
[----:B------:R-:W-:Y:S01]  /*29c40*/  PRMT R73, RZ, 0x7610, R73 ;  /* 0x00007610ff497816 */ /* 0x000fe20000000049 */
[----:B------:R-:W-:Y:S01]  /*29c50*/  IMAD.MOV.U32 R4, RZ, RZ, R2 ;  /* 0x000000ffff047224 */ /* 0x000fe200078e0002 */
[----:B------:R-:W-:Y:S01]  /*29c60*/  PRMT R0, RZ, 0x7610, R0 ;  /* 0x00007610ff007816 */ /* 0x000fe20000000000 */
[----:B------:R-:W1:Y:S01]  /*29c70*/  LDCU UR13, c[0x0][0x3b0] ;  /* 0x00007600ff0d77ac */ /* 0x000e620008000800 */
[----:B0-----:R-:W-:-:S02]  /*29c80*/  IMAD.MOV.U32 R3, RZ, RZ, R93 ;  /* 0x000000ffff037224 */ /* 0x001fc400078e005d */
[----:B------:R-:W3:Y:S04]  /*29c90*/  LDL R93, [R1+0x25ec] ;  /* 0x0025ec00015d7983 */ /* 0x000ee80000100800 */
[----:B------:R-:W3:Y:S04]  /*29ca0*/  LDL.LU R92, [R1+0x3b0] ;  /* 0x0003b000015c7983 */ /* 0x000ee80000300800 */
[----:B--2---:R0:W-:Y:S02]  /*29cb0*/  STL [R1+0x19ac], R6 ;  /* 0x0019ac0601007387 */ /* 0x0041e40000100800 */
[----:B0-----:R-:W-:-:S04]  /*29cc0*/  IADD3 R6, P6, PT, R5, R13, RZ ;  /* 0x0000000d05067210 */ /* 0x001fc80007fde0ff */
[----:B------:R-:W-:-:S05]  /*29cd0*/  LEA.HI.X.SX32 R7, R5, R12, 0x1, P6 ;  /* 0x0000000c05077211 */ /* 0x000fca00030f0eff */
[----:B------:R0:W2:Y:S01]  /*29ce0*/  @P0 LDG.E.U8 R73, desc[UR20][R6.64] ;  /* 0x0000001406490981 */ /* 0x0000a2000c1e1100 */
[----:B------:R-:W-:Y:S01]  /*29cf0*/  @!P3 IMAD.MOV R3, RZ, RZ, -R3 ;  /* 0x000000ffff03b224 */ /* 0x000fe200078e0a03 */
[----:B------:R-:W-:-:S04]  /*29d00*/  ISETP.GT.U32.AND P3, PT, R15, R77, PT ;  /* 0x0000004d0f00720c */ /* 0x000fc80003f64070 */
[----:B------:R-:W-:Y:S01]  /*29d10*/  SEL R3, R14, R3, !P1 ;  /* 0x000000030e037207 */ /* 0x000fe20004800000 */
[----:B------:R-:W-:-:S04]  /*29d20*/  @!P4 IMAD.MOV R4, RZ, RZ, -R4 ;  /* 0x000000ffff04c224 */ /* 0x000fc800078e0a04 */
[----:B------:R-:W-:-:S04]  /*29d30*/  IMAD R3, R3, UR6, RZ ;  /* 0x0000000603037c24 */ /* 0x000fc8000f8e02ff */
[----:B------:R-:W-:Y:S01]  /*29d40*/  @!P3 IMAD.IADD R77, R77, 0x1, -R15 ;  /* 0x000000014d4db824 */ /* 0x000fe200078e0a0f */
[----:B------:R-:W-:Y:S01]  /*29d50*/  IADD3 R2, P3, PT, R3, R13, RZ ;  /* 0x0000000d03027210 */ /* 0x000fe20007f7e0ff */
[----:B------:R0:W-:Y:S01]  /*29d60*/  STL [R1+0xa20], R6 ;  /* 0x000a200601007387 */ /* 0x0001e20000100800 */
[----:B------:R-:W-:Y:S01]  /*29d70*/  ISETP.GT.U32.AND P6, PT, R15, R75, PT ;  /* 0x0000004b0f00720c */ /* 0x000fe20003fc4070 */
[----:B------:R-:W1:Y:S01]  /*29d80*/  LDCU UR6, c[0x0][0x3b0] ;  /* 0x00007600ff0677ac */ /* 0x000e620008000800 */
[----:B------:R-:W-:Y:S01]  /*29d90*/  LEA.HI.X.SX32 R5, R3, R12, 0x1, P3 ;  /* 0x0000000c03057211 */ /* 0x000fe200018f0eff */
[----:B------:R-:W-:Y:S01]  /*29da0*/  STL [R1+0xa18], R2 ;  /* 0x000a180201007387 */ /* 0x000fe20000100800 */
[----:B0-----:R-:W-:Y:S01]  /*29db0*/  SEL R6, R14, R4, !P1 ;  /* 0x000000040e067207 */ /* 0x001fe20004800000 */
[----:B------:R-:W-:Y:S02]  /*29dc0*/  @P0 IMAD.MOV.U32 R4, RZ, RZ, R2 ;  /* 0x000000ffff040224 */ /* 0x000fe400078e0002 */
[----:B------:R-:W-:Y:S01]  /*29dd0*/  STL [R1+0xa1c], R7 ;  /* 0x000a1c0701007387 */ /* 0x000fe20000100800 */
[----:B------:R-:W-:-:S03]  /*29de0*/  IMAD.MOV.U32 R3, RZ, RZ, R74 ;  /* 0x000000ffff037224 */ /* 0x000fc600078e004a */
[----:B------:R-:W-:Y:S04]  /*29df0*/  STL [R1+0xa14], R5 ;  /* 0x000a140501007387 */ /* 0x000fe80000100800 */
[----:B------:R0:W4:Y:S04]  /*29e00*/  @P0 LDG.E.U8 R0, desc[UR20][R4.64] ;  /* 0x0000001404000981 */ /* 0x000128000c1e1100 */
[----:B--2---:R2:W-:Y:S04]  /*29e10*/  STL [R1+0x19a8], R73 ;  /* 0x0019a84901007387 */ /* 0x0045e80000100800 */
[----:B--2---:R-:W2:Y:S04]  /*29e20*/  LDL.LU R73, [R1+0x3b4] ;  /* 0x0003b40001497983 */ /* 0x004ea80000300800 */
[----:B------:R-:W2:Y:S01]  /*29e30*/  LDL.LU R74, [R1+0x2820] ;  /* 0x00282000014a7983 */ /* 0x000ea20000300800 */
[----:B------:R-:W-:-:S02]  /*29e40*/  IMAD R6, R6, UR15, RZ ;  /* 0x0000000f06067c24 */ /* 0x000fc4000f8e02ff */
[----:B------:R-:W-:Y:S01]  /*29e50*/  @!P6 IMAD.IADD R75, R75, 0x1, -R15 ;  /* 0x000000014b4be824 */ /* 0x000fe200078e0a0f */
[----:B------:R-:W2:Y:S01]  /*29e60*/  LDL.LU R2, [R1+0x281c] ;  /* 0x00281c0001027983 */ /* 0x000ea20000300800 */
[----:B------:R-:W-:Y:S01]  /*29e70*/  @!P5 IMAD.MOV R3, RZ, RZ, -R3 ;  /* 0x000000ffff03d224 */ /* 0x000fe200078e0a03 */
[----:B0-----:R-:W-:Y:S01]  /*29e80*/  SHF.R.S32.HI R5, RZ, 0x1f, R6 ;  /* 0x0000001fff057819 */ /* 0x001fe20000011406 */
[----:B------:R-:W0:Y:S01]  /*29e90*/  LDCU UR15, c[0x0][0x3b0] ;  /* 0x00007600ff0f77ac */ /* 0x000e220008000800 */
[----:B------:R-:W-:Y:S02]  /*29ea0*/  IADD3 R7, P6, PT, R6, R13, RZ ;  /* 0x0000000d06077210 */ /* 0x000fe40007fde0ff */
[----:B---3--:R-:W-:-:S03]  /*29eb0*/  ISETP.GE.AND P5, PT, R93, RZ, PT ;  /* 0x000000ff5d00720c */ /* 0x008fc60003fa6270 */
[----:B------:R-:W-:Y:S02]  /*29ec0*/  IMAD.X R5, R5, 0x1, R12, P6 ;  /* 0x0000000105057824 */ /* 0x000fe400030e060c */
[----:B------:R-:W-:Y:S01]  /*29ed0*/  @P0 IMAD.MOV.U32 R6, RZ, RZ, R7 ;  /* 0x000000ffff060224 */ /* 0x000fe200078e0007 */
[----:B----4-:R3:W-:Y:S04]  /*29ee0*/  STL [R1+0x1980], R0 ;  /* 0x0019800001007387 */ /* 0x0107e80000100800 */
[----:B---3--:R-:W3:Y:S04]  /*29ef0*/  LDL.LU R0, [R1+0x2818] ;  /* 0x0028180001007983 */ /* 0x008ee80000300800 */
[----:B------:R-:W4:Y:S04]  /*29f00*/  LDL R93, [R1+0x25cc] ;  /* 0x0025cc00015d7983 */ /* 0x000f280000100800 */
[----:B------:R0:W-:Y:S02]  /*29f10*/  STL [R1+0x156c], R7 ;  /* 0x00156c0701007387 */ /* 0x0001e40000100800 */
[----:B0-----:R-:W-:Y:S01]  /*29f20*/  @P0 IMAD.MOV.U32 R7, RZ, RZ, R5 ;  /* 0x000000ffff070224 */ /* 0x001fe200078e0005 */
[----:B--2---:R-:W-:-:S06]  /*29f30*/  PRMT R74, RZ, 0x7610, R74 ;  /* 0x00007610ff4a7816 */ /* 0x004fcc000000004a */
[----:B------:R0:W2:Y:S01]  /*29f40*/  @P0 LDG.E.U8 R74, desc[UR20][R6.64] ;  /* 0x00000014064a0981 */ /* 0x0000a2000c1e1100 */
[C---:B------:R-:W-:Y:S02]  /*29f50*/  ISETP.GT.U32.AND P4, PT, R15.reuse, R16, PT ;  /* 0x000000100f00720c */ /* 0x040fe40003f84070 */
[----:B------:R-:W-:Y:S02]  /*29f60*/  ISETP.GT.U32.AND P3, PT, R15, R77, PT ;  /* 0x0000004d0f00720c */ /* 0x000fe40003f64070 */
[----:B------:R-:W-:Y:S01]  /*29f70*/  SEL R3, R14, R3, !P1 ;  /* 0x000000030e037207 */ /* 0x000fe20004800000 */
[----:B------:R-:W-:-:S04]  /*29f80*/  IMAD.MOV.U32 R4, RZ, RZ, R75 ;  /* 0x000000ffff047224 */ /* 0x000fc800078e004b */
[----:B------:R-:W-:Y:S01]  /*29f90*/  IMAD R3, R3, UR5, RZ ;  /* 0x0000000503037c24 */ /* 0x000fe2000f8e02ff */
[----:B------:R0:W-:Y:S03]  /*29fa0*/  STL [R1+0x1568], R5 ;  /* 0x0015680501007387 */ /* 0x0001e60000100800 */
[--C-:B------:R-:W-:Y:S01]  /*29fb0*/  @!P4 IMAD.IADD R16, R16, 0x1, -R15.reuse ;  /* 0x000000011010c824 */ /* 0x100fe200078e0a0f */
[----:B------:R-:W-:Y:S01]  /*29fc0*/  ISETP.GE.AND P4, PT, R71, RZ, PT ;  /* 0x000000ff4700720c */ /* 0x000fe20003f86270 */
[----:B------:R-:W-:Y:S01]  /*29fd0*/  @!P5 IMAD.MOV R4, RZ, RZ, -R4 ;  /* 0x000000ffff04d224 */ /* 0x000fe200078e0a04 */
[----:B------:R-:W-:Y:S01]  /*29fe0*/  IADD3 R71, P5, PT, R3, R13, RZ ;  /* 0x0000000d03477210 */ /* 0x000fe20007fbe0ff */
[----:B------:R-:W-:Y:S01]  /*29ff0*/  @!P3 IMAD.IADD R77, R77, 0x1, -R15 ;  /* 0x000000014d4db824 */ /* 0x000fe200078e0a0f */
[----:B------:R-:W-:Y:S01]  /*2a000*/  ISETP.GT.U32.AND P6, PT, R15, R16, PT ;  /* 0x000000100f00720c */ /* 0x000fe20003fc4070 */
[----:B------:R-:W2:Y:S01]  /*2a010*/  LDL R75, [R1+0x25d0] ;  /* 0x0025d000014b7983 */ /* 0x000ea20000100800 */
[----:B0-----:R-:W-:Y:S01]  /*2a020*/  LEA.HI.X.SX32 R5, R3, R12, 0x1, P5 ;  /* 0x0000000c03057211 */ /* 0x001fe200028f0eff */
[----:B------:R-:W-:Y:S01]  /*2a030*/  IMAD.MOV.U32 R3, RZ, RZ, R77 ;  /* 0x000000ffff037224 */ /* 0x000fe200078e004d */
[----:B------:R-:W-:Y:S01]  /*2a040*/  PRMT R2, RZ, 0x7610, R2 ;  /* 0x00007610ff027816 */ /* 0x000fe20000000002 */
[----:B------:R-:W-:Y:S01]  /*2a050*/  STL [R1+0xa10], R71 ;  /* 0x000a104701007387 */ /* 0x000fe20000100800 */
[----:B------:R-:W-:Y:S01]  /*2a060*/  PRMT R72, RZ, 0x7610, R72 ;  /* 0x00007610ff487816 */ /* 0x000fe20000000048 */
[----:B------:R-:W-:Y:S01]  /*2a070*/  @P0 IMAD.MOV.U32 R7, RZ, RZ, R5 ;  /* 0x000000ffff070224 */ /* 0x000fe200078e0005 */
[----:B---3--:R-:W-:Y:S01]  /*2a080*/  PRMT R0, RZ, 0x7610, R0 ;  /* 0x00007610ff007816 */ /* 0x008fe20000000000 */
[----:B------:R-:W-:Y:S01]  /*2a090*/  @!P4 IMAD.MOV R3, RZ, RZ, -R3 ;  /* 0x000000ffff03c224 */ /* 0x000fe200078e0a03 */
[----:B------:R-:W0:Y:S01]  /*2a0a0*/  LDCU UR5, c[0x0][0x3b0] ;  /* 0x00007600ff0577ac */ /* 0x000e220008000800 */
[----:B----4-:R-:W-:Y:S01]  /*2a0b0*/  ISETP.GE.AND P4, PT, R93, RZ, PT ;  /* 0x000000ff5d00720c */ /* 0x010fe20003f86270 */
[----:B------:R-:W-:-:S02]  /*2a0c0*/  @P0 IMAD.MOV.U32 R6, RZ, RZ, R71 ;  /* 0x000000ffff060224 */ /* 0x000fc400078e0047 */
[----:B------:R-:W-:-:S03]  /*2a0d0*/  @!P6 IMAD.IADD R16, R16, 0x1, -R15 ;  /* 0x000000011010e824 */ /* 0x000fc600078e0a0f */
[----:B------:R3:W4:Y:S04]  /*2a0e0*/  @P0 LDG.E.U8 R2, desc[UR20][R6.64] ;  /* 0x0000001406020981 */ /* 0x000728000c1e1100 */
[----:B--2---:R2:W-:Y:S04]  /*2a0f0*/  STL [R1+0x1940], R74 ;  /* 0x0019404a01007387 */ /* 0x0045e80000100800 */
[----:B--2---:R-:W2:Y:S04]  /*2a100*/  LDL.LU R74, [R1+0x3c0] ;  /* 0x0003c000014a7983 */ /* 0x004ea80000300800 */
[----:B------:R0:W-:Y:S04]  /*2a110*/  STL [R1+0xa0c], R5 ;  /* 0x000a0c0501007387 */ /* 0x0001e80000100800 */
[----:B------:R-:W2:Y:S04]  /*2a120*/  LDL R93, [R1+0x25d4] ;  /* 0x0025d400015d7983 */ /* 0x000ea80000100800 */
[----:B------:R-:W2:Y:S01]  /*2a130*/  LDL.LU R77, [R1+0x3b8] ;  /* 0x0003b800014d7983 */ /* 0x000ea20000300800 */
[----:B0-----:R-:W-:-:S02]  /*2a140*/  SEL R5, R14, R4, !P1 ;  /* 0x000000040e057207 */ /* 0x001fc40004800000 */
[----:B------:R-:W-:-:S03]  /*2a150*/  SEL R4, R14, R3, !P1 ;  /* 0x000000030e047207 */ /* 0x000fc60004800000 */
[----:B-1----:R-:W-:Y:S01]  /*2a160*/  IMAD R5, R5, UR13, RZ ;  /* 0x0000000d05057c24 */ /* 0x002fe2000f8e02ff */
[C---:B------:R-:W-:Y:S01]  /*2a170*/  ISETP.GT.U32.AND P3, PT, R15.reuse, R92, PT ;  /* 0x0000005c0f00720c */ /* 0x040fe20003f64070 */
[----:B------:R-:W-:Y:S01]  /*2a180*/  IMAD.MOV.U32 R3, RZ, RZ, R16 ;  /* 0x000000ffff037224 */ /* 0x000fe200078e0010 */
[----:B------:R-:W-:Y:S01]  /*2a190*/  ISETP.GT.U32.AND P5, PT, R15, R73, PT ;  /* 0x000000490f00720c */ /* 0x000fe20003fa4070 */
[----:B------:R-:W-:Y:S01]  /*2a1a0*/  IMAD R4, R4, UR15, RZ ;  /* 0x0000000f04047c24 */ /* 0x000fe2000f8e02ff */
[CC--:B------:R-:W-:Y:S01]  /*2a1b0*/  IADD3 R71, P6, PT, R5.reuse, R13.reuse, RZ ;  /* 0x0000000d05477210 */ /* 0x0c0fe20007fde0ff */
[----:B------:R-:W-:Y:S01]  /*2a1c0*/  @!P4 IMAD.MOV R3, RZ, RZ, -R3 ;  /* 0x000000ffff03c224 */ /* 0x000fe200078e0a03 */
[----:B------:R-:W0:Y:S02]  /*2a1d0*/  LDCU UR13, c[0x0][0x3b0] ;  /* 0x00007600ff0d77ac */ /* 0x000e240008000800 */
[----:B---3--:R-:W-:Y:S02]  /*2a1e0*/  SHF.R.S32.HI R6, RZ, 0x1f, R4 ;  /* 0x0000001fff067819 */ /* 0x008fe40000011404 */
[----:B------:R-:W-:Y:S01]  /*2a1f0*/  IADD3 R16, P4, PT, R4, R13, RZ ;  /* 0x0000000d04107210 */ /* 0x000fe20007f9e0ff */
[----:B------:R-:W-:Y:S01]  /*2a200*/  @P0 IMAD.MOV.U32 R4, RZ, RZ, R71 ;  /* 0x000000ffff040224 */ /* 0x000fe200078e0047 */
[----:B------:R-:W-:Y:S01]  /*2a210*/  LEA.HI.X.SX32 R5, R5, R12, 0x1, P6 ;  /* 0x0000000c05057211 */ /* 0x000fe200030f0eff */
[----:B----4-:R1:W-:Y:S01]  /*2a220*/  STL [R1+0x5a0], R2 ;  /* 0x0005a00201007387 */ /* 0x0103e20000100800 */
[----:B------:R-:W-:Y:S01]  /*2a230*/  @!P3 IMAD.IADD R92, R92, 0x1, -R15 ;  /* 0x000000015c5cb824 */ /* 0x000fe200078e0a0f */
[----:B------:R-:W-:Y:S01]  /*2a240*/  PRMT R7, RZ, 0x7610, R7 ;  /* 0x00007610ff077816 */ /* 0x000fe20000000007 */
[----:B------:R-:W-:Y:S01]  /*2a250*/  @!P5 IMAD.IADD R73, R73, 0x1, -R15 ;  /* 0x000000014949d824 */ /* 0x000fe200078e0a0f */
[----:B------:R3:W4:Y:S01]  /*2a260*/  @P0 LDG.E.U8 R0, desc[UR20][R4.64] ;  /* 0x0000001404000981 */ /* 0x000722000c1e1100 */
[----:B------:R-:W-:Y:S01]  /*2a270*/  ISETP.GE.AND P6, PT, R75, RZ, PT ;  /* 0x000000ff4b00720c */ /* 0x000fe20003fc6270 */
[----:B------:R-:W-:Y:S01]  /*2a280*/  IMAD.X R75, R6, 0x1, R12, P4 ;  /* 0x00000001064b7824 */ /* 0x000fe200020e060c */
[----:B------:R-:W0:Y:S01]  /*2a290*/  LDCU UR15, c[0x0][0x3b0] ;  /* 0x00007600ff0f77ac */ /* 0x000e220008000800 */
[----:B-1----:R-:W2:Y:S04]  /*2a2a0*/  LDL.LU R2, [R1+0x3bc] ;  /* 0x0003bc0001027983 */ /* 0x002ea80000300800 */
[----:B------:R1:W-:Y:S01]  /*2a2b0*/  STL [R1+0xa08], R71 ;  /* 0x000a084701007387 */ /* 0x0003e20000100800 */
[----:B---3--:R-:W-:-:S03]  /*2a2c0*/  @P0 IMAD.MOV.U32 R4, RZ, RZ, R16 ;  /* 0x000000ffff040224 */ /* 0x008fc600078e0010 */
[----:B------:R-:W-:Y:S04]  /*2a2d0*/  STL [R1+0x1574], R16 ;  /* 0x0015741001007387 */ /* 0x000fe80000100800 */
[----:B------:R3:W-:Y:S04]  /*2a2e0*/  STL [R1+0xa04], R5 ;  /* 0x000a040501007387 */ /* 0x0007e80000100800 */
[----:B-1----:R-:W2:Y:S01]  /*2a2f0*/  LDL.LU R71, [R1+0x2814] ;  /* 0x0028140001477983 */ /* 0x002ea20000300800 */
[----:B---3--:R-:W-:-:S03]  /*2a300*/  @P0 IMAD.MOV.U32 R5, RZ, RZ, R75 ;  /* 0x000000ffff050224 */ /* 0x008fc600078e004b */
[----:B------:R-:W-:Y:S04]  /*2a310*/  STL [R1+0x1570], R75 ;  /* 0x0015704b01007387 */ /* 0x000fe80000100800 */
[----:B------:R1:W3:Y:S04]  /*2a320*/  @P0 LDG.E.U8 R72, desc[UR20][R4.64] ;  /* 0x0000001404480981 */ /* 0x0002e8000c1e1100 */
[----:B----4-:R4:W-:Y:S04]  /*2a330*/  STL [R1+0x59c], R0 ;  /* 0x00059c0001007387 */ /* 0x0109e80000100800 */
[----:B----4-:R-:W4:Y:S04]  /*2a340*/  LDL R0, [R1+0x25d8] ;  /* 0x0025d80001007983 */ /* 0x010f280000100800 */
[----:B------:R-:W4:Y:S04]  /*2a350*/  LDL.LU R75, [R1+0x2810] ;  /* 0x00281000014b7983 */ /* 0x000f280000300800 */
[----:B------:R-:W4:Y:S01]  /*2a360*/  LDL.LU R16, [R1+0x280c] ;  /* 0x00280c0001107983 */ /* 0x000f220000300800 */
[----:B------:R-:W-:-:S02]  /*2a370*/  ISETP.GT.U32.AND P3, PT, R15, R92, PT ;  /* 0x0000005c0f00720c */ /* 0x000fc40003f64070 */
[----:B------:R-:W-:Y:S02]  /*2a380*/  SEL R6, R14, R3, !P1 ;  /* 0x000000030e067207 */ /* 0x000fe40004800000 */
[----:B------:R-:W-:-:S03]  /*2a390*/  ISETP.GT.U32.AND P5, PT, R15, R73, PT ;  /* 0x000000490f00720c */ /* 0x000fc60003fa4070 */
[----:B------:R-:W-:Y:S01]  /*2a3a0*/  IMAD R6, R6, UR6, RZ ;  /* 0x0000000606067c24 */ /* 0x000fe2000f8e02ff */
[----:B--2---:R-:W-:Y:S01]  /*2a3b0*/  ISETP.GT.U32.AND P4, PT, R15, R74, PT ;  /* 0x0000004a0f00720c */ /* 0x004fe20003f84070 */
[----:B------:R-:W2:Y:S04]  /*2a3c0*/  LDCU UR6, c[0x0][0x3b0] ;  /* 0x00007600ff0677ac */ /* 0x000ea80008000800 */
[----:B------:R-:W-:-:S04]  /*2a3d0*/  @!P3 IMAD.IADD R92, R92, 0x1, -R15 ;  /* 0x000000015c5cb824 */ /* 0x000fc800078e0a0f */
[----:B------:R-:W-:-:S04]  /*2a3e0*/  IMAD.MOV.U32 R3, RZ, RZ, R92 ;  /* 0x000000ffff037224 */ /* 0x000fc800078e005c */
[----:B------:R-:W-:Y:S01]  /*2a3f0*/  @!P6 IMAD.MOV R3, RZ, RZ, -R3 ;  /* 0x000000ffff03e224 */ /* 0x000fe200078e0a03 */
[----:B-1----:R-:W-:Y:S02]  /*2a400*/  IADD3 R5, P6, PT, R6, R13, RZ ;  /* 0x0000000d06057210 */ /* 0x002fe40007fde0ff */
[----:B------:R-:W-:Y:S02]  /*2a410*/  ISETP.GE.AND P3, PT, R93, RZ, PT ;  /* 0x000000ff5d00720c */ /* 0x000fe40003f66270 */
[----:B------:R-:W-:Y:S01]  /*2a420*/  SEL R4, R14, R3, !P1 ;  /* 0x000000030e047207 */ /* 0x000fe20004800000 */
[----:B------:R-:W2:Y:S01]  /*2a430*/  LDL R93, [R1+0x25b4] ;  /* 0x0025b400015d7983 */ /* 0x000ea20000100800 */
[----:B------:R-:W-:Y:S01]  /*2a440*/  LEA.HI.X.SX32 R92, R6, R12, 0x1, P6 ;  /* 0x0000000c065c7211 */ /* 0x000fe200030f0eff */
[----:B------:R-:W-:Y:S02]  /*2a450*/  @!P5 IMAD.IADD R73, R73, 0x1, -R15 ;  /* 0x000000014949d824 */ /* 0x000fe400078e0a0f */
[----:B---3--:R1:W-:Y:S01]  /*2a460*/  STL [R1+0x3ac], R72 ;  /* 0x0003ac4801007387 */ /* 0x0083e20000100800 */
[----:B------:R-:W-:Y:S01]  /*2a470*/  IMAD R6, R4, UR5, RZ ;  /* 0x0000000504067c24 */ /* 0x000fe2000f8e02ff */
[----:B----4-:R-:W-:-:S02]  /*2a480*/  PRMT R75, RZ, 0x7610, R75 ;  /* 0x00007610ff4b7816 */ /* 0x010fc4000000004b */
[----:B-1----:R-:W3:Y:S01]  /*2a490*/  LDL.LU R72, [R1+0x3c4] ;  /* 0x0003c40001487983 */ /* 0x002ee20000300800 */
[----:B------:R-:W-:Y:S01]  /*2a4a0*/  @P0 IMAD.MOV.U32 R4, RZ, RZ, R5 ;  /* 0x000000ffff040224 */ /* 0x000fe200078e0005 */
[----:B------:R-:W-:Y:S02]  /*2a4b0*/  PRMT R16, RZ, 0x7610, R16 ;  /* 0x00007610ff107816 */ /* 0x000fe40000000010 */
[----:B------:R1:W-:Y:S01]  /*2a4c0*/  STL [R1+0xa00], R5 ;  /* 0x000a000501007387 */ /* 0x0003e20000100800 */
[----:B------:R-:W-:Y:S02]  /*2a4d0*/  IMAD.MOV.U32 R3, RZ, RZ, R73 ;  /* 0x000000ffff037224 */ /* 0x000fe400078e0049 */
[----:B------:R-:W-:Y:S01]  /*2a4e0*/  @!P4 IMAD.IADD R74, R74, 0x1, -R15 ;  /* 0x000000014a4ac824 */ /* 0x000fe200078e0a0f */
[----:B------:R-:W4:Y:S01]  /*2a4f0*/  LDL.LU R73, [R1+0x2808] ;  /* 0x0028080001497983 */ /* 0x000f220000300800 */
[----:B------:R-:W-:Y:S01]  /*2a500*/  @!P3 IMAD.MOV R3, RZ, RZ, -R3 ;  /* 0x000000ffff03b224 */ /* 0x000fe200078e0a03 */
[----:B------:R-:W-:Y:S01]  /*2a510*/  ISETP.GT.U32.AND P5, PT, R15, R77, PT ;  /* 0x0000004d0f00720c */ /* 0x000fe20003fa4070 */
[----:B------:R-:W0:Y:S01]  /*2a520*/  LDCU UR5, c[0x0][0x3b0] ;  /* 0x00007600ff0577ac */ /* 0x000e220008000800 */
[----:B-1----:R-:W-:Y:S01]  /*2a530*/  @P0 IMAD.MOV.U32 R5, RZ, RZ, R92 ;  /* 0x000000ffff050224 */ /* 0x002fe200078e005c */
[----:B------:R1:W-:Y:S04]  /*2a540*/  STL [R1+0x9fc], R92 ;  /* 0x0009fc5c01007387 */ /* 0x0003e80000100800 */
[----:B------:R0:W3:Y:S01]  /*2a550*/  @P0 LDG.E.U8 R75, desc[UR20][R4.64] ;  /* 0x00000014044b0981 */ /* 0x0000e2000c1e1100 */
[----:B-1----:R-:W-:-:S04]  /*2a560*/  IADD3 R92, P3, PT, R6, R13, RZ ;  /* 0x0000000d065c7210 */ /* 0x002fc80007f7e0ff */
[----:B0-----:R-:W-:Y:S01]  /*2a570*/  LEA.HI.X.SX32 R5, R6, R12, 0x1, P3 ;  /* 0x0000000c06057211 */ /* 0x001fe200018f0eff */
[----:B------:R-:W-:-:S05]  /*2a580*/  @P0 IMAD.MOV.U32 R4, RZ, RZ, R92 ;  /* 0x000000ffff040224 */ /* 0x000fca00078e005c */
[----:B------:R0:W4:Y:S01]  /*2a590*/  @P0 LDG.E.U8 R16, desc[UR20][R4.64] ;  /* 0x0000001404100981 */ /* 0x000122000c1e1100 */
[----:B------:R-:W-:Y:S02]  /*2a5a0*/  ISETP.GT.U32.AND P6, PT, R15, R74, PT ;  /* 0x0000004a0f00720c */ /* 0x000fe40003fc4070 */
[----:B------:R-:W-:Y:S01]  /*2a5b0*/  SEL R3, R14, R3, !P1 ;  /* 0x000000030e037207 */ /* 0x000fe20004800000 */
[----:B------:R-:W-:Y:S01]  /*2a5c0*/  @!P5 IMAD.IADD R77, R77, 0x1, -R15 ;  /* 0x000000014d4dd824 */ /* 0x000fe200078e0a0f */
[----:B------:R-:W-:-:S03]  /*2a5d0*/  ISETP.GE.AND P5, PT, R0, RZ, PT ;  /* 0x000000ff0000720c */ /* 0x000fc60003fa6270 */
[----:B--2---:R-:W-:Y:S01]  /*2a5e0*/  IMAD R6, R3, UR6, RZ ;  /* 0x0000000603067c24 */ /* 0x004fe2000f8e02ff */
[----:B------:R-:W1:Y:S04]  /*2a5f0*/  LDCU UR6, c[0x0][0x3b0] ;  /* 0x00007600ff0677ac */ /* 0x000e680008000800 */
[----:B0-----:R-:W-:Y:S01]  /*2a600*/  SHF.R.S32.HI R4, RZ, 0x1f, R6 ;  /* 0x0000001fff047819 */ /* 0x001fe20000011406 */
[----:B------:R-:W-:-:S04]  /*2a610*/  @!P6 IMAD.IADD R74, R74, 0x1, -R15 ;  /* 0x000000014a4ae824 */ /* 0x000fc800078e0a0f */
[----:B------:R-:W-:Y:S01]  /*2a620*/  IMAD.MOV.U32 R3, RZ, RZ, R74 ;  /* 0x000000ffff037224 */ /* 0x000fe200078e004a */
[----:B---3--:R0:W-:Y:S04]  /*2a630*/  STL [R1+0x378], R75 ;  /* 0x0003784b01007387 */ /* 0x0081e80000100800 */
[----:B0-----:R-:W2:Y:S04]  /*2a640*/  LDL R75, [R1+0x25b8] ;  /* 0x0025b800014b7983 */ /* 0x001ea80000100800 */
[----:B------:R0:W-:Y:S04]  /*2a650*/  STL [R1+0x9f8], R92 ;  /* 0x0009f85c01007387 */ /* 0x0001e80000100800 */
[----:B------:R-:W3:Y:S04]  /*2a660*/  LDL.LU R0, [R1+0x3c8] ;  /* 0x0003c80001007983 */ /* 0x000ee80000300800 */
[----:B------:R1:W-:Y:S01]  /*2a670*/  STL [R1+0x9f4], R5 ;  /* 0x0009f40501007387 */ /* 0x0003e20000100800 */
[----:B----4-:R-:W-:-:S03]  /*2a680*/  PRMT R73, RZ, 0x7610, R73 ;  /* 0x00007610ff497816 */ /* 0x010fc60000000049 */
[----:B0-----:R-:W4:Y:S01]  /*2a690*/  LDL.LU R92, [R1+0x3cc] ;  /* 0x0003cc00015c7983 */ /* 0x001f220000300800 */
[----:B-1----:R-:W-:-:S03]  /*2a6a0*/  IADD3 R5, P6, PT, R6, R13, RZ ;  /* 0x0000000d06057210 */ /* 0x002fc60007fde0ff */
[----:B------:R0:W-:Y:S02]  /*2a6b0*/  STL [R1+0x3a8], R16 ;  /* 0x0003a81001007387 */ /* 0x0001e40000100800 */
[----:B------:R-:W-:Y:S02]  /*2a6c0*/  IMAD.X R74, R4, 0x1, R12, P6 ;  /* 0x00000001044a7824 */ /* 0x000fe400030e060c */
[----:B------:R-:W-:Y:S01]  /*2a6d0*/  @P0 IMAD.MOV.U32 R4, RZ, RZ, R5 ;  /* 0x000000ffff040224 */ /* 0x000fe200078e0005 */
[----:B0-----:R-:W2:Y:S04]  /*2a6e0*/  LDL.LU R16, [R1+0x2804] ;  /* 0x0028040001107983 */ /* 0x001ea80000300800 */
[----:B------:R0:W-:Y:S02]  /*2a6f0*/  STL [R1+0x157c], R5 ;  /* 0x00157c0501007387 */ /* 0x0001e40000100800 */
[----:B0-----:R-:W-:-:S05]  /*2a700*/  @P0 IMAD.MOV.U32 R5, RZ, RZ, R74 ;  /* 0x000000ffff050224 */ /* 0x001fca00078e004a */
[----:B------:R0:W3:Y:S01]  /*2a710*/  @P0 LDG.E.U8 R73, desc[UR20][R4.64] ;  /* 0x0000001404490981 */ /* 0x0000e2000c1e1100 */
[----:B------:R-:W-:Y:S01]  /*2a720*/  ISETP.GT.U32.AND P3, PT, R15, R77, PT ;  /* 0x0000004d0f00720c */ /* 0x000fe20003f64070 */
[----:B------:R-:W-:Y:S01]  /*2a730*/  @!P5 IMAD.MOV R3, RZ, RZ, -R3 ;  /* 0x000000ffff03d224 */ /* 0x000fe200078e0a03 */
[----:B------:R-:W-:Y:S02]  /*2a740*/  ISETP.GE.AND P5, PT, R93, RZ, PT ;  /* 0x000000ff5d00720c */ /* 0x000fe40003fa6270 */
[----:B------:R-:W4:Y:S02]  /*2a750*/  LDL R93, [R1+0x25bc] ;  /* 0x0025bc00015d7983 */ /* 0x000f240000100800 */
[----:B------:R-:W-:-:S07]  /*2a760*/  SEL R3, R14, R3, !P1 ;  /* 0x000000030e037207 */ /* 0x000fce0004800000 */
[----:B------:R-:W-:Y:S02]  /*2a770*/  @!P3 IMAD.IADD R77, R77, 0x1, -R15 ;  /* 0x000000014d4db824 */ /* 0x000fe400078e0a0f */
[----:B0-----:R-:W-:Y:S01]  /*2a780*/  IMAD R5, R3, UR6, RZ ;  /* 0x0000000603057c24 */ /* 0x001fe2000f8e02ff */
[----:B------:R-:W-:Y:S01]  /*2a790*/  STL [R1+0x1578], R74 ;  /* 0x0015784a01007387 */ /* 0x000fe20000100800 */
[----:B------:R-:W-:Y:S01]  /*2a7a0*/  IMAD.MOV.U32 R4, RZ, RZ, R77 ;  /* 0x000000ffff047224 */ /* 0x000fe200078e004d */
[----:B------:R-:W-:Y:S01]  /*2a7b0*/  ISETP.GT.U32.AND P4, PT, R15, R2, PT ;  /* 0x000000020f00720c */ /* 0x000fe20003f84070 */
[----:B------:R-:W0:Y:S02]  /*2a7c0*/  LDCU UR6, c[0x0][0x3b0] ;  /* 0x00007600ff0677ac */ /* 0x000e240008000800 */
[----:B------:R-:W-:-:S05]  /*2a7d0*/  @!P5 IMAD.MOV R4, RZ, RZ, -R4 ;  /* 0x000000ffff04d224 */ /* 0x000fca00078e0a04 */
[----:B------:R-:W-:Y:S02]  /*2a7e0*/  SEL R6, R14, R4, !P1 ;  /* 0x000000040e067207 */ /* 0x000fe40004800000 */
[----:B--2---:R-:W-:Y:S01]  /*2a7f0*/  PRMT R16, RZ, 0x7610, R16 ;  /* 0x00007610ff107816 */ /* 0x004fe20000000010 */
[----:B---3--:R1:W-:Y:S02]  /*2a800*/  STL [R1+0x3a4], R73 ;  /* 0x0003a44901007387 */ /* 0x0083e40000100800 */
[----:B-1----:R-:W-:-:S04]  /*2a810*/  IADD3 R73, P5, PT, R5, R13, RZ ;  /* 0x0000000d05497210 */ /* 0x002fc80007fbe0ff */
[----:B------:R-:W-:Y:S01]  /*2a820*/  LEA.HI.X.SX32 R5, R5, R12, 0x1, P5 ;  /* 0x0000000c05057211 */ /* 0x000fe200028f0eff */
[----:B------:R-:W-:-:S05]  /*2a830*/  @P0 IMAD.MOV.U32 R4, RZ, RZ, R73 ;  /* 0x000000ffff040224 */ /* 0x000fca00078e0049 */
[----:B------:R1:W2:Y:S01]  /*2a840*/  @P0 LDG.E.U8 R16, desc[UR20][R4.64] ;  /* 0x0000001404100981 */ /* 0x0002a2000c1e1100 */
[----:B------:R-:W-:-:S05]  /*2a850*/  @!P4 IMAD.IADD R2, R2, 0x1, -R15 ;  /* 0x000000010202c824 */ /* 0x000fca00078e0a0f */
[----:B------:R-:W-:Y:S02]  /*2a860*/  ISETP.GT.U32.AND P4, PT, R15, R2, PT ;  /* 0x000000020f00720c */ /* 0x000fe40003f84070 */
[----:B------:R-:W-:Y:S02]  /*2a870*/  ISETP.GE.AND P3, PT, R75, RZ, PT ;  /* 0x000000ff4b00720c */ /* 0x000fe40003f66270 */
[----:B------:R-:W-:-:S09]  /*2a880*/  ISETP.GT.U32.AND P6, PT, R15, R72, PT ;  /* 0x000000480f00720c */ /* 0x000fd20003fc4070 */
[----:B------:R-:W-:Y:S01]  /*2a890*/  @!P4 IMAD.IADD R2, R2, 0x1, -R15 ;  /* 0x000000010202c824 */ /* 0x000fe200078e0a0f */
[----:B------:R-:W-:-:S03]  /*2a8a0*/  ISETP.GT.U32.AND P4, PT, R15, R0, PT ;  /* 0x000000000f00720c */ /* 0x000fc60003f84070 */
[----:B------:R-:W-:Y:S01]  /*2a8b0*/  IMAD.MOV.U32 R3, RZ, RZ, R2 ;  /* 0x000000ffff037224 */ /* 0x000fe200078e0002 */
[----:B----4-:R-:W-:Y:S01]  /*2a8c0*/  ISETP.GT.U32.AND P5, PT, R15, R92, PT ;  /* 0x0000005c0f00720c */ /* 0x010fe20003fa4070 */
[----:B------:R-:W3:Y:S02]  /*2a8d0*/  LDL R2, [R1+0x25c0] ;  /* 0x0025c00001027983 */ /* 0x000ee40000100800 */
[----:B------:R-:W-:Y:S02]  /*2a8e0*/  @!P3 IMAD.MOV R3, RZ, RZ, -R3 ;  /* 0x000000ffff03b224 */ /* 0x000fe400078e0a03 */
[----:B------:R4:W-:Y:S03]  /*2a8f0*/  STL [R1+0x9f0], R73 ;  /* 0x0009f04901007387 */ /* 0x0009e60000100800 */
[----:B------:R-:W-:Y:S01]  /*2a900*/  SEL R3, R14, R3, !P1 ;  /* 0x000000030e037207 */ /* 0x000fe20004800000 */
[----:B------:R-:W3:Y:S01]  /*2a910*/  LDL.LU R74, [R1+0x3d0] ;  /* 0x0003d000014a7983 */ /* 0x000ee20000300800 */
[----:B------:R-:W-:Y:S01]  /*2a920*/  IMAD R6, R6, UR5, RZ ;  /* 0x0000000506067c24 */ /* 0x000fe2000f8e02ff */
[----:B------:R-:W-:Y:S01]  /*2a930*/  PRMT R71, RZ, 0x7610, R71 ;  /* 0x00007610ff477816 */ /* 0x000fe20000000047 */
[--C-:B------:R-:W-:Y:S01]  /*2a940*/  @!P6 IMAD.IADD R72, R72, 0x1, -R15.reuse ;  /* 0x000000014848e824 */ /* 0x100fe200078e0a0f */
[----:B------:R1:W-:Y:S01]  /*2a950*/  STL [R1+0x9ec], R5 ;  /* 0x0009ec0501007387 */ /* 0x0003e20000100800 */
[----:B------:R-:W-:Y:S01]  /*2a960*/  IMAD R3, R3, UR13, RZ ;  /* 0x0000000d03037c24 */ /* 0x000fe2000f8e02ff */
[----:B------:R-:W-:Y:S01]  /*2a970*/  ISETP.GE.AND P6, PT, R93, RZ, PT ;  /* 0x000000ff5d00720c */ /* 0x000fe20003fc6270 */
[--C-:B------:R-:W-:Y:S01]  /*2a980*/  @!P4 IMAD.IADD R0, R0, 0x1, -R15.reuse ;  /* 0x000000010000c824 */ /* 0x100fe200078e0a0f */
[----:B------:R-:W3:Y:S01]  /*2a990*/  LDL.LU R75, [R1+0x3d4] ;  /* 0x0003d400014b7983 */ /* 0x000ee20000300800 */
[----:B------:R-:W-:Y:S01]  /*2a9a0*/  @!P5 IMAD.IADD R92, R92, 0x1, -R15 ;  /* 0x000000015c5cd824 */ /* 0x000fe200078e0a0f */
[----:B------:R-:W-:Y:S01]  /*2a9b0*/  ISETP.GT.U32.AND P3, PT, R15, R72, PT ;  /* 0x000000480f00720c */ /* 0x000fe20003f64070 */
[----:B------:R-:W0:Y:S01]  /*2a9c0*/  LDCU UR13, c[0x0][0x3b0] ;  /* 0x00007600ff0d77ac */ /* 0x000e220008000800 */
[----:B----4-:R-:W4:Y:S01]  /*2a9d0*/  LDL R73, [R1+0x25c4] ;  /* 0x0025c40001497983 */ /* 0x010f220000100800 */
[----:B-1----:R-:W-:Y:S01]  /*2a9e0*/  IADD3 R5, P4, PT, R6, R13, RZ ;  /* 0x0000000d06057210 */ /* 0x002fe20007f9e0ff */
[----:B------:R-:W1:Y:S02]  /*2a9f0*/  LDCU UR5, c[0x0][0x3b0] ;  /* 0x00007600ff0577ac */ /* 0x000e640008000800 */
[----:B------:R-:W4:Y:S01]  /*2aa00*/  LDL.LU R93, [R1+0x3d8] ;  /* 0x0003d800015d7983 */ /* 0x000f220000300800 */
[----:B------:R-:W-:-:S03]  /*2aa10*/  SHF.R.S32.HI R4, RZ, 0x1f, R3 ;  /* 0x0000001fff047819 */ /* 0x000fc60000011403 */
[----:B------:R-:W4:Y:S04]  /*2aa20*/  LDL.LU R77, [R1+0x3e4] ;  /* 0x0003e400014d7983 */ /* 0x000f280000300800 */
[----:B--2---:R2:W-:Y:S04]  /*2aa30*/  STL [R1+0x3a0], R16 ;  /* 0x0003a01001007387 */ /* 0x0045e80000100800 */
[----:B------:R0:W-:Y:S01]  /*2aa40*/  STL [R1+0x9e8], R5 ;  /* 0x0009e80501007387 */ /* 0x0001e20000100800 */
[----:B--2---:R-:W-:Y:S02]  /*2aa50*/  IADD3 R16, P5, PT, R3, R13, RZ ;  /* 0x0000000d03107210 */ /* 0x004fe40007fbe0ff */
[----:B------:R-:W-:-:S03]  /*2aa60*/  LEA.HI.X.SX32 R3, R6, R12, 0x1, P4 ;  /* 0x0000000c06037211 */ /* 0x000fc600020f0eff */
[----:B------:R-:W-:Y:S02]  /*2aa70*/  IMAD.X R6, R4, 0x1, R12, P5 ;  /* 0x0000000104067824 */ /* 0x000fe400028e060c */
[----:B------:R-:W-:Y:S02]  /*2aa80*/  @P0 IMAD.MOV.U32 R4, RZ, RZ, R5 ;  /* 0x000000ffff040224 */ /* 0x000fe400078e0005 */
[----:B0-----:R-:W-:-:S05]  /*2aa90*/  @P0 IMAD.MOV.U32 R5, RZ, RZ, R3 ;  /* 0x000000ffff050224 */ /* 0x001fca00078e0003 */
[----:B------:R0:W2:Y:S01]  /*2aaa0*/  @P0 LDG.E.U8 R71, desc[UR20][R4.64] ;  /* 0x0000001404470981 */ /* 0x0000a2000c1e1100 */
[----:B------:R-:W-:-:S03]  /*2aab0*/  @!P3 IMAD.IADD R72, R72, 0x1, -R15 ;  /* 0x000000014848b824 */ /* 0x000fc600078e0a0f */
[----:B------:R-:W-:Y:S04]  /*2aac0*/  STL [R1+0x1584], R16 ;  /* 0x0015841001007387 */ /* 0x000fe80000100800 */
[----:B------:R1:W-:Y:S01]  /*2aad0*/  STL [R1+0x9e4], R3 ;  /* 0x0009e40301007387 */ /* 0x0003e20000100800 */
[----:B0-----:R-:W-:Y:S02]  /*2aae0*/  @P0 IMAD.MOV.U32 R4, RZ, RZ, R16 ;  /* 0x000000ffff040224 */ /* 0x001fe400078e0010 */
[----:B------:R-:W-:-:S05]  /*2aaf0*/  @P0 IMAD.MOV.U32 R5, RZ, RZ, R6 ;  /* 0x000000ffff050224 */ /* 0x000fca00078e0006 */
[----:B------:R0:W4:Y:S01]  /*2ab00*/  @P0 LDG.E.U8 R7, desc[UR20][R4.64] ;  /* 0x0000001404070981 */ /* 0x000122000c1e1100 */
[----:B-1----:R-:W-:Y:S01]  /*2ab10*/  IMAD.MOV.U32 R3, RZ, RZ, R72 ;  /* 0x000000ffff037224 */ /* 0x002fe200078e0048 */
[C---:B---3--:R-:W-:Y:S02]  /*2ab20*/  ISETP.GT.U32.AND P5, PT, R15.reuse, R74, PT ;  /* 0x0000004a0f00720c */ /* 0x048fe40003fa4070 */
[----:B--2---:R1:W-:Y:S04]  /*2ab30*/  STL [R1+0x39c], R71 ;  /* 0x00039c4701007387 */ /* 0x0043e80000100800 */
[----:B-1----:R-:W2:Y:S04]  /*2ab40*/  LDL.LU R71, [R1+0x2800] ;  /* 0x0028000001477983 */ /* 0x002ea80000300800 */
[----:B------:R1:W-:Y:S04]  /*2ab50*/  STL [R1+0x1580], R6 ;  /* 0x0015800601007387 */ /* 0x0003e80000100800 */
[----:B------:R-:W3:Y:S04]  /*2ab60*/  LDL.LU R72, [R1+0x27fc] ;  /* 0x0027fc0001487983 */ /* 0x000ee80000300800 */
[----:B------:R-:W2:Y:S01]  /*2ab70*/  LDL.LU R16, [R1+0x27f8] ;  /* 0x0027f80001107983 */ /* 0x000ea20000300800 */
[----:B------:R-:W-:Y:S01]  /*2ab80*/  @!P6 IMAD.MOV R3, RZ, RZ, -R3 ;  /* 0x000000ffff03e224 */ /* 0x000fe200078e0a03 */
[----:B------:R-:W-:-:S04]  /*2ab90*/  ISETP.GT.U32.AND P3, PT, R15, R0, PT ;  /* 0x000000000f00720c */ /* 0x000fc80003f64070 */
[----:B------:R-:W-:Y:S01]  /*2aba0*/  SEL R3, R14, R3, !P1 ;  /* 0x000000030e037207 */ /* 0x000fe20004800000 */
[----:B------:R-:W-:-:S04]  /*2abb0*/  @!P5 IMAD.IADD R74, R74, 0x1, -R15 ;  /* 0x000000014a4ad824 */ /* 0x000fc800078e0a0f */
[----:B0-----:R-:W-:Y:S01]  /*2abc0*/  IMAD R5, R3, UR6, RZ ;  /* 0x0000000603057c24 */ /* 0x001fe2000f8e02ff */
[----:B------:R-:W-:Y:S01]  /*2abd0*/  ISETP.GE.AND P6, PT, R2, RZ, PT ;  /* 0x000000ff0200720c */ /* 0x000fe20003fc6270 */
[----:B------:R-:W0:Y:S01]  /*2abe0*/  LDCU UR6, c[0x0][0x3b0] ;  /* 0x00007600ff0677ac */ /* 0x000e220008000800 */
[----:B------:R-:W3:Y:S01]  /*2abf0*/  LDL R2, [R1+0x25a0] ;  /* 0x0025a00001027983 */ /* 0x000ee20000100800 */
[----:B------:R-:W-:Y:S01]  /*2ac00*/  @!P3 IMAD.IADD R0, R0, 0x1, -R15 ;  /* 0x000000010000b824 */ /* 0x000fe200078e0a0f */
[----:B-1----:R-:W-:-:S04]  /*2ac10*/  IADD3 R6, P5, PT, R5, R13, RZ ;  /* 0x0000000d05067210 */ /* 0x002fc80007fbe0ff */
[----:B------:R-:W-:Y:S01]  /*2ac20*/  LEA.HI.X.SX32 R5, R5, R12, 0x1, P5 ;  /* 0x0000000c05057211 */ /* 0x000fe200028f0eff */
[----:B------:R-:W-:Y:S02]  /*2ac30*/  IMAD.MOV.U32 R4, RZ, RZ, R0 ;  /* 0x000000ffff047224 */ /* 0x000fe400078e0000 */
[----:B------:R-:W3:Y:S04]  /*2ac40*/  LDL R0, [R1+0x25a4] ;  /* 0x0025a40001007983 */ /* 0x000ee80000100800 */
[----:B------:R-:W-:Y:S04]  /*2ac50*/  STL [R1+0x9e0], R6 ;  /* 0x0009e00601007387 */ /* 0x000fe80000100800 */
[----:B------:R-:W-:Y:S04]  /*2ac60*/  STL [R1+0x9dc], R5 ;  /* 0x0009dc0501007387 */ /* 0x000fe80000100800 */
[----:B----4-:R1:W-:Y:S02]  /*2ac70*/  STL [R1+0x398], R7 ;  /* 0x0003980701007387 */ /* 0x0103e40000100800 */
[----:B-1----:R-:W-:Y:S01]  /*2ac80*/  @P0 IMAD.MOV.U32 R7, RZ, RZ, R5 ;  /* 0x000000ffff070224 */ /* 0x002fe200078e0005 */
[----:B------:R-:W-:-:S02]  /*2ac90*/  ISETP.GT.U32.AND P4, PT, R15, R92, PT ;  /* 0x0000005c0f00720c */ /* 0x000fc40003f84070 */
[----:B--2---:R-:W-:-:S06]  /*2aca0*/  PRMT R16, RZ, 0x7610, R16 ;  /* 0x00007610ff107816 */ /* 0x004fcc0000000010 */
[----:B------:R1:W2:Y:S01]  /*2acb0*/  @P0 LDG.E.U8 R16, desc[UR20][R6.64] ;  /* 0x0000001406100981 */ /* 0x0002a2000c1e1100 */
[----:B------:R-:W-:-:S04]  /*2acc0*/  ISETP.GT.U32.AND P3, PT, R15, R75, PT ;  /* 0x0000004b0f00720c */ /* 0x000fc80003f64070 */
[----:B------:R-:W-:Y:S01]  /*2acd0*/  @!P4 IMAD.IADD R92, R92, 0x1, -R15 ;  /* 0x000000015c5cc824 */ /* 0x000fe200078e0a0f */
[----:B------:R-:W-:-:S03]  /*2ace0*/  ISETP.GE.AND P4, PT, R73, RZ, PT ;  /* 0x000000ff4900720c */ /* 0x000fc60003f86270 */
[----:B------:R-:W-:-:S05]  /*2acf0*/  IMAD.MOV.U32 R3, RZ, RZ, R92 ;  /* 0x000000ffff037224 */ /* 0x000fca00078e005c */
[----:B------:R-:W-:-:S05]  /*2ad00*/  @!P3 IMAD.IADD R75, R75, 0x1, -R15 ;  /* 0x000000014b4bb824 */ /* 0x000fca00078e0a0f */
[----:B------:R-:W-:Y:S01]  /*2ad10*/  @!P4 IMAD.MOV R3, RZ, RZ, -R3 ;  /* 0x000000ffff03c224 */ /* 0x000fe200078e0a03 */
[----:B------:R-:W-:-:S04]  /*2ad20*/  ISETP.GT.U32.AND P5, PT, R15, R75, PT ;  /* 0x0000004b0f00720c */ /* 0x000fc80003fa4070 */
[----:B------:R-:W-:Y:S01]  /*2ad30*/  SEL R3, R14, R3, !P1 ;  /* 0x000000030e037207 */ /* 0x000fe20004800000 */
[----:B------:R-:W-:-:S04]  /*2ad40*/  @!P6 IMAD.MOV R4, RZ, RZ, -R4 ;  /* 0x000000ffff04e224 */ /* 0x000fc800078e0a04 */
[----:B------:R-:W-:Y:S01]  /*2ad50*/  IMAD R3, R3, UR15, RZ ;  /* 0x0000000f03037c24 */ /* 0x000fe2000f8e02ff */
[----:B------:R-:W-:-:S04]  /*2ad60*/  ISETP.GT.U32.AND P3, PT, R15, R77, PT ;  /* 0x0000004d0f00720c */ /* 0x000fc80003f64070 */
[----:B------:R-:W-:Y:S01]  /*2ad70*/  SHF.R.S32.HI R5, RZ, 0x1f, R3 ;  /* 0x0000001fff057819 */ /* 0x000fe20000011403 */
[----:B------:R-:W-:Y:S01]  /*2ad80*/  @!P5 IMAD.IADD R75, R75, 0x1, -R15 ;  /* 0x000000014b4bd824 */ /* 0x000fe200078e0a0f */
[----:B-1----:R-:W-:Y:S02]  /*2ad90*/  IADD3 R6, P5, PT, R3, R13, RZ ;  /* 0x0000000d03067210 */ /* 0x002fe40007fbe0ff */
[----:B------:R-:W-:Y:S02]  /*2ada0*/  ISETP.GT.U32.AND P6, PT, R15, R93, PT ;  /* 0x0000005d0f00720c */ /* 0x000fe40003fc4070 */
[----:B------:R-:W-:Y:S01]  /*2adb0*/  SEL R4, R14, R4, !P1 ;  /* 0x000000040e047207 */ /* 0x000fe20004800000 */
[----:B------:R-:W-:Y:S01]  /*2adc0*/  IMAD.X R7, R5, 0x1, R12, P5 ;  /* 0x0000000105077824 */ /* 0x000fe200028e060c */
[----:B------:R-:W-:-:S03]  /*2add0*/  PRMT R3, RZ, 0x7610, R3 ;  /* 0x00007610ff037816 */ /* 0x000fc60000000003 */
[----:B------:R-:W-:Y:S01]  /*2ade0*/  IMAD R4, R4, UR13, RZ ;  /* 0x0000000d04047c24 */ /* 0x000fe2000f8e02ff */
[----:B---3--:R-:W-:Y:S01]  /*2adf0*/  PRMT R72, RZ, 0x7610, R72 ;  /* 0x00007610ff487816 */ /* 0x008fe20000000048 */
[--C-:B------:R-:W-:Y:S01]  /*2ae00*/  @!P3 IMAD.IADD R77, R77, 0x1, -R15.reuse ;  /* 0x000000014d4db824 */ /* 0x100fe200078e0a0f */
[----:B------:R-:W3:Y:S04]  /*2ae10*/  @P0 LDG.E.U8 R3, desc[UR20][R6.64] ;  /* 0x0000001406030981 */ /* 0x000ee8000c1e1100 */
[----:B--2---:R1:W-:Y:S01]  /*2ae20*/  STL [R1+0x394], R16 ;  /* 0x0003941001007387 */ /* 0x0043e20000100800 */
[----:B------:R-:W-:Y:S01]  /*2ae30*/  IADD3 R73, P3, PT, R4, R13, RZ ;  /* 0x0000000d04497210 */ /* 0x000fe20007f7e0ff */
[----:B------:R-:W-:Y:S01]  /*2ae40*/  @!P6 IMAD.IADD R93, R93, 0x1, -R15 ;  /* 0x000000015d5de824 */ /* 0x000fe200078e0a0f */
[----:B------:R-:W-:Y:S01]  /*2ae50*/  ISETP.GE.AND P6, PT, R2, RZ, PT ;  /* 0x000000ff0200720c */ /* 0x000fe20003fc6270 */
[----:B------:R-:W2:Y:S01]  /*2ae60*/  LDCU UR13, c[0x0][0x3b0] ;  /* 0x00007600ff0d77ac */ /* 0x000ea20008000800 */
[----:B------:R-:W-:-:S02]  /*2ae70*/  LEA.HI.X.SX32 R4, R4, R12, 0x1, P3 ;  /* 0x0000000c04047211 */ /* 0x000fc400018f0eff */
[----:B------:R-:W-:Y:S01]  /*2ae80*/  ISETP.GE.AND P3, PT, R0, RZ, PT ;  /* 0x000000ff0000720c */ /* 0x000fe20003f66270 */
[----:B-1----:R-:W4:Y:S04]  /*2ae90*/  LDL R16, [R1+0x25a8] ;  /* 0x0025a80001107983 */ /* 0x002f280000100800 */
[----:B------:R-:W2:Y:S04]  /*2aea0*/  LDL.LU R92, [R1+0x3e8] ;  /* 0x0003e800015c7983 */ /* 0x000ea80000300800 */
[----:B------:R-:W2:Y:S01]  /*2aeb0*/  LDL.LU R2, [R1+0x3e0] ;  /* 0x0003e00001027983 */ /* 0x000ea20000300800 */
[----:B------:R-:W-:-:S03]  /*2aec0*/  @P0 IMAD.MOV.U32 R5, RZ, RZ, R4 ;  /* 0x000000ffff050224 */ /* 0x000fc600078e0004 */
[----:B------:R-:W-:Y:S04]  /*2aed0*/  STL [R1+0x9d8], R73 ;  /* 0x0009d84901007387 */ /* 0x000fe80000100800 */
[----:B------:R-:W2:Y:S04]  /*2aee0*/  LDL.LU R0, [R1+0x3dc] ;  /* 0x0003dc0001007983 */ /* 0x000ea80000300800 */
[----:B------:R-:W-:Y:S04]  /*2aef0*/  STL [R1+0x158c], R6 ;  /* 0x00158c0601007387 */ /* 0x000fe80000100800 */
[----:B------:R1:W-:Y:S02]  /*2af00*/  STL [R1+0x9d4], R4 ;  /* 0x0009d40401007387 */ /* 0x0003e40000100800 */
[----:B-1----:R-:W-:Y:S01]  /*2af10*/  @P0 IMAD.MOV.U32 R4, RZ, RZ, R73 ;  /* 0x000000ffff040224 */ /* 0x002fe200078e0049 */
[C---:B------:R-:W-:Y:S01]  /*2af20*/  ISETP.GT.U32.AND P4, PT, R15.reuse, R74, PT ;  /* 0x0000004a0f00720c */ /* 0x040fe20003f84070 */
[----:B------:R-:W2:Y:S04]  /*2af30*/  LDL.LU R73, [R1+0x27f4] ;  /* 0x0027f40001497983 */ /* 0x000ea80000300800 */
[----:B------:R1:W2:Y:S04]  /*2af40*/  @P0 LDG.E.U8 R72, desc[UR20][R4.64] ;  /* 0x0000001404480981 */ /* 0x0002a8000c1e1100 */
[----:B------:R0:W-:Y:S04]  /*2af50*/  STL [R1+0x1588], R7 ;  /* 0x0015880701007387 */ /* 0x0001e80000100800 */
[----:B------:R-:W-:Y:S01]  /*2af60*/  @!P4 IMAD.IADD R74, R74, 0x1, -R15 ;  /* 0x000000014a4ac824 */ /* 0x000fe200078e0a0f */
[C---:B------:R-:W-:Y:S01]  /*2af70*/  ISETP.GT.U32.AND P4, PT, R15.reuse, R93, PT ;  /* 0x0000005d0f00720c */ /* 0x040fe20003f84070 */
[----:B---3--:R3:W-:Y:S02]  /*2af80*/  STL [R1+0x360], R3 ;  /* 0x0003600301007387 */ /* 0x0087e40000100800 */
[----:B-1----:R-:W-:Y:S01]  /*2af90*/  IMAD.MOV.U32 R4, RZ, RZ, R74 ;  /* 0x000000ffff047224 */ /* 0x002fe200078e004a */
[----:B------:R-:W-:Y:S01]  /*2afa0*/  ISETP.GT.U32.AND P5, PT, R15, R77, PT ;  /* 0x0000004d0f00720c */ /* 0x000fe20003fa4070 */
[----:B0-----:R-:W2:Y:S02]  /*2afb0*/  LDL R7, [R1+0x25b0] ;  /* 0x0025b00001077983 */ /* 0x001ea40000100800 */
[----:B------:R-:W-:-:S02]  /*2afc0*/  @!P6 IMAD.MOV R4, RZ, RZ, -R4 ;  /* 0x000000ffff04e224 */ /* 0x000fc400078e0a04 */
[----:B---3--:R-:W-:-:S03]  /*2afd0*/  IMAD.MOV.U32 R3, RZ, RZ, R75 ;  /* 0x000000ffff037224 */ /* 0x008fc600078e004b */
[----:B------:R-:W-:Y:S01]  /*2afe0*/  SEL R5, R14, R4, !P1 ;  /* 0x000000040e057207 */ /* 0x000fe20004800000 */
[----:B------:R-:W-:Y:S01]  /*2aff0*/  @!P4 IMAD.IADD R93, R93, 0x1, -R15 ;  /* 0x000000015d5dc824 */ /* 0x000fe200078e0a0f */
[----:B------:R-:W3:Y:S01]  /*2b000*/  LDL.LU R75, [R1+0x3f0] ;  /* 0x0003f000014b7983 */ /* 0x000ee20000300800 */
[----:B------:R-:W-:-:S05]  /*2b010*/  @!P3 IMAD.MOV R3, RZ, RZ, -R3 ;  /* 0x000000ffff03b224 */ /* 0x000fca00078e0a03 */
[----:B------:R-:W-:Y:S01]  /*2b020*/  SEL R4, R14, R3, !P1 ;  /* 0x000000030e047207 */ /* 0x000fe20004800000 */
[----:B------:R-:W-:Y:S01]  /*2b030*/  IMAD R5, R5, UR6, RZ ;  /* 0x0000000605057c24 */ /* 0x000fe2000f8e02ff */
[----:B------:R-:W-:Y:S01]  /*2b040*/  PRMT R6, RZ, 0x7610, R6 ;  /* 0x00007610ff067816 */ /* 0x000fe20000000006 */
[----:B------:R-:W-:Y:S01]  /*2b050*/  IMAD.MOV.U32 R3, RZ, RZ, R93 ;  /* 0x000000ffff037224 */ /* 0x000fe200078e005d */
[----:B------:R-:W-:Y:S01]  /*2b060*/  PRMT R20, RZ, 0x7610, R20 ;  /* 0x00007610ff147816 */ /* 0x000fe20000000014 */
[----:B------:R-:W-:Y:S01]  /*2b070*/  IMAD R4, R4, UR5, RZ ;  /* 0x0000000504047c24 */ /* 0x000fe2000f8e02ff */
[----:B------:R-:W0:Y:S01]  /*2b080*/  LDCU UR6, c[0x0][0x3b0] ;  /* 0x00007600ff0677ac */ /* 0x000e220008000800 */
[----:B------:R-:W-:Y:S01]  /*2b090*/  @!P5 IMAD.IADD R77, R77, 0x1, -R15 ;  /* 0x000000014d4dd824 */ /* 0x000fe200078e0a0f */
[----:B------:R-:W1:Y:S01]  /*2b0a0*/  LDCU UR5, c[0x0][0x3b0] ;  /* 0x00007600ff0577ac */ /* 0x000e620008000800 */
[----:B----4-:R-:W-:Y:S02]  /*2b0b0*/  ISETP.GE.AND P6, PT, R16, RZ, PT ;  /* 0x000000ff1000720c */ /* 0x010fe40003fc6270 */
[----:B------:R-:W4:Y:S11]  /*2b0c0*/  LDL.LU R16, [R1+0x3ec] ;  /* 0x0003ec0001107983 */ /* 0x000f360000300800 */
[----:B------:R-:W-:Y:S01]  /*2b0d0*/  @!P6 IMAD.MOV R3, RZ, RZ, -R3 ;  /* 0x000000ffff03e224 */ /* 0x000fe200078e0a03 */
[----:B------:R-:W-:-:S04]  /*2b0e0*/  IADD3 R74, P6, PT, R4, R13, RZ ;  /* 0x0000000d044a7210 */ /* 0x000fc80007fde0ff */
[----:B------:R-:W-:Y:S01]  /*2b0f0*/  LEA.HI.X.SX32 R93, R4, R12, 0x1, P6 ;  /* 0x0000000c045d7211 */ /* 0x000fe200030f0eff */
[----:B--2---:R2:W-:Y:S02]  /*2b100*/  STL [R1+0x390], R72 ;  /* 0x0003904801007387 */ /* 0x0045e40000100800 */
[----:B--2---:R-:W-:-:S05]  /*2b110*/  IADD3 R72, P5, PT, R5, R13, RZ ;  /* 0x0000000d05487210 */ /* 0x004fca0007fbe0ff */
[----:B------:R-:W-:Y:S04]  /*2b120*/  STL [R1+0x9d0], R72 ;  /* 0x0009d04801007387 */ /* 0x000fe80000100800 */
[----:B------:R-:W-:Y:S04]  /*2b130*/  STL [R1+0x9c8], R74 ;  /* 0x0009c84a01007387 */ /* 0x000fe80000100800 */
[----:B------:R-:W2:Y:S01]  /*2b140*/  LDL R4, [R1+0x25ac] ;  /* 0x0025ac0001047983 */ /* 0x000ea20000100800 */
[----:B------:R-:W-:Y:S02]  /*2b150*/  LEA.HI.X.SX32 R5, R5, R12, 0x1, P5 ;  /* 0x0000000c05057211 */ /* 0x000fe400028f0eff */
[----:B------:R-:W-:-:S03]  /*2b160*/  PRMT R73, RZ, 0x7610, R73 ;  /* 0x00007610ff497816 */ /* 0x000fc60000000049 */
[----:B------:R0:W-:Y:S01]  /*2b170*/  STL [R1+0x9cc], R5 ;  /* 0x0009cc0501007387 */ /* 0x0001e20000100800 */
[----:B------:R-:W-:Y:S02]  /*2b180*/  ISETP.GT.U32.AND P3, PT, R15, R92, PT ;  /* 0x0000005c0f00720c */ /* 0x000fe40003f64070 */
[----:B--2---:R-:W-:Y:S01]  /*2b190*/  ISETP.GE.AND P5, PT, R4, RZ, PT ;  /* 0x000000ff0400720c */ /* 0x004fe20003fa6270 */
[----:B------:R-:W-:-:S05]  /*2b1a0*/  @P0 IMAD.MOV.U32 R4, RZ, RZ, R72 ;  /* 0x000000ffff040224 */ /* 0x000fca00078e0048 */
[----:B------:R2:W3:Y:S02]  /*2b1b0*/  @P0 LDG.E.U8 R73, desc[UR20][R4.64] ;  /* 0x0000001404490981 */ /* 0x0004e4000c1e1100 */
[----:B--2---:R-:W-:Y:S02]  /*2b1c0*/  @P0 IMAD.MOV.U32 R4, RZ, RZ, R74 ;  /* 0x000000ffff040224 */ /* 0x004fe400078e004a */
[----:B0-----:R-:W-:-:S05]  /*2b1d0*/  @P0 IMAD.MOV.U32 R5, RZ, RZ, R93 ;  /* 0x000000ffff050224 */ /* 0x001fca00078e005d */
[----:B------:R0:W2:Y:S01]  /*2b1e0*/  @P0 LDG.E.U8 R6, desc[UR20][R4.64] ;  /* 0x0000001404060981 */ /* 0x0000a2000c1e1100 */
[----:B------:R-:W-:Y:S01]  /*2b1f0*/  @!P3 IMAD.IADD R92, R92, 0x1, -R15 ;  /* 0x000000015c5cb824 */ /* 0x000fe200078e0a0f */
[----:B------:R-:W-:-:S04]  /*2b200*/  SEL R3, R14, R3, !P1 ;  /* 0x000000030e037207 */ /* 0x000fc80004800000 */
[C---:B------:R-:W-:Y:S01]  /*2b210*/  ISETP.GT.U32.AND P6, PT, R15.reuse, R92, PT ;  /* 0x0000005c0f00720c */ /* 0x040fe20003fc4070 */
[----:B------:R-:W-:Y:S01]  /*2b220*/  STL [R1+0x9c4], R93 ;  /* 0x0009c45d01007387 */ /* 0x000fe20000100800 */
[----:B------:R-:W-:Y:S01]  /*2b230*/  ISETP.GT.U32.AND P4, PT, R15, R2, PT ;  /* 0x000000020f00720c */ /* 0x000fe20003f84070 */
[----:B------:R-:W-:Y:S01]  /*2b240*/  IMAD R3, R3, UR13, RZ ;  /* 0x0000000d03037c24 */ /* 0x000fe2000f8e02ff */
[----:B------:R-:W-:Y:S01]  /*2b250*/  ISETP.GT.U32.AND P3, PT, R15, R0, PT ;  /* 0x000000000f00720c */ /* 0x000fe20003f64070 */
[----:B------:R-:W4:Y:S01]  /*2b260*/  LDL R72, [R1+0x258c] ;  /* 0x00258c0001487983 */ /* 0x000f220000100800 */
[----:B0-----:R-:W-:Y:S01]  /*2b270*/  IMAD.MOV.U32 R4, RZ, RZ, R77 ;  /* 0x000000ffff047224 */ /* 0x001fe200078e004d */
[----:B------:R-:W-:Y:S01]  /*2b280*/  PRMT R21, RZ, 0x7610, R21 ;  /* 0x00007610ff157816 */ /* 0x000fe20000000015 */
[----:B------:R-:W0:Y:S01]  /*2b290*/  LDCU UR13, c[0x0][0x3b0] ;  /* 0x00007600ff0d77ac */ /* 0x000e220008000800 */
[----:B------:R-:W-:-:S04]  /*2b2a0*/  SHF.R.S32.HI R5, RZ, 0x1f, R3 ;  /* 0x0000001fff057819 */ /* 0x000fc80000011403 */
[--C-:B------:R-:W-:Y:S02]  /*2b2b0*/  @!P6 IMAD.IADD R92, R92, 0x1, -R15.reuse ;  /* 0x000000015c5ce824 */ /* 0x100fe400078e0a0f */
[--C-:B------:R-:W-:Y:S01]  /*2b2c0*/  @!P4 IMAD.IADD R2, R2, 0x1, -R15.reuse ;  /* 0x000000010202c824 */ /* 0x100fe200078e0a0f */
[----:B------:R-:W-:Y:S01]  /*2b2d0*/  ISETP.GE.AND P4, PT, R7, RZ, PT ;  /* 0x000000ff0700720c */ /* 0x000fe20003f86270 */
[----:B---3--:R3:W-:Y:S04]  /*2b2e0*/  STL [R1+0x38c], R73 ;  /* 0x00038c4901007387 */ /* 0x0087e80000100800 */
[----:B---3--:R-:W3:Y:S04]  /*2b2f0*/  LDL.LU R73, [R1+0x27f0] ;  /* 0x0027f00001497983 */ /* 0x008ee80000300800 */
[----:B------:R-:W3:Y:S04]  /*2b300*/  LDL.LU R93, [R1+0x27ec] ;  /* 0x0027ec00015d7983 */ /* 0x000ee80000300800 */
[----:B------:R-:W3:Y:S04]  /*2b310*/  LDL R74, [R1+0x2590] ;  /* 0x00259000014a7983 */ /* 0x000ee80000100800 */
[----:B--2---:R2:W-:Y:S01]  /*2b320*/  STL [R1+0x388], R6 ;  /* 0x0003880601007387 */ /* 0x0045e20000100800 */
[----:B------:R-:W-:Y:S01]  /*2b330*/  @!P3 IMAD.IADD R0, R0, 0x1, -R15 ;  /* 0x000000010000b824 */ /* 0x000fe200078e0a0f */
[----:B--2---:R-:W-:Y:S01]  /*2b340*/  IADD3 R6, P6, PT, R3, R13, RZ ;  /* 0x0000000d03067210 */ /* 0x004fe20007fde0ff */
[----:B------:R-:W-:Y:S01]  /*2b350*/  @!P5 IMAD.MOV R4, RZ, RZ, -R4 ;  /* 0x000000ffff04d224 */ /* 0x000fe200078e0a04 */
[----:B------:R-:W2:Y:S03]  /*2b360*/  LDL.LU R77, [R1+0x400] ;  /* 0x00040000014d7983 */ /* 0x000ea60000300800 */
[----:B------:R-:W-:-:S04]  /*2b370*/  IMAD.X R5, R5, 0x1, R12, P6 ;  /* 0x0000000105057824 */ /* 0x000fc800030e060c */
[----:B------:R-:W-:-:S05]  /*2b380*/  @P0 IMAD.MOV.U32 R7, RZ, RZ, R5 ;  /* 0x000000ffff070224 */ /* 0x000fca00078e0005 */
[----:B------:R0:W2:Y:S01]  /*2b390*/  @P0 LDG.E.U8 R20, desc[UR20][R6.64] ;  /* 0x0000001406140981 */ /* 0x0000a2000c1e1100 */
[----:B------:R-:W-:Y:S01]  /*2b3a0*/  IMAD.MOV.U32 R3, RZ, RZ, R92 ;  /* 0x000000ffff037224 */ /* 0x000fe200078e005c */
[C---:B------:R-:W-:Y:S02]  /*2b3b0*/  ISETP.GT.U32.AND P5, PT, R15.reuse, R0, PT ;  /* 0x000000000f00720c */ /* 0x040fe40003fa4070 */
[C---:B----4-:R-:W-:Y:S01]  /*2b3c0*/  ISETP.GT.U32.AND P6, PT, R15.reuse, R16, PT ;  /* 0x000000100f00720c */ /* 0x050fe20003fc4070 */
[----:B------:R-:W-:Y:S01]  /*2b3d0*/  @!P4 IMAD.MOV R3, RZ, RZ, -R3 ;  /* 0x000000ffff03c224 */ /* 0x000fe200078e0a03 */
[C---:B------:R-:W-:Y:S02]  /*2b3e0*/  ISETP.GT.U32.AND P3, PT, R15.reuse, R2, PT ;  /* 0x000000020f00720c */ /* 0x040fe40003f64070 */
[----:B------:R-:W-:Y:S02]  /*2b3f0*/  ISETP.GT.U32.AND P4, PT, R15, R75, PT ;  /* 0x0000004b0f00720c */ /* 0x000fe40003f84070 */
[C---:B------:R-:W-:Y:S01]  /*2b400*/  SEL R4, R14.reuse, R4, !P1 ;  /* 0x000000040e047207 */ /* 0x040fe20004800000 */
[----:B------:R0:W-:Y:S01]  /*2b410*/  STL [R1+0x1594], R6 ;  /* 0x0015940601007387 */ /* 0x0001e20000100800 */
[----:B------:R-:W-:-:S03]  /*2b420*/  SEL R3, R14, R3, !P1 ;  /* 0x000000030e037207 */ /* 0x000fc60004800000 */
[----:B------:R-:W4:Y:S04]  /*2b430*/  LDL.LU R92, [R1+0x3f4] ;  /* 0x0003f400015c7983 */ /* 0x000f280000300800 */
[----:B------:R1:W-:Y:S01]  /*2b440*/  STL [R1+0x1590], R5 ;  /* 0x0015900501007387 */ /* 0x0003e20000100800 */
[--C-:B------:R-:W-:Y:S02]  /*2b450*/  @!P5 IMAD.IADD R0, R0, 0x1, -R15.reuse ;  /* 0x000000010000d824 */ /* 0x100fe400078e0a0f */
[----:B0-----:R-:W-:Y:S02]  /*2b460*/  IMAD R6, R3, UR6, RZ ;  /* 0x0000000603067c24 */ /* 0x001fe4000f8e02ff */
[----:B------:R-:W-:Y:S02]  /*2b470*/  @!P6 IMAD.IADD R16, R16, 0x1, -R15 ;  /* 0x000000011010e824 */ /* 0x000fe400078e0a0f */
[----:B-1----:R-:W-:-:S02]  /*2b480*/  IMAD R5, R4, UR6, RZ ;  /* 0x0000000604057c24 */ /* 0x002fc4000f8e02ff */
[----:B------:R-:W-:-:S03]  /*2b490*/  @!P3 IMAD.IADD R2, R2, 0x1, -R15 ;  /* 0x000000010202b824 */ /* 0x000fc600078e0a0f */
[-C--:B------:R-:W-:Y:S01]  /*2b4a0*/  IADD3 R7, P6, PT, R5, R13.reuse, RZ ;  /* 0x0000000d05077210 */ /* 0x080fe20007fde0ff */
[----:B------:R-:W-:Y:S01]  /*2b4b0*/  @!P4 IMAD.IADD R75, R75, 0x1, -R15 ;  /* 0x000000014b4bc824 */ /* 0x000fe200078e0a0f */
[----:B------:R-:W-:Y:S01]  /*2b4c0*/  ISETP.GE.AND P3, PT, R72, RZ, PT ;  /* 0x000000ff4800720c */ /* 0x000fe20003f66270 */
[----:B------:R-:W-:Y:S01]  /*2b4d0*/  IMAD.MOV.U32 R3, RZ, RZ, R0 ;  /* 0x000000ffff037224 */ /* 0x000fe200078e0000 */
[C---:B------:R-:W-:Y:S02]  /*2b4e0*/  IADD3 R0, P4, PT, R6.reuse, R13, RZ ;  /* 0x0000000d06007210 */ /* 0x040fe40007f9e0ff */
[-C--:B------:R-:W-:Y:S01]  /*2b4f0*/  LEA.HI.X.SX32 R72, R5, R12.reuse, 0x1, P6 ;  /* 0x0000000c05487211 */ /* 0x080fe200030f0eff */
[----:B------:R-:W-:Y:S01]  /*2b500*/  IMAD.MOV.U32 R4, RZ, RZ, R2 ;  /* 0x000000ffff047224 */ /* 0x000fe200078e0002 */
[----:B------:R-:W-:Y:S01]  /*2b510*/  LEA.HI.X.SX32 R5, R6, R12, 0x1, P4 ;  /* 0x0000000c06057211 */ /* 0x000fe200020f0eff */
[----:B------:R-:W-:Y:S01]  /*2b520*/  @P0 IMAD.MOV.U32 R6, RZ, RZ, R7 ;  /* 0x000000ffff060224 */ /* 0x000fe200078e0007 */
[----:B---3--:R-:W-:-:S02]  /*2b530*/  PRMT R93, RZ, 0x7610, R93 ;  /* 0x00007610ff5d7816 */ /* 0x008fc4000000005d */
[----:B------:R-:W-:Y:S01]  /*2b540*/  ISETP.GE.AND P5, PT, R74, RZ, PT ;  /* 0x000000ff4a00720c */ /* 0x000fe20003fa6270 */
[----:B--2---:R0:W-:Y:S04]  /*2b550*/  STL [R1+0x384], R20 ;  /* 0x0003841401007387 */ /* 0x0041e80000100800 */
[----:B------:R-:W2:Y:S04]  /*2b560*/  LDL R74, [R1+0x2598] ;  /* 0x00259800014a7983 */ /* 0x000ea80000100800 */
[----:B0-----:R-:W3:Y:S04]  /*2b570*/  LDL R20, [R1+0x2594] ;  /* 0x0025940001147983 */ /* 0x001ee80000100800 */
[----:B------:R-:W2:Y:S04]  /*2b580*/  LDL.LU R2, [R1+0x3fc] ;  /* 0x0003fc0001027983 */ /* 0x000ea80000300800 */
[----:B------:R0:W-:Y:S02]  /*2b590*/  STL [R1+0x9c0], R7 ;  /* 0x0009c00701007387 */ /* 0x0001e40000100800 */
[----:B0-----:R-:W-:-:S05]  /*2b5a0*/  @P0 IMAD.MOV.U32 R7, RZ, RZ, R72 ;  /* 0x000000ffff070224 */ /* 0x001fca00078e0048 */
[----:B------:R0:W2:Y:S01]  /*2b5b0*/  @P0 LDG.E.U8 R93, desc[UR20][R6.64] ;  /* 0x00000014065d0981 */ /* 0x0000a2000c1e1100 */
[----:B------:R-:W-:-:S03]  /*2b5c0*/  PRMT R73, RZ, 0x7610, R73 ;  /* 0x00007610ff497816 */ /* 0x000fc60000000049 */
[----:B------:R-:W-:Y:S04]  /*2b5d0*/  STL [R1+0x9b8], R0 ;  /* 0x0009b80001007387 */ /* 0x000fe80000100800 */
[----:B------:R1:W-:Y:S01]  /*2b5e0*/  STL [R1+0x9bc], R72 ;  /* 0x0009bc4801007387 */ /* 0x0003e20000100800 */
[----:B0-----:R-:W-:Y:S02]  /*2b5f0*/  @P0 IMAD.MOV.U32 R6, RZ, RZ, R0 ;  /* 0x000000ffff060224 */ /* 0x001fe400078e0000 */
[----:B------:R-:W-:-:S05]  /*2b600*/  @P0 IMAD.MOV.U32 R7, RZ, RZ, R5 ;  /* 0x000000ffff070224 */ /* 0x000fca00078e0005 */
[----:B------:R0:W3:Y:S04]  /*2b610*/  @P0 LDG.E.U8 R73, desc[UR20][R6.64] ;  /* 0x0000001406490981 */ /* 0x0000e8000c1e1100 */
[----:B-1----:R-:W3:Y:S01]  /*2b620*/  LDL.LU R72, [R1+0x27e8] ;  /* 0x0027e80001487983 */ /* 0x002ee20000300800 */
[----:B------:R-:W-:Y:S01]  /*2b630*/  @!P3 IMAD.MOV R4, RZ, RZ, -R4 ;  /* 0x000000ffff04b224 */ /* 0x000fe200078e0a04 */
[C---:B------:R-:W-:Y:S02]  /*2b640*/  ISETP.GT.U32.AND P3, PT, R15.reuse, R75, PT ;  /* 0x0000004b0f00720c */ /* 0x040fe40003f64070 */
[----:B--2---:R1:W-:Y:S04]  /*2b650*/  STL [R1+0x380], R93 ;  /* 0x0003805d01007387 */ /* 0x0043e80000100800 */
[----:B-1----:R-:W2:Y:S01]  /*2b660*/  LDL.LU R93, [R1+0x27e4] ;  /* 0x0027e400015d7983 */ /* 0x002ea20000300800 */
[C---:B----4-:R-:W-:Y:S01]  /*2b670*/  ISETP.GT.U32.AND P6, PT, R15.reuse, R92, PT ;  /* 0x0000005c0f00720c */ /* 0x050fe20003fc4070 */
[----:B------:R-:W-:Y:S01]  /*2b680*/  @!P5 IMAD.MOV R3, RZ, RZ, -R3 ;  /* 0x000000ffff03d224 */ /* 0x000fe200078e0a03 */
[----:B------:R-:W-:-:S02]  /*2b690*/  ISETP.GT.U32.AND P5, PT, R15, R16, PT ;  /* 0x000000100f00720c */ /* 0x000fc40003fa4070 */
[----:B------:R-:W-:Y:S02]  /*2b6a0*/  SEL R4, R14, R4, !P1 ;  /* 0x000000040e047207 */ /* 0x000fe40004800000 */
[----:B------:R-:W-:Y:S01]  /*2b6b0*/  @!P3 IMAD.IADD R75, R75, 0x1, -R15 ;  /* 0x000000014b4bb824 */ /* 0x000fe200078e0a0f */
[----:B------:R-:W-:Y:S02]  /*2b6c0*/  ISETP.GT.U32.AND P4, PT, R15, R77, PT ;  /* 0x0000004d0f00720c */ /* 0x000fe40003f84070 */
[----:B---3--:R-:W-:Y:S01]  /*2b6d0*/  ISETP.GE.AND P3, PT, R20, RZ, PT ;  /* 0x000000ff1400720c */ /* 0x008fe20003f66270 */
[----:B0-----:R-:W-:Y:S01]  /*2b6e0*/  IMAD R6, R4, UR5, RZ ;  /* 0x0000000504067c24 */ /* 0x001fe2000f8e02ff */
[----:B------:R0:W-:Y:S01]  /*2b6f0*/  STL [R1+0x9b4], R5 ;  /* 0x0009b40501007387 */ /* 0x0001e20000100800 */
[----:B------:R-:W-:Y:S01]  /*2b700*/  IMAD.MOV.U32 R4, RZ, RZ, R75 ;  /* 0x000000ffff047224 */ /* 0x000fe200078e004b */
[----:B------:R-:W-:Y:S01]  /*2b710*/  PRMT R9, RZ, 0x7610, R9 ;  /* 0x00007610ff097816 */ /* 0x000fe20000000009 */
[--C-:B------:R-:W-:Y:S01]  /*2b720*/  @!P6 IMAD.IADD R92, R92, 0x1, -R15.reuse ;  /* 0x000000015c5ce824 */ /* 0x100fe200078e0a0f */
[----:B------:R-:W-:Y:S01]  /*2b730*/  SHF.R.S32.HI R7, RZ, 0x1f, R6 ;  /* 0x0000001fff077819 */ /* 0x000fe20000011406 */
[----:B------:R-:W-:Y:S01]  /*2b740*/  @!P5 IMAD.IADD R16, R16, 0x1, -R15 ;  /* 0x000000011010d824 */ /* 0x000fe200078e0a0f */
[----:B------:R-:W-:Y:S01]  /*2b750*/  IADD3 R75, P6, PT, R6, R13, RZ ;  /* 0x0000000d064b7210 */ /* 0x000fe20007fde0ff */
[----:B------:R-:W3:Y:S01]  /*2b760*/  LDL.LU R0, [R1+0x3f8] ;  /* 0x0003f80001007983 */ /* 0x000ee20000300800 */
[----:B------:R-:W-:Y:S01]  /*2b770*/  PRMT R19, RZ, 0x7610, R19 ;  /* 0x00007610ff137816 */ /* 0x000fe20000000013 */
[----:B------:R-:W-:Y:S01]  /*2b780*/  @!P4 IMAD.IADD R77, R77, 0x1, -R15 ;  /* 0x000000014d4dc824 */ /* 0x000fe200078e0a0f */
[----:B0-----:R-:W-:Y:S01]  /*2b790*/  SEL R5, R14, R3, !P1 ;  /* 0x000000030e057207 */ /* 0x001fe20004800000 */
[----:B------:R-:W-:Y:S01]  /*2b7a0*/  IMAD.X R7, R7, 0x1, R12, P6 ;  /* 0x0000000107077824 */ /* 0x000fe200030e060c */
[----:B------:R-:W0:Y:S03]  /*2b7b0*/  LDCU UR5, c[0x0][0x3b0] ;  /* 0x00007600ff0577ac */ /* 0x000e260008000800 */
[----:B------:R-:W-:-:S02]  /*2b7c0*/  IMAD R5, R5, UR6, RZ ;  /* 0x0000000605057c24 */ /* 0x000fc4000f8e02ff */
[----:B------:R-:W-:Y:S02]  /*2b7d0*/  @P0 IMAD.MOV.U32 R6, RZ, RZ, R75 ;  /* 0x000000ffff060224 */ /* 0x000fe400078e004b */
[----:B------:R-:W-:Y:S01]  /*2b7e0*/  IMAD.MOV.U32 R3, RZ, RZ, R16 ;  /* 0x000000ffff037224 */ /* 0x000fe200078e0010 */
[C---:B------:R-:W-:Y:S01]  /*2b7f0*/  IADD3 R16, P4, PT, R5.reuse, R13, RZ ;  /* 0x0000000d05107210 */ /* 0x040fe20007f9e0ff */
[----:B------:R-:W-:Y:S01]  /*2b800*/  @!P3 IMAD.MOV R4, RZ, RZ, -R4 ;  /* 0x000000ffff04b224 */ /* 0x000fe200078e0a04 */
[----:B------:R1:W4:Y:S02]  /*2b810*/  @P0 LDG.E.U8 R21, desc[UR20][R6.64] ;  /* 0x0000001406150981 */ /* 0x000324000c1e1100 */
[----:B------:R-:W-:Y:S02]  /*2b820*/  LEA.HI.X.SX32 R5, R5, R12, 0x1, P4 ;  /* 0x0000000c05057211 */ /* 0x000fe400020f0eff */
[----:B------:R0:W-:Y:S01]  /*2b830*/  STL [R1+0x37c], R73 ;  /* 0x00037c4901007387 */ /* 0x0001e20000100800 */
[----:B-1----:R-:W-:Y:S01]  /*2b840*/  SEL R6, R14, R4, !P1 ;  /* 0x000000040e067207 */ /* 0x002fe20004800000 */
[----:B------:R-:W-:Y:S01]  /*2b850*/  @P0 IMAD.MOV.U32 R4, RZ, RZ, R16 ;  /* 0x000000ffff040224 */ /* 0x000fe200078e0010 */
[----:B------:R-:W-:Y:S01]  /*2b860*/  ISETP.GE.AND P5, PT, R74, RZ, PT ;  /* 0x000000ff4a00720c */ /* 0x000fe20003fa6270 */
[----:B0-----:R-:W3:Y:S04]  /*2b870*/  LDL.LU R73, [R1+0x27e0] ;  /* 0x0027e00001497983 */ /* 0x001ee80000300800 */
[----:B------:R-:W3:Y:S04]  /*2b880*/  LDL R20, [R1+0x259c] ;  /* 0x00259c0001147983 */ /* 0x000ee80000100800 */
[----:B------:R-:W3:Y:S01]  /*2b890*/  LDL R74, [R1+0x2578] ;  /* 0x00257800014a7983 */ /* 0x000ee20000100800 */
[----:B--2---:R-:W-:-:S06]  /*2b8a0*/  PRMT R93, RZ, 0x7610, R93 ;  /* 0x00007610ff5d7816 */ /* 0x004fcc000000005d */
[----:B------:R0:W2:Y:S01]  /*2b8b0*/  @P0 LDG.E.U8 R93, desc[UR20][R4.64] ;  /* 0x00000014045d0981 */ /* 0x0000a2000c1e1100 */
[C---:B------:R-:W-:Y:S01]  /*2b8c0*/  ISETP.GT.U32.AND P4, PT, R15.reuse, R2, PT ;  /* 0x000000020f00720c */ /* 0x040fe20003f84070 */
[----:B------:R-:W-:Y:S01]  /*2b8d0*/  @!P5 IMAD.MOV R3, RZ, RZ, -R3 ;  /* 0x000000ffff03d224 */ /* 0x000fe200078e0a03 */
[C---:B------:R-:W-:Y:S02]  /*2b8e0*/  ISETP.GT.U32.AND P3, PT, R15.reuse, R77, PT ;  /* 0x0000004d0f00720c */ /* 0x040fe40003f64070 */
[----:B------:R-:W-:Y:S01]  /*2b8f0*/  ISETP.GT.U32.AND P5, PT, R15, R92, PT ;  /* 0x0000005c0f00720c */ /* 0x000fe20003fa4070 */
[----:B------:R-:W-:Y:S01]  /*2b900*/  IMAD R6, R6, UR6, RZ ;  /* 0x0000000606067c24 */ /* 0x000fe2000f8e02ff */
[----:B------:R-:W-:Y:S04]  /*2b910*/  STL [R1+0x159c], R75 ;  /* 0x00159c4b01007387 */ /* 0x000fe80000100800 */
[----:B------:R-:W-:Y:S03]  /*2b920*/  STL [R1+0x9b0], R16 ;  /* 0x0009b01001007387 */ /* 0x000fe60000100800 */
[--C-:B------:R-:W-:Y:S01]  /*2b930*/  @!P4 IMAD.IADD R2, R2, 0x1, -R15.reuse ;  /* 0x000000010202c824 */ /* 0x100fe200078e0a0f */
[----:B------:R1:W-:Y:S04]  /*2b940*/  STL [R1+0x1598], R7 ;  /* 0x0015980701007387 */ /* 0x0003e80000100800 */
[----:B------:R-:W-:Y:S01]  /*2b950*/  STL [R1+0x9ac], R5 ;  /* 0x0009ac0501007387 */ /* 0x000fe20000100800 */
[----:B------:R-:W-:Y:S01]  /*2b960*/  @!P3 IMAD.IADD R77, R77, 0x1, -R15 ;  /* 0x000000014d4db824 */ /* 0x000fe200078e0a0f */
[----:B-1----:R-:W-:-:S02]  /*2b970*/  IADD3 R7, P4, PT, R6, R13, RZ ;  /* 0x0000000d06077210 */ /* 0x002fc40007f9e0ff */
[----:B----4-:R1:W-:Y:S01]  /*2b980*/  STL [R1+0x374], R21 ;  /* 0x0003741501007387 */ /* 0x0103e20000100800 */
[----:B------:R-:W-:Y:S01]  /*2b990*/  @!P5 IMAD.IADD R92, R92, 0x1, -R15 ;  /* 0x000000015c5cd824 */ /* 0x000fe200078e0a0f */
[----:B------:R-:W-:Y:S02]  /*2b9a0*/  LEA.HI.X.SX32 R6, R6, R12, 0x1, P4 ;  /* 0x0000000c06067211 */ /* 0x000fe400020f0eff */
[----:B---3--:R-:W-:Y:S01]  /*2b9b0*/  ISETP.GT.U32.AND P6, PT, R15, R0, PT ;  /* 0x000000000f00720c */ /* 0x008fe20003fc4070 */
[----:B-1----:R-:W3:Y:S04]  /*2b9c0*/  LDL.LU R21, [R1+0x410] ;  /* 0x0004100001157983 */ /* 0x002ee80000300800 */
[----:B------:R-:W4:Y:S04]  /*2b9d0*/  LDL.LU R75, [R1+0x404] ;  /* 0x00040400014b7983 */ /* 0x000f280000300800 */
[----:B------:R-:W3:Y:S01]  /*2b9e0*/  LDL.LU R16, [R1+0x27dc] ;  /* 0x0027dc0001107983 */ /* 0x000ee20000300800 */
[----:B------:R-:W-:-:S02]  /*2b9f0*/  ISETP.GE.AND P3, PT, R20, RZ, PT ;  /* 0x000000ff1400720c */ /* 0x000fc40003f66270 */
[----:B------:R-:W-:Y:S02]  /*2ba00*/  ISETP.GE.AND P5, PT, R74, RZ, PT ;  /* 0x000000ff4a00720c */ /* 0x000fe40003fa6270 */
[----:B------:R-:W-:Y:S01]  /*2ba10*/  SEL R3, R14, R3, !P1 ;  /* 0x000000030e037207 */ /* 0x000fe20004800000 */
[----:B0-----:R-:W-:-:S04]  /*2ba20*/  IMAD.MOV.U32 R4, RZ, RZ, R77 ;  /* 0x000000ffff047224 */ /* 0x001fc800078e004d */
[----:B------:R-:W-:Y:S01]  /*2ba30*/  IMAD R3, R3, UR13, RZ ;  /* 0x0000000d03037c24 */ /* 0x000fe2000f8e02ff */
[----:B------:R-:W-:Y:S01]  /*2ba40*/  ISETP.GT.U32.AND P4, PT, R15, R2, PT ;  /* 0x000000020f00720c */ /* 0x000fe20003f84070 */
[----:B------:R-:W-:Y:S01]  /*2ba50*/  @!P6 IMAD.IADD R0, R0, 0x1, -R15 ;  /* 0x000000010000e824 */ /* 0x000fe200078e0a0f */
[----:B------:R-:W-:Y:S01]  /*2ba60*/  PRMT R18, RZ, 0x7610, R18 ;  /* 0x00007610ff127816 */ /* 0x000fe20000000012 */
[----:B--2---:R0:W-:Y:S01]  /*2ba70*/  STL [R1+0x370], R93 ;  /* 0x0003705d01007387 */ /* 0x0041e20000100800 */
[----:B------:R-:W-:Y:S01]  /*2ba80*/  @!P3 IMAD.MOV R4, RZ, RZ, -R4 ;  /* 0x000000ffff04b224 */ /* 0x000fe200078e0a04 */
[----:B------:R-:W-:Y:S01]  /*2ba90*/  PRMT R11, RZ, 0x7610, R11 ;  /* 0x00007610ff0b7816 */ /* 0x000fe2000000000b */
[----:B------:R-:W1:Y:S01]  /*2baa0*/  LDCU UR13, c[0x0][0x3a8] ;  /* 0x00007500ff0d77ac */ /* 0x000e620008000800 */
[----:B0-----:R-:W2:Y:S04]  /*2bab0*/  LDL.LU R93, [R1+0x27d8] ;  /* 0x0027d800015d7983 */ /* 0x001ea80000300800 */
[----:B------:R-:W2:Y:S04]  /*2bac0*/  LDL R20, [R1+0x257c] ;  /* 0x00257c0001147983 */ /* 0x000ea80000100800 */
[----:B------:R-:W2:Y:S04]  /*2bad0*/  LDL R74, [R1+0x2580] ;  /* 0x00258000014a7983 */ /* 0x000ea80000100800 */
[----:B------:R0:W-:Y:S04]  /*2bae0*/  STL [R1+0x9a8], R7 ;  /* 0x0009a80701007387 */ /* 0x0001e80000100800 */
[----:B------:R1:W-:Y:S01]  /*2baf0*/  STL [R1+0x9a4], R6 ;  /* 0x0009a40601007387 */ /* 0x0003e20000100800 */
[----:B0-----:R-:W-:-:S04]  /*2bb00*/  @P0 LOP3.LUT R7, R7, R6, RZ, 0x3c, !PT ;  /* 0x0000000607070212 */ /* 0x001fc800078e3cff */
[----:B-1----:R-:W-:-:S04]  /*2bb10*/  @P0 LOP3.LUT R6, R7, R6, RZ, 0x3c, !PT ;  /* 0x0000000607060212 */ /* 0x002fc800078e3cff */
[----:B------:R-:W-:Y:S02]  /*2bb20*/  @P0 LOP3.LUT R7, R7, R6, RZ, 0x3c, !PT ;  /* 0x0000000607070212 */ /* 0x000fe400078e3cff */
[----:B------:R-:W-:Y:S02]  /*2bb30*/  SHF.R.S32.HI R5, RZ, 0x1f, R3 ;  /* 0x0000001fff057819 */ /* 0x000fe40000011403 */
[----:B------:R-:W-:Y:S01]  /*2bb40*/  IADD3 R77, P6, PT, R3, R13, RZ ;  /* 0x0000000d034d7210 */ /* 0x000fe20007fde0ff */
[----:B------:R0:W2:Y:S04]  /*2bb50*/  @P0 LDG.E.U8 R9, desc[UR20][R6.64] ;  /* 0x0000001406090981 */ /* 0x0000a8000c1e1100 */
[----:B------:R-:W-:Y:S02]  /*2bb60*/  IMAD.X R5, R5, 0x1, R12, P6 ;  /* 0x0000000105057824 */ /* 0x000fe400030e060c */
[----:B0-----:R-:W-:-:S02]  /*2bb70*/  @P0 IMAD.MOV.U32 R6, RZ, RZ, R77 ;  /* 0x000000ffff060224 */ /* 0x001fc400078e004d */
[----:B------:R-:W-:-:S05]  /*2bb80*/  @P0 IMAD.MOV.U32 R7, RZ, RZ, R5 ;  /* 0x000000ffff070224 */ /* 0x000fca00078e0005 */
[----:B------:R0:W2:Y:S01]  /*2bb90*/  @P0 LDG.E.U8 R19, desc[UR20][R6.64] ;  /* 0x0000001406130981 */ /* 0x0000a2000c1e1100 */
[----:B------:R-:W-:Y:S01]  /*2bba0*/  IMAD.MOV.U32 R3, RZ, RZ, R92 ;  /* 0x000000ffff037224 */ /* 0x000fe200078e005c */
[C---:B------:R-:W-:Y:S02]  /*2bbb0*/  ISETP.GT.U32.AND P3, PT, R15.reuse, R0, PT ;  /* 0x000000000f00720c */ /* 0x040fe40003f64070 */
[C---:B----4-:R-:W-:Y:S01]  /*2bbc0*/  ISETP.GT.U32.AND P6, PT, R15.reuse, R75, PT ;  /* 0x0000004b0f00720c */ /* 0x050fe20003fc4070 */
[----:B------:R-:W-:Y:S01]  /*2bbd0*/  @!P5 IMAD.MOV R3, RZ, RZ, -R3 ;  /* 0x000000ffff03d224 */ /* 0x000fe200078e0a03 */
[----:B---3--:R-:W-:Y:S01]  /*2bbe0*/  ISETP.GT.U32.AND P5, PT, R15, R21, PT ;  /* 0x000000150f00720c */ /* 0x008fe20003fa4070 */
[----:B------:R-:W-:Y:S01]  /*2bbf0*/  STL [R1+0x15a4], R77 ;  /* 0x0015a44d01007387 */ /* 0x000fe20000100800 */
[C---:B------:R-:W-:Y:S02]  /*2bc00*/  SEL R4, R14.reuse, R4, !P1 ;  /* 0x000000040e047207 */ /* 0x040fe40004800000 */
[----:B------:R-:W-:Y:S01]  /*2bc10*/  SEL R3, R14, R3, !P1 ;  /* 0x000000030e037207 */ /* 0x000fe20004800000 */
[----:B------:R-:W-:-:S04]  /*2bc20*/  @!P4 IMAD.IADD R2, R2, 0x1, -R15 ;  /* 0x000000010202c824 */ /* 0x000fc800078e0a0f */
[----:B0-----:R-:W-:Y:S02]  /*2bc30*/  IMAD R6, R3, UR6, RZ ;  /* 0x0000000603067c24 */ /* 0x001fe4000f8e02ff */
[--C-:B------:R-:W-:Y:S02]  /*2bc40*/  @!P3 IMAD.IADD R0, R0, 0x1, -R15.reuse ;  /* 0x000000010000b824 */ /* 0x100fe400078e0a0f */
[--C-:B------:R-:W-:Y:S02]  /*2bc50*/  @!P6 IMAD.IADD R75, R75, 0x1, -R15.reuse ;  /* 0x000000014b4be824 */ /* 0x100fe400078e0a0f */
[----:B------:R-:W-:Y:S02]  /*2bc60*/  @!P5 IMAD.IADD R21, R21, 0x1, -R15 ;  /* 0x000000011515d824 */ /* 0x000fe400078e0a0f */
[----:B------:R-:W-:Y:S01]  /*2bc70*/  IMAD.MOV.U32 R3, RZ, RZ, R0 ;  /* 0x000000ffff037224 */ /* 0x000fe200078e0000 */
[----:B------:R-:W-:Y:S02]  /*2bc80*/  PRMT R16, RZ, 0x7610, R16 ;  /* 0x00007610ff107816 */ /* 0x000fe40000000010 */
[----:B--2---:R-:W-:-:S02]  /*2bc90*/  ISETP.GE.AND P4, PT, R20, RZ, PT ;  /* 0x000000ff1400720c */ /* 0x004fc40003f86270 */
[----:B------:R-:W-:Y:S02]  /*2bca0*/  ISETP.GE.AND P3, PT, R74, RZ, PT ;  /* 0x000000ff4a00720c */ /* 0x000fe40003f66270 */
[----:B------:R-:W-:Y:S01]  /*2bcb0*/  PRMT R93, RZ, 0x7610, R93 ;  /* 0x00007610ff5d7816 */ /* 0x000fe2000000005d */
[----:B------:R0:W-:Y:S04]  /*2bcc0*/  STL [R1+0x338], R9 ;  /* 0x0003380901007387 */ /* 0x0001e80000100800 */
[----:B0-----:R-:W2:Y:S04]  /*2bcd0*/  LDL.LU R9, [R1+0x40c] ;  /* 0x00040c0001097983 */ /* 0x001ea80000300800 */
[----:B------:R-:W3:Y:S04]  /*2bce0*/  LDL.LU R92, [R1+0x408] ;  /* 0x00040800015c7983 */ /* 0x000ee80000300800 */
[----:B------:R0:W-:Y:S04]  /*2bcf0*/  STL [R1+0x15a0], R5 ;  /* 0x0015a00501007387 */ /* 0x0001e80000100800 */
[----:B------:R-:W4:Y:S01]  /*2bd00*/  LDL.LU R77, [R1+0x27d4] ;  /* 0x0027d400014d7983 */ /* 0x000f220000300800 */
[----:B0-----:R-:W-:-:S02]  /*2bd10*/  IMAD R5, R4, UR6, RZ ;  /* 0x0000000604057c24 */ /* 0x001fc4000f8e02ff */
[----:B------:R-:W-:-:S03]  /*2bd20*/  IMAD.MOV.U32 R4, RZ, RZ, R2 ;  /* 0x000000ffff047224 */ /* 0x000fc600078e0002 */
[CC--:B------:R-:W-:Y:S02]  /*2bd30*/  IADD3 R7, P6, PT, R5.reuse, R13.reuse, RZ ;  /* 0x0000000d05077210 */ /* 0x0c0fe40007fde0ff */
[C---:B------:R-:W-:Y:S01]  /*2bd40*/  IADD3 R2, P5, PT, R6.reuse, R13, RZ ;  /* 0x0000000d06027210 */ /* 0x040fe20007fbe0ff */
[----:B------:R0:W-:Y:S01]  /*2bd50*/  STL [R1+0x36c], R19 ;  /* 0x00036c1301007387 */ /* 0x0001e20000100800 */
[-C--:B------:R-:W-:Y:S02]  /*2bd60*/  LEA.HI.X.SX32 R0, R5, R12.reuse, 0x1, P6 ;  /* 0x0000000c05007211 */ /* 0x080fe400030f0eff */
[----:B------:R-:W-:Y:S01]  /*2bd70*/  LEA.HI.X.SX32 R5, R6, R12, 0x1, P5 ;  /* 0x0000000c06057211 */ /* 0x000fe200028f0eff */
[----:B------:R-:W4:Y:S01]  /*2bd80*/  LDL R20, [R1+0x2588] ;  /* 0x0025880001147983 */ /* 0x000f220000100800 */
[----:B------:R-:W-:-:S03]  /*2bd90*/  @P0 IMAD.MOV.U32 R6, RZ, RZ, R7 ;  /* 0x000000ffff060224 */ /* 0x000fc600078e0007 */
[----:B0-----:R-:W4:Y:S04]  /*2bda0*/  LDL R19, [R1+0x2584] ;  /* 0x0025840001137983 */ /* 0x001f280000100800 */
[----:B------:R-:W4:Y:S04]  /*2bdb0*/  LDL.LU R74, [R1+0x424] ;  /* 0x00042400014a7983 */ /* 0x000f280000300800 */
[----:B------:R0:W-:Y:S02]  /*2bdc0*/  STL [R1+0x9a0], R7 ;  /* 0x0009a00701007387 */ /* 0x0001e40000100800 */
[----:B0-----:R-:W-:-:S05]  /*2bdd0*/  @P0 IMAD.MOV.U32 R7, RZ, RZ, R0 ;  /* 0x000000ffff070224 */ /* 0x001fca00078e0000 */
[----:B------:R0:W4:Y:S02]  /*2bde0*/  @P0 LDG.E.U8 R16, desc[UR20][R6.64] ;  /* 0x0000001406100981 */ /* 0x000124000c1e1100 */
[----:B0-----:R-:W-:Y:S02]  /*2bdf0*/  @P0 IMAD.MOV.U32 R6, RZ, RZ, R2 ;  /* 0x000000ffff060224 */ /* 0x001fe400078e0002 */
[----:B------:R-:W-:Y:S01]  /*2be00*/  @P0 IMAD.MOV.U32 R7, RZ, RZ, R5 ;  /* 0x000000ffff070224 */ /* 0x000fe200078e0005 */
[----:B------:R-:W-:Y:S04]  /*2be10*/  STL [R1+0x998], R2 ;  /* 0x0009980201007387 */ /* 0x000fe80000100800 */
[----:B------:R0:W4:Y:S04]  /*2be20*/  @P0 LDG.E.U8 R93, desc[UR20][R6.64] ;  /* 0x00000014065d0981 */ /* 0x000128000c1e1100 */
[----:B------:R1:W-:Y:S04]  /*2be30*/  STL [R1+0x99c], R0 ;  /* 0x00099c0001007387 */ /* 0x0003e80000100800 */
[----:B-1----:R-:W4:Y:S01]  /*2be40*/  LDL.LU R0, [R1+0x27d0] ;  /* 0x0027d00001007983 */ /* 0x002f220000300800 */
[----:B------:R-:W-:-:S02]  /*2be50*/  @!P3 IMAD.MOV R3, RZ, RZ, -R3 ;  /* 0x000000ffff03b224 */ /* 0x000fc400078e0a03 */
[----:B------:R-:W-:Y:S01]  /*2be60*/  @!P4 IMAD.MOV R4, RZ, RZ, -R4 ;  /* 0x000000ffff04c224 */ /* 0x000fe200078e0a04 */
[C---:B------:R-:W-:Y:S02]  /*2be70*/  ISETP.GT.U32.AND P3, PT, R15.reuse, R75, PT ;  /* 0x0000004b0f00720c */ /* 0x040fe40003f64070 */
[----:B------:R-:W-:Y:S01]  /*2be80*/  ISETP.GT.U32.AND P4, PT, R15, R21, PT ;  /* 0x000000150f00720c */ /* 0x000fe20003f84070 */
[----:B------:R1:W-:Y:S01]  /*2be90*/  STL [R1+0x994], R5 ;  /* 0x0009940501007387 */ /* 0x0003e20000100800 */
[----:B------:R-:W-:-:S05]  /*2bea0*/  SEL R4, R14, R4, !P1 ;  /* 0x000000040e047207 */ /* 0x000fca0004800000 */
[----:B0-----:R-:W-:Y:S01]  /*2beb0*/  IMAD R6, R4, UR5, RZ ;  /* 0x0000000504067c24 */ /* 0x001fe2000f8e02ff */
[----:B------:R-:W-:Y:S02]  /*2bec0*/  PRMT R17, RZ, 0x7610, R17 ;  /* 0x00007610ff117816 */ /* 0x000fe40000000011 */
[----:B------:R-:W-:Y:S02]  /*2bed0*/  PRMT R10, RZ, 0x7610, R10 ;  /* 0x00007610ff0a7816 */ /* 0x000fe4000000000a */
[----:B-1----:R-:W-:Y:S01]  /*2bee0*/  SEL R5, R14, R3, !P1 ;  /* 0x000000030e057207 */ /* 0x002fe20004800000 */
[--C-:B------:R-:W-:Y:S01]  /*2bef0*/  @!P3 IMAD.IADD R75, R75, 0x1, -R15.reuse ;  /* 0x000000014b4bb824 */ /* 0x100fe200078e0a0f */
[----:B------:R-:W-:Y:S01]  /*2bf00*/  SHF.R.S32.HI R7, RZ, 0x1f, R6 ;  /* 0x0000001fff077819 */ /* 0x000fe20000011406 */
[----:B------:R-:W-:Y:S01]  /*2bf10*/  @!P4 IMAD.IADD R21, R21, 0x1, -R15 ;  /* 0x000000011515c824 */ /* 0x000fe200078e0a0f */
[----:B------:R-:W-:Y:S01]  /*2bf20*/  PRMT R8, RZ, 0x7610, R8 ;  /* 0x00007610ff087816 */ /* 0x000fe20000000008 */
[----:B------:R-:W-:-:S02]  /*2bf30*/  IMAD R5, R5, UR6, RZ ;  /* 0x0000000605057c24 */ /* 0x000fc4000f8e02ff */
[----:B------:R-:W-:Y:S02]  /*2bf40*/  IMAD.MOV.U32 R3, RZ, RZ, R75 ;  /* 0x000000ffff037224 */ /* 0x000fe400078e004b */
[----:B------:R-:W-:Y:S01]  /*2bf50*/  IMAD.MOV.U32 R4, RZ, RZ, R21 ;  /* 0x000000ffff047224 */ /* 0x000fe200078e0015 */
[----:B------:R-:W0:Y:S01]  /*2bf60*/  LDCU UR5, c[0x0][0x3a4] ;  /* 0x00007480ff0577ac */ /* 0x000e220008000800 */
[C---:B--2---:R-:W-:Y:S02]  /*2bf70*/  ISETP.GT.U32.AND P5, PT, R15.reuse, R9, PT ;  /* 0x000000090f00720c */ /* 0x044fe40003fa4070 */
[----:B---3--:R-:W-:-:S11]  /*2bf80*/  ISETP.GT.U32.AND P6, PT, R15, R92, PT ;  /* 0x0000005c0f00720c */ /* 0x008fd60003fc4070 */
[--C-:B------:R-:W-:Y:S01]  /*2bf90*/  @!P5 IMAD.IADD R9, R9, 0x1, -R15.reuse ;  /* 0x000000010909d824 */ /* 0x100fe200078e0a0f */
[CC--:B------:R-:W-:Y:S01]  /*2bfa0*/  IADD3 R75, P5, PT, R5.reuse, R13.reuse, RZ ;  /* 0x0000000d054b7210 */ /* 0x0c0fe20007fbe0ff */
[----:B------:R-:W-:Y:S01]  /*2bfb0*/  @!P6 IMAD.IADD R92, R92, 0x1, -R15 ;  /* 0x000000015c5ce824 */ /* 0x000fe200078e0a0f */
[----:B------:R-:W-:Y:S02]  /*2bfc0*/  IADD3 R6, P6, PT, R6, R13, RZ ;  /* 0x0000000d06067210 */ /* 0x000fe40007fde0ff */
[----:B----4-:R-:W-:Y:S02]  /*2bfd0*/  PRMT R77, RZ, 0x7610, R77 ;  /* 0x00007610ff4d7816 */ /* 0x010fe4000000004d */
[----:B------:R-:W-:Y:S01]  /*2bfe0*/  LEA.HI.X.SX32 R5, R5, R12, 0x1, P5 ;  /* 0x0000000c05057211 */ /* 0x000fe200028f0eff */
[----:B------:R-:W-:-:S05]  /*2bff0*/  IMAD.X R7, R7, 0x1, R12, P6 ;  /* 0x0000000107077824 */ /* 0x000fca00030e060c */
[----:B------:R1:W2:Y:S01]  /*2c000*/  @P0 LDG.E.U8 R77, desc[UR20][R6.64] ;  /* 0x00000014064d0981 */ /* 0x0002a2000c1e1100 */
[----:B------:R-:W-:Y:S02]  /*2c010*/  ISETP.GE.AND P3, PT, R20, RZ, PT ;  /* 0x000000ff1400720c */ /* 0x000fe40003f66270 */
[----:B------:R-:W-:Y:S01]  /*2c020*/  ISETP.GE.AND P4, PT, R19, RZ, PT ;  /* 0x000000ff1300720c */ /* 0x000fe20003f86270 */
[----:B------:R3:W-:Y:S04]  /*2c030*/  STL [R1+0x368], R16 ;  /* 0x0003681001007387 */ /* 0x0007e80000100800 */
[----:B---3--:R-:W3:Y:S04]  /*2c040*/  LDL.LU R16, [R1+0x420] ;  /* 0x0004200001107983 */ /* 0x008ee80000300800 */
[----:B------:R-:W4:Y:S04]  /*2c050*/  LDL.LU R2, [R1+0x27cc] ;  /* 0x0027cc0001027983 */ /* 0x000f280000300800 */
[----:B------:R0:W-:Y:S04]  /*2c060*/  STL [R1+0x364], R93 ;  /* 0x0003645d01007387 */ /* 0x0001e80000100800 */
[----:B0-----:R-:W4:Y:S04]  /*2c070*/  LDL.LU R93, [R1+0x27c8] ;  /* 0x0027c800015d7983 */ /* 0x001f280000300800 */
[----:B------:R-:W4:Y:S04]  /*2c080*/  LDL R19, [R1+0x2564] ;  /* 0x0025640001137983 */ /* 0x000f280000100800 */
[----:B------:R-:W4:Y:S04]  /*2c090*/  LDL R20, [R1+0x2568] ;  /* 0x0025680001147983 */ /* 0x000f280000100800 */
[----:B------:R-:W4:Y:S04]  /*2c0a0*/  LDL.LU R21, [R1+0x448] ;  /* 0x0004480001157983 */ /* 0x000f280000300800 */
[----:B------:R1:W-:Y:S04]  /*2c0b0*/  STL [R1+0x15ac], R6 ;  /* 0x0015ac0601007387 */ /* 0x0003e80000100800 */
[----:B------:R-:W-:Y:S01]  /*2c0c0*/  STL [R1+0x5a8], R75 ;  /* 0x0005a84b01007387 */ /* 0x000fe20000100800 */
[----:B------:R-:W-:-:S03]  /*2c0d0*/  PRMT R0, RZ, 0x7610, R0 ;  /* 0x00007610ff007816 */ /* 0x000fc60000000000 */
[----:B------:R0:W-:Y:S01]  /*2c0e0*/  STL [R1+0x15a8], R7 ;  /* 0x0015a80701007387 */ /* 0x0001e20000100800 */
[----:B-1----:R-:W-:Y:S02]  /*2c0f0*/  @P0 IMAD.MOV.U32 R6, RZ, RZ, R75 ;  /* 0x000000ffff060224 */ /* 0x002fe400078e004b */
[----:B0-----:R-:W-:-:S05]  /*2c100*/  @P0 IMAD.MOV.U32 R7, RZ, RZ, R5 ;  /* 0x000000ffff070224 */ /* 0x001fca00078e0005 */
[----:B------:R0:W4:Y:S01]  /*2c110*/  @P0 LDG.E.U8 R0, desc[UR20][R6.64] ;  /* 0x0000001406000981 */ /* 0x000122000c1e1100 */
[----:B------:R-:W-:Y:S02]  /*2c120*/  @!P4 IMAD.MOV R4, RZ, RZ, -R4 ;  /* 0x000000ffff04c224 */ /* 0x000fe400078e0a04 */
[----:B------:R-:W-:Y:S01]  /*2c130*/  @!P3 IMAD.MOV R3, RZ, RZ, -R3 ;  /* 0x000000ffff03b224 */ /* 0x000fe200078e0a03 */
[C---:B------:R-:W-:Y:S02]  /*2c140*/  ISETP.GT.U32.AND P4, PT, R15.reuse, R9, PT ;  /* 0x000000090f00720c */ /* 0x040fe40003f84070 */
[C---:B------:R-:W-:Y:S02]  /*2c150*/  ISETP.GT.U32.AND P3, PT, R15.reuse, R92, PT ;  /* 0x0000005c0f00720c */ /* 0x040fe40003f64070 */
[----:B------:R-:W-:Y:S02]  /*2c160*/  ISETP.GT.U32.AND P5, PT, R15, R74, PT ;  /* 0x0000004a0f00720c */ /* 0x000fe40003fa4070 */
[----:B------:R-:W-:-:S02]  /*2c170*/  SEL R4, R14, R4, !P1 ;  /* 0x000000040e047207 */ /* 0x000fc40004800000 */
[----:B------:R-:W-:-:S03]  /*2c180*/  SEL R3, R14, R3, !P1 ;  /* 0x000000030e037207 */ /* 0x000fc60004800000 */
[----:B0-----:R-:W-:Y:S01]  /*2c190*/  IMAD R6, R4, UR6, RZ ;  /* 0x0000000604067c24 */ /* 0x001fe2000f8e02ff */
[----:B------:R0:W-:Y:S01]  /*2c1a0*/  STL [R1+0x5a4], R5 ;  /* 0x0005a40501007387 */ /* 0x0001e20000100800 */
[--C-:B------:R-:W-:Y:S02]  /*2c1b0*/  @!P4 IMAD.IADD R9, R9, 0x1, -R15.reuse ;  /* 0x000000010909c824 */ /* 0x100fe400078e0a0f */
[--C-:B------:R-:W-:Y:S02]  /*2c1c0*/  @!P3 IMAD.IADD R92, R92, 0x1, -R15.reuse ;  /* 0x000000015c5cb824 */ /* 0x100fe400078e0a0f */
[----:B------:R-:W-:Y:S02]  /*2c1d0*/  @!P5 IMAD.IADD R74, R74, 0x1, -R15 ;  /* 0x000000014a4ad824 */ /* 0x000fe400078e0a0f */
[----:B0-----:R-:W-:Y:S02]  /*2c1e0*/  IMAD R5, R3, UR6, RZ ;  /* 0x0000000603057c24 */ /* 0x001fe4000f8e02ff */
[----:B------:R-:W-:-:S02]  /*2c1f0*/  IMAD.MOV.U32 R3, RZ, RZ, R92 ;  /* 0x000000ffff037224 */ /* 0x000fc400078e005c */
[----:B------:R-:W-:Y:S01]  /*2c200*/  IMAD.MOV.U32 R4, RZ, RZ, R9 ;  /* 0x000000ffff047224 */ /* 0x000fe200078e0009 */
[----:B------:R-:W-:-:S04]  /*2c210*/  IADD3 R92, P5, PT, R5, R13, RZ ;  /* 0x0000000d055c7210 */ /* 0x000fc80007fbe0ff */
[----:B------:R-:W-:Y:S01]  /*2c220*/  LEA.HI.X.SX32 R5, R5, R12, 0x1, P5 ;  /* 0x0000000c05057211 */ /* 0x000fe200028f0eff */
[----:B--2---:R0:W-:Y:S04]  /*2c230*/  STL [R1+0x35c], R77 ;  /* 0x00035c4d01007387 */ /* 0x0041e80000100800 */
[----:B0-----:R-:W2:Y:S04]  /*2c240*/  LDL.LU R77, [R1+0x41c] ;  /* 0x00041c00014d7983 */ /* 0x001ea80000300800 */
[----:B------:R-:W2:Y:S01]  /*2c250*/  LDL.LU R75, [R1+0x27c4] ;  /* 0x0027c400014b7983 */ /* 0x000ea20000300800 */
[----:B---3--:R-:W-:-:S13]  /*2c260*/  ISETP.GT.U32.AND P6, PT, R15, R16, PT ;  /* 0x000000100f00720c */ /* 0x008fda0003fc4070 */
[----:B------:R-:W-:Y:S01]  /*2c270*/  @!P6 IMAD.IADD R16, R16, 0x1, -R15 ;  /* 0x000000011010e824 */ /* 0x000fe200078e0a0f */
[----:B------:R-:W-:Y:S02]  /*2c280*/  IADD3 R7, P6, PT, R6, R13, RZ ;  /* 0x0000000d06077210 */ /* 0x000fe40007fde0ff */
[----:B----4-:R-:W-:Y:S02]  /*2c290*/  ISETP.GE.AND P4, PT, R19, RZ, PT ;  /* 0x000000ff1300720c */ /* 0x010fe40003f86270 */
[----:B------:R-:W-:Y:S02]  /*2c2a0*/  ISETP.GE.AND P3, PT, R20, RZ, PT ;  /* 0x000000ff1400720c */ /* 0x000fe40003f66270 */
[----:B------:R-:W-:Y:S02]  /*2c2b0*/  LEA.HI.X.SX32 R6, R6, R12, 0x1, P6 ;  /* 0x0000000c06067211 */ /* 0x000fe400030f0eff */
[----:B------:R-:W-:Y:S01]  /*2c2c0*/  PRMT R2, RZ, 0x7610, R2 ;  /* 0x00007610ff027816 */ /* 0x000fe20000000002 */
[----:B------:R0:W-:Y:S04]  /*2c2d0*/  STL [R1+0x358], R0 ;  /* 0x0003580001007387 */ /* 0x0001e80000100800 */
[----:B0-----:R-:W3:Y:S04]  /*2c2e0*/  LDL.LU R0, [R1+0x27c0] ;  /* 0x0027c00001007983 */ /* 0x001ee80000300800 */
[----:B------:R-:W4:Y:S04]  /*2c2f0*/  LDL R19, [R1+0x256c] ;  /* 0x00256c0001137983 */ /* 0x000f280000100800 */
[----:B------:R-:W3:Y:S04]  /*2c300*/  LDL R20, [R1+0x2570] ;  /* 0x0025700001147983 */ /* 0x000ee80000100800 */
[----:B------:R-:W3:Y:S04]  /*2c310*/  LDL.LU R9, [R1+0x444] ;  /* 0x0004440001097983 */ /* 0x000ee80000300800 */
[----:B------:R0:W-:Y:S04]  /*2c320*/  STL [R1+0x5b0], R7 ;  /* 0x0005b00701007387 */ /* 0x0001e80000100800 */
[----:B------:R-:W-:Y:S04]  /*2c330*/  STL [R1+0x5b8], R92 ;  /* 0x0005b85c01007387 */ /* 0x000fe80000100800 */
[----:B------:R1:W-:Y:S01]  /*2c340*/  STL [R1+0x5ac], R6 ;  /* 0x0005ac0601007387 */ /* 0x0003e20000100800 */
[----:B0-----:R-:W-:-:S04]  /*2c350*/  @P0 LOP3.LUT R7, R7, R6, RZ, 0x3c, !PT ;  /* 0x0000000607070212 */ /* 0x001fc800078e3cff */
[----:B-1----:R-:W-:-:S04]  /*2c360*/  @P0 LOP3.LUT R6, R7, R6, RZ, 0x3c, !PT ;  /* 0x0000000607060212 */ /* 0x002fc800078e3cff */
[----:B------:R-:W-:Y:S02]  /*2c370*/  @P0 LOP3.LUT R7, R7, R6, RZ, 0x3c, !PT ;  /* 0x0000000607070212 */ /* 0x000fe400078e3cff */
[----:B------:R-:W-:-:S03]  /*2c380*/  PRMT R93, RZ, 0x7610, R93 ;  /* 0x00007610ff5d7816 */ /* 0x000fc6000000005d */
[----:B------:R0:W3:Y:S02]  /*2c390*/  @P0 LDG.E.U8 R2, desc[UR20][R6.64] ;  /* 0x0000001406020981 */ /* 0x0000e4000c1e1100 */
[----:B0-----:R-:W-:Y:S02]  /*2c3a0*/  @P0 IMAD.MOV.U32 R6, RZ, RZ, R92 ;  /* 0x000000ffff060224 */ /* 0x001fe400078e005c */
[----:B------:R-:W-:-:S05]  /*2c3b0*/  @P0 IMAD.MOV.U32 R7, RZ, RZ, R5 ;  /* 0x000000ffff070224 */ /* 0x000fca00078e0005 */
[----:B------:R0:W3:Y:S01]  /*2c3c0*/  @P0 LDG.E.U8 R93, desc[UR20][R6.64] ;  /* 0x00000014065d0981 */ /* 0x0000e2000c1e1100 */
        /* <DEDUP_REMOVED lines=16> */
[----:B------:R-:W-:Y:S02]  /*2c4d0*/  LEA.HI.X.SX32 R5, R5, R12, 0x1, P5 ;  /* 0x0000000c05057211 */ /* 0x000fe400028f0eff */
[----:B--2---:R-:W-:-:S13]  /*2c4e0*/  ISETP.GT.U32.AND P6, PT, R15, R77, PT ;  /* 0x0000004d0f00720c */ /* 0x004fda0003fc4070 */
[----:B------:R-:W-:Y:S01]  /*2c4f0*/  @!P6 IMAD.IADD R77, R77, 0x1, -R15 ;  /* 0x000000014d4de824 */ /* 0x000fe200078e0a0f */
[----:B------:R-:W-:-:S04]  /*2c500*/  IADD3 R7, P6, PT, R6, R13, RZ ;  /* 0x0000000d06077210 */ /* 0x000fc80007fde0ff */
[----:B------:R-:W-:Y:S02]  /*2c510*/  LEA.HI.X.SX32 R6, R6, R12, 0x1, P6 ;  /* 0x0000000c06067211 */ /* 0x000fe400030f0eff */
[----:B------:R-:W-:Y:S02]  /*2c520*/  PRMT R75, RZ, 0x7610, R75 ;  /* 0x00007610ff4b7816 */ /* 0x000fe4000000004b */
[----:B----4-:R-:W-:Y:S02]  /*2c530*/  ISETP.GE.AND P4, PT, R19, RZ, PT ;  /* 0x000000ff1300720c */ /* 0x010fe40003f86270 */
[----:B---3--:R-:W-:Y:S02]  /*2c540*/  ISETP.GE.AND P3, PT, R20, RZ, PT ;  /* 0x000000ff1400720c */ /* 0x008fe40003f66270 */
[----:B------:R-:W-:Y:S01]  /*2c550*/  PRMT R0, RZ, 0x7610, R0 ;  /* 0x00007610ff007816 */ /* 0x000fe20000000000 */
[----:B------:R0:W-:Y:S04]  /*2c560*/  STL [R1+0x354], R2 ;  /* 0x0003540201007387 */ /* 0x0001e80000100800 */
[----:B0-----:R-:W2:Y:S04]  /*2c570*/  LDL.LU R2, [R1+0x440] ;  /* 0x0004400001027983 */ /* 0x001ea80000300800 */
[----:B------:R-:W3:Y:S04]  /*2c580*/  LDL.LU R92, [R1+0x27bc] ;  /* 0x0027bc00015c7983 */ /* 0x000ee80000300800 */
[----:B------:R0:W-:Y:S04]  /*2c590*/  STL [R1+0x350], R93 ;  /* 0x0003505d01007387 */ /* 0x0001e80000100800 */
[----:B0-----:R-:W4:Y:S04]  /*2c5a0*/  LDL.LU R93, [R1+0x27b8] ;  /* 0x0027b800015d7983 */ /* 0x001f280000300800 */
[----:B------:R-:W3:Y:S04]  /*2c5b0*/  LDL R19, [R1+0x2574] ;  /* 0x0025740001137983 */ /* 0x000ee80000100800 */
[----:B------:R-:W4:Y:S04]  /*2c5c0*/  LDL R20, [R1+0x2550] ;  /* 0x0025500001147983 */ /* 0x000f280000100800 */
[----:B------:R-:W4:Y:S04]  /*2c5d0*/  LDL.LU R74, [R1+0x46c] ;  /* 0x00046c00014a7983 */ /* 0x000f280000300800 */
[----:B------:R0:W-:Y:S04]  /*2c5e0*/  STL [R1+0x5c0], R7 ;  /* 0x0005c00701007387 */ /* 0x0001e80000100800 */
[----:B------:R-:W-:Y:S04]  /*2c5f0*/  STL [R1+0x5c8], R16 ;  /* 0x0005c81001007387 */ /* 0x000fe80000100800 */
[----:B------:R1:W-:Y:S01]  /*2c600*/  STL [R1+0x5bc], R6 ;  /* 0x0005bc0601007387 */ /* 0x0003e20000100800 */
[----:B0-----:R-:W-:-:S04]  /*2c610*/  @P0 LOP3.LUT R7, R7, R6, RZ, 0x3c, !PT ;  /* 0x0000000607070212 */ /* 0x001fc800078e3cff */
[----:B-1----:R-:W-:-:S04]  /*2c620*/  @P0 LOP3.LUT R6, R7, R6, RZ, 0x3c, !PT ;  /* 0x0000000607060212 */ /* 0x002fc800078e3cff */
[----:B------:R-:W-:-:S05]  /*2c630*/  @P0 LOP3.LUT R7, R7, R6, RZ, 0x3c, !PT ;  /* 0x0000000607070212 */ /* 0x000fca00078e3cff */
[----:B------:R0:W4:Y:S02]  /*2c640*/  @P0 LDG.E.U8 R75, desc[UR20][R6.64] ;  /* 0x00000014064b0981 */ /* 0x000124000c1e1100 */
[----:B0-----:R-:W-:Y:S02]  /*2c650*/  @P0 IMAD.MOV.U32 R6, RZ, RZ, R16 ;  /* 0x000000ffff060224 */ /* 0x001fe400078e0010 */
[----:B------:R-:W-:-:S05]  /*2c660*/  @P0 IMAD.MOV.U32 R7, RZ, RZ, R5 ;  /* 0x000000ffff070224 */ /* 0x000fca00078e0005 */
        /* <DEDUP_REMOVED lines=20> */
[----:B------:R-:W-:Y:S02]  /*2c7b0*/  IADD3 R7, P6, PT, R6, R13, RZ ;  /* 0x0000000d06077210 */ /* 0x000fe40007fde0ff */
[----:B---3--:R-:W-:Y:S02]  /*2c7c0*/  ISETP.GE.AND P4, PT, R19, RZ, PT ;  /* 0x000000ff1300720c */ /* 0x008fe40003f86270 */
[----:B----4-:R-:W-:Y:S02]  /*2c7d0*/  ISETP.GE.AND P3, PT, R20, RZ, PT ;  /* 0x000000ff1400720c */ /* 0x010fe40003f66270 */
[----:B------:R-:W-:Y:S02]  /*2c7e0*/  LEA.HI.X.SX32 R6, R6, R12, 0x1, P6 ;  /* 0x0000000c06067211 */ /* 0x000fe400030f0eff */
[----:B------:R-:W-:Y:S02]  /*2c7f0*/  PRMT R92, RZ, 0x7610, R92 ;  /* 0x00007610ff5c7816 */ /* 0x000fe4000000005c */
        /* <DEDUP_REMOVED lines=578> */
[----:B------:R-:W-:Y:S01]  /*2ec20*/  @!P4 IMAD.MOV R4, RZ, RZ, -R4 ;  /* 0x000000ffff04c224 */ /* 0x000fe200078e0a04 */
[C---:B------:R-:W-:Y:S01]  /*2ec30*/  ISETP.GT.U32.AND P4, PT, R15.reuse, R74, PT ;  /* 0x0000004a0f00720c */ /* 0x040fe20003f84070 */
[----:B------:R-:W-:Y:S01]  /*2ec40*/  @!P3 IMAD.MOV R3, RZ, RZ, -R3 ;  /* 0x000000ffff03b224 */ /* 0x000fe200078e0a03 */
[----:B------:R-:W-:Y:S02]  /*2ec50*/  ISETP.GT.U32.AND P3, PT, R15, R16, PT ;  /* 0x000000100f00720c */ /* 0x000fe40003f64070 */
[C---:B------:R-:W-:Y:S02]  /*2ec60*/  SEL R4, R14.reuse, R4, !P1 ;  /* 0x000000040e047207 */ /* 0x040fe40004800000 */
[----:B------:R-:W-:-:S07]  /*2ec70*/  SEL R3, R14, R3, !P1 ;  /* 0x000000030e037207 */ /* 0x000fce0004800000 */
[--C-:B------:R-:W-:Y:S02]  /*2ec80*/  @!P4 IMAD.IADD R74, R74, 0x1, -R15.reuse ;  /* 0x000000014a4ac824 */ /* 0x100fe400078e0a0f */
[----:B0-----:R-:W-:Y:S01]  /*2ec90*/  IMAD R6, R4, UR6, RZ ;  /* 0x0000000604067c24 */ /* 0x001fe2000f8e02ff */
[----:B------:R0:W-:Y:S01]  /*2eca0*/  STL [R1+0x6a4], R5 ;  /* 0x0006a40501007387 */ /* 0x0001e20000100800 */
[----:B------:R-:W-:Y:S02]  /*2ecb0*/  @!P3 IMAD.IADD R16, R16, 0x1, -R15 ;  /* 0x000000011010b824 */ /* 0x000fe400078e0a0f */
[----:B------:R-:W-:Y:S02]  /*2ecc0*/  IMAD.MOV.U32 R4, RZ, RZ, R74 ;  /* 0x000000ffff047224 */ /* 0x000fe400078e004a */
[----:B0-----:R-:W-:Y:S02]  /*2ecd0*/  IMAD R5, R3, UR6, RZ ;  /* 0x0000000603057c24 */ /* 0x001fe4000f8e02ff */
[----:B------:R-:W-:Y:S01]  /*2ece0*/  IMAD.MOV.U32 R3, RZ, RZ, R16 ;  /* 0x000000ffff037224 */ /* 0x000fe200078e0010 */
[----:B--2---:R-:W-:-:S02]  /*2ecf0*/  ISETP.GT.U32.AND P6, PT, R15, R77, PT ;  /* 0x0000004d0f00720c */ /* 0x004fc40003fc4070 */
[----:B---3--:R-:W-:-:S11]  /*2ed00*/  ISETP.GE.AND P4, PT, R19, RZ, PT ;  /* 0x000000ff1300720c */ /* 0x008fd60003f86270 */
[----:B------:R-:W-:Y:S01]  /*2ed10*/  @!P6 IMAD.IADD R77, R77, 0x1, -R15 ;  /* 0x000000014d4de824 */ /* 0x000fe200078e0a0f */
[-C--:B------:R-:W-:Y:S02]  /*2ed20*/  IADD3 R7, P6, PT, R6, R13.reuse, RZ ;  /* 0x0000000d06077210 */ /* 0x080fe40007fde0ff */
[----:B----4-:R-:W-:Y:S02]  /*2ed30*/  ISETP.GE.AND P3, PT, R20, RZ, PT ;  /* 0x000000ff1400720c */ /* 0x010fe40003f66270 */
[----:B------:R-:W-:Y:S01]  /*2ed40*/  LEA.HI.X.SX32 R6, R6, R12, 0x1, P6 ;  /* 0x0000000c06067211 */ /* 0x000fe200030f0eff */
[----:B------:R-:W-:Y:S01]  /*2ed50*/  @!P4 IMAD.MOV R4, RZ, RZ, -R4 ;  /* 0x000000ffff04c224 */ /* 0x000fe200078e0a04 */
[----:B------:R-:W-:Y:S01]  /*2ed60*/  IADD3 R16, P4, PT, R5, R13, RZ ;  /* 0x0000000d05107210 */ /* 0x000fe20007f9e0ff */
[----:B------:R0:W-:Y:S04]  /*2ed70*/  STL [R1+0x2e0], R2 ;  /* 0x0002e00201007387 */ /* 0x0001e80000100800 */
[----:B0-----:R-:W2:Y:S04]  /*2ed80*/  LDL.LU R2, [R1+0x52c] ;  /* 0x00052c0001027983 */ /* 0x001ea80000300800 */
[----:B------:R-:W3:Y:S04]  /*2ed90*/  LDL.LU R92, [R1+0x2744] ;  /* 0x00274400015c7983 */ /* 0x000ee80000300800 */
[----:B------:R0:W-:Y:S04]  /*2eda0*/  STL [R1+0x2dc], R0 ;  /* 0x0002dc0001007387 */ /* 0x0001e80000100800 */
[----:B0-----:R-:W4:Y:S04]  /*2edb0*/  LDL.LU R0, [R1+0x2740] ;  /* 0x0027400001007983 */ /* 0x001f280000300800 */
[----:B------:R-:W4:Y:S04]  /*2edc0*/  LDL R19, [R1+0x24e4] ;  /* 0x0024e40001137983 */ /* 0x000f280000100800 */
[----:B------:R-:W4:Y:S04]  /*2edd0*/  LDL R20, [R1+0x24e0] ;  /* 0x0024e00001147983 */ /* 0x000f280000100800 */
[----:B------:R-:W4:Y:S04]  /*2ede0*/  LDL.LU R74, [R1+0x53c] ;  /* 0x00053c00014a7983 */ /* 0x000f280000300800 */
[----:B------:R0:W-:Y:S04]  /*2edf0*/  STL [R1+0x6b0], R7 ;  /* 0x0006b00701007387 */ /* 0x0001e80000100800 */
[----:B------:R-:W-:Y:S04]  /*2ee00*/  STL [R1+0x6b8], R16 ;  /* 0x0006b81001007387 */ /* 0x000fe80000100800 */
[----:B------:R1:W-:Y:S01]  /*2ee10*/  STL [R1+0x6ac], R6 ;  /* 0x0006ac0601007387 */ /* 0x0003e20000100800 */
[----:B------:R-:W-:-:S02]  /*2ee20*/  PRMT R75, RZ, 0x7610, R75 ;  /* 0x00007610ff4b7816 */ /* 0x000fc4000000004b */
[----:B0-----:R-:W-:-:S04]  /*2ee30*/  @P0 LOP3.LUT R7, R7, R6, RZ, 0x3c, !PT ;  /* 0x0000000607070212 */ /* 0x001fc800078e3cff */
[----:B-1----:R-:W-:Y:S02]  /*2ee40*/  @P0 LOP3.LUT R6, R7, R6, RZ, 0x3c, !PT ;  /* 0x0000000607060212 */ /* 0x002fe400078e3cff */
[----:B------:R-:W-:Y:S02]  /*2ee50*/  LEA.HI.X.SX32 R5, R5, R12, 0x1, P4 ;  /* 0x0000000c05057211 */ /* 0x000fe400020f0eff */
[----:B------:R-:W-:Y:S02]  /*2ee60*/  @P0 LOP3.LUT R7, R7, R6, RZ, 0x3c, !PT ;  /* 0x0000000607070212 */ /* 0x000fe400078e3cff */
[----:B------:R-:W-:-:S03]  /*2ee70*/  PRMT R93, RZ, 0x7610, R93 ;  /* 0x00007610ff5d7816 */ /* 0x000fc6000000005d */
[----:B------:R0:W4:Y:S02]  /*2ee80*/  @P0 LDG.E.U8 R75, desc[UR20][R6.64] ;  /* 0x00000014064b0981 */ /* 0x000124000c1e1100 */
[----:B0-----:R-:W-:Y:S02]  /*2ee90*/  @P0 IMAD.MOV.U32 R6, RZ, RZ, R16 ;  /* 0x000000ffff060224 */ /* 0x001fe400078e0010 */
[----:B------:R-:W-:-:S05]  /*2eea0*/  @P0 IMAD.MOV.U32 R7, RZ, RZ, R5 ;  /* 0x000000ffff070224 */ /* 0x000fca00078e0005 */
[----:B------:R0:W4:Y:S01]  /*2eeb0*/  @P0 LDG.E.U8 R93, desc[UR20][R6.64] ;  /* 0x00000014065d0981 */ /* 0x000122000c1e1100 */
[C---:B------:R-:W-:Y:S01]  /*2eec0*/  ISETP.GT.U32.AND P5, PT, R15.reuse, R21, PT ;  /* 0x000000150f00720c */ /* 0x040fe20003fa4070 */
[----:B------:R-:W-:Y:S01]  /*2eed0*/  @!P3 IMAD.MOV R3, RZ, RZ, -R3 ;  /* 0x000000ffff03b224 */ /* 0x000fe200078e0a03 */
[C---:B------:R-:W-:Y:S02]  /*2eee0*/  ISETP.GT.U32.AND P4, PT, R15.reuse, R9, PT ;  /* 0x000000090f00720c */ /* 0x040fe40003f84070 */
[----:B------:R-:W-:Y:S02]  /*2eef0*/  ISETP.GT.U32.AND P3, PT, R15, R77, PT ;  /* 0x0000004d0f00720c */ /* 0x000fe40003f64070 */
[----:B------:R-:W-:-:S07]  /*2ef00*/  SEL R4, R14, R4, !P1 ;  /* 0x000000040e047207 */ /* 0x000fce0004800000 */
[----:B------:R-:W-:-:S05]  /*2ef10*/  @!P5 IMAD.IADD R21, R21, 0x1, -R15 ;  /* 0x000000011515d824 */ /* 0x000fca00078e0a0f */
[----:B------:R-:W-:Y:S02]  /*2ef20*/  ISETP.GT.U32.AND P5, PT, R15, R21, PT ;  /* 0x000000150f00720c */ /* 0x000fe40003fa4070 */
[----:B------:R-:W-:Y:S01]  /*2ef30*/  SEL R3, R14, R3, !P1 ;  /* 0x000000030e037207 */ /* 0x000fe20004800000 */
[----:B0-----:R-:W-:Y:S01]  /*2ef40*/  IMAD R6, R4, UR6, RZ ;  /* 0x0000000604067c24 */ /* 0x001fe2000f8e02ff */
[----:B------:R0:W-:Y:S01]  /*2ef50*/  STL [R1+0x6b4], R5 ;  /* 0x0006b40501007387 */ /* 0x0001e20000100800 */
[--C-:B------:R-:W-:Y:S02]  /*2ef60*/  @!P4 IMAD.IADD R9, R9, 0x1, -R15.reuse ;  /* 0x000000010909c824 */ /* 0x100fe400078e0a0f */
[----:B------:R-:W-:Y:S01]  /*2ef70*/  @!P3 IMAD.IADD R77, R77, 0x1, -R15 ;  /* 0x000000014d4db824 */ /* 0x000fe200078e0a0f */
[----:B------:R-:W-:-:S05]  /*2ef80*/  IADD3 R7, P4, PT, R6, R13, RZ ;  /* 0x0000000d06077210 */ /* 0x000fca0007f9e0ff */
[----:B------:R-:W-:Y:S02]  /*2ef90*/  @!P5 IMAD.IADD R21, R21, 0x1, -R15 ;  /* 0x000000011515d824 */ /* 0x000fe400078e0a0f */
[----:B0-----:R-:W-:Y:S02]  /*2efa0*/  IMAD R5, R3, UR6, RZ ;  /* 0x0000000603057c24 */ /* 0x001fe4000f8e02ff */
[----:B------:R-:W-:Y:S01]  /*2efb0*/  IMAD.MOV.U32 R3, RZ, RZ, R77 ;  /* 0x000000ffff037224 */ /* 0x000fe200078e004d */
[----:B------:R-:W-:Y:S01]  /*2efc0*/  LEA.HI.X.SX32 R6, R6, R12, 0x1, P4 ;  /* 0x0000000c06067211 */ /* 0x000fe200020f0eff */
[----:B------:R-:W-:Y:S01]  /*2efd0*/  IMAD.MOV.U32 R4, RZ, RZ, R21 ;  /* 0x000000ffff047224 */ /* 0x000fe200078e0015 */
[----:B--2---:R-:W-:Y:S02]  /*2efe0*/  ISETP.GT.U32.AND P6, PT, R15, R2, PT ;  /* 0x000000020f00720c */ /* 0x004fe40003fc4070 */
[----:B---3--:R-:W-:-:S11]  /*2eff0*/  PRMT R92, RZ, 0x7610, R92 ;  /* 0x00007610ff5c7816 */ /* 0x008fd6000000005c */
[----:B------:R-:W-:Y:S01]  /*2f000*/  @!P6 IMAD.IADD R2, R2, 0x1, -R15 ;  /* 0x000000010202e824 */ /* 0x000fe200078e0a0f */
[----:B------:R-:W-:Y:S02]  /*2f010*/  IADD3 R77, P6, PT, R5, R13, RZ ;  /* 0x0000000d054d7210 */ /* 0x000fe40007fde0ff */
[----:B----4-:R-:W-:Y:S02]  /*2f020*/  ISETP.GE.AND P5, PT, R19, RZ, PT ;  /* 0x000000ff1300720c */ /* 0x010fe40003fa6270 */
[----:B------:R-:W-:Y:S02]  /*2f030*/  ISETP.GE.AND P3, PT, R20, RZ, PT ;  /* 0x000000ff1400720c */ /* 0x000fe40003f66270 */
[----:B------:R-:W-:Y:S02]  /*2f040*/  LEA.HI.X.SX32 R5, R5, R12, 0x1, P6 ;  /* 0x0000000c05057211 */ /* 0x000fe400030f0eff */
[----:B------:R-:W-:Y:S01]  /*2f050*/  PRMT R0, RZ, 0x7610, R0 ;  /* 0x00007610ff007816 */ /* 0x000fe20000000000 */
        /* <DEDUP_REMOVED lines=29> */
[----:B------:R-:W-:Y:S01]  /*2f230*/  @!P3 IMAD.IADD R2, R2, 0x1, -R15 ;  /* 0x000000010202b824 */ /* 0x000fe200078e0a0f */
[C---:B------:R-:W-:Y:S01]  /*2f240*/  IADD3 R7, P4, PT, R6.reuse, R13, RZ ;  /* 0x0000000d06077210 */ /* 0x040fe20007f9e0ff */
[----:B0-----:R-:W-:Y:S02]  /*2f250*/  IMAD R5, R3, UR6, RZ ;  /* 0x0000000603057c24 */ /* 0x001fe4000f8e02ff */
[----:B------:R-:W-:Y:S01]  /*2f260*/  IMAD.MOV.U32 R3, RZ, RZ, R2 ;  /* 0x000000ffff037224 */ /* 0x000fe200078e0002 */
[----:B------:R-:W-:Y:S01]  /*2f270*/  LEA.HI.X.SX32 R6, R6, R12, 0x1, P4 ;  /* 0x0000000c06067211 */ /* 0x000fe200020f0eff */
[----:B------:R-:W-:Y:S01]  /*2f280*/  IMAD.MOV.U32 R4, RZ, RZ, R9 ;  /* 0x000000ffff047224 */ /* 0x000fe200078e0009 */
[----:B--2---:R-:W-:-:S02]  /*2f290*/  ISETP.GT.U32.AND P6, PT, R15, R75, PT ;  /* 0x0000004b0f00720c */ /* 0x004fc40003fc4070 */
        /* <DEDUP_REMOVED lines=902> */
[----:B--2---:R-:W-:-:S13]  /*32b00*/  ISETP.GT.U32.AND P6, PT, R15, R92, PT ;  /* 0x0000005c0f00720c */ /* 0x004fda0003fc4070 */
[----:B------:R-:W-:Y:S01]  /*32b10*/  @!P6 IMAD.IADD R92, R92, 0x1, -R15 ;  /* 0x000000015c5ce824 */ /* 0x000fe200078e0a0f */
[----:B------:R-:W-:Y:S02]  /*32b20*/  IADD3 R75, P6, PT, R5, R13, RZ ;  /* 0x0000000d054b7210 */ /* 0x000fe40007fde0ff */
[----:B---3--:R-:W-:Y:S02]  /*32b30*/  ISETP.GE.AND P5, PT, R19, RZ, PT ;  /* 0x000000ff1300720c */ /* 0x008fe40003fa6270 */
[----:B----4-:R-:W-:Y:S02]  /*32b40*/  ISETP.GE.AND P3, PT, R20, RZ, PT ;  /* 0x000000ff1400720c */ /* 0x010fe40003f66270 */
[----:B------:R-:W-:Y:S02]  /*32b50*/  PRMT R0, RZ, 0x7610, R0 ;  /* 0x00007610ff007816 */ /* 0x000fe40000000000 */
[----:B------:R-:W-:Y:S01]  /*32b60*/  LEA.HI.X.SX32 R5, R5, R12, 0x1, P6 ;  /* 0x0000000c05057211 */ /* 0x000fe200030f0eff */
        /* <DEDUP_REMOVED lines=21> */
[C---:B------:R-:W-:Y:S02]  /*32cc0*/  ISETP.GT.U32.AND P3, PT, R15.reuse, R92, PT ;  /* 0x0000005c0f00720c */ /* 0x040fe40003f64070 */
[----:B------:R-:W-:Y:S02]  /*32cd0*/  ISETP.GT.U32.AND P5, PT, R15, R77, PT ;  /* 0x0000004d0f00720c */ /* 0x000fe40003fa4070 */
[----:B------:R-:W-:-:S05]  /*32ce0*/  SEL R4, R14, R4, !P1 ;  /* 0x000000040e047207 */ /* 0x000fca0004800000 */
[----:B0-----:R-:W-:Y:S01]  /*32cf0*/  IMAD R6, R4, UR6, RZ ;  /* 0x0000000604067c24 */ /* 0x001fe2000f8e02ff */
[----:B------:R0:W-:Y:S01]  /*32d00*/  STL [R1+0x844], R5 ;  /* 0x0008440501007387 */ /* 0x0001e20000100800 */
[----:B------:R-:W-:-:S03]  /*32d10*/  @!P4 IMAD.IADD R21, R21, 0x1, -R15 ;  /* 0x000000011515c824 */ /* 0x000fc600078e0a0f */
[----:B------:R-:W-:Y:S01]  /*32d20*/  IADD3 R7, P4, PT, R6, R13, RZ ;  /* 0x0000000d06077210 */ /* 0x000fe20007f9e0ff */
[--C-:B------:R-:W-:Y:S02]  /*32d30*/  @!P3 IMAD.IADD R92, R92, 0x1, -R15.reuse ;  /* 0x000000015c5cb824 */ /* 0x100fe400078e0a0f */
[----:B------:R-:W-:Y:S01]  /*32d40*/  @!P5 IMAD.IADD R77, R77, 0x1, -R15 ;  /* 0x000000014d4dd824 */ /* 0x000fe200078e0a0f */
[----:B------:R-:W-:-:S05]  /*32d50*/  SEL R3, R14, R3, !P1 ;  /* 0x000000030e037207 */ /* 0x000fca0004800000 */
[----:B0-----:R-:W-:Y:S02]  /*32d60*/  IMAD R5, R3, UR6, RZ ;  /* 0x0000000603057c24 */ /* 0x001fe4000f8e02ff */
[----:B------:R-:W-:Y:S02]  /*32d70*/  IMAD.MOV.U32 R3, RZ, RZ, R92 ;  /* 0x000000ffff037224 */ /* 0x000fe400078e005c */
[----:B------:R-:W-:Y:S01]  /*32d80*/  IMAD.MOV.U32 R4, RZ, RZ, R77 ;  /* 0x000000ffff047224 */ /* 0x000fe200078e004d */
[----:B--2---:R-:W-:Y:S02]  /*32d90*/  ISETP.GT.U32.AND P6, PT, R15, R16, PT ;  /* 0x000000100f00720c */ /* 0x004fe40003fc4070 */
[----:B---3--:R-:W-:Y:S02]  /*32da0*/  PRMT R2, RZ, 0x7610, R2 ;  /* 0x00007610ff027816 */ /* 0x008fe40000000002 */
[----:B----4-:R-:W-:Y:S02]  /*32db0*/  ISETP.GE.AND P5, PT, R19, RZ, PT ;  /* 0x000000ff1300720c */ /* 0x010fe40003fa6270 */
[----:B------:R-:W-:-:S02]  /*32dc0*/  ISETP.GE.AND P3, PT, R20, RZ, PT ;  /* 0x000000ff1400720c */ /* 0x000fc40003f66270 */
[----:B------:R-:W-:Y:S01]  /*32dd0*/  LEA.HI.X.SX32 R20, R6, R12, 0x1, P4 ;  /* 0x0000000c06147211 */ /* 0x000fe200020f0eff */
[----:B------:R-:W-:-:S04]  /*32de0*/  @P0 IMAD.MOV.U32 R6, RZ, RZ, R7 ;  /* 0x000000ffff060224 */ /* 0x000fc800078e0007 */
[----:B------:R-:W-:Y:S01]  /*32df0*/  @!P6 IMAD.IADD R16, R16, 0x1, -R15 ;  /* 0x000000011010e824 */ /* 0x000fe200078e0a0f */
[----:B------:R-:W-:Y:S01]  /*32e00*/  IADD3 R92, P6, PT, R5, R13, RZ ;  /* 0x0000000d055c7210 */ /* 0x000fe20007fde0ff */
[----:B------:R0:W-:Y:S04]  /*32e10*/  STL [R1+0x21c], R0 ;  /* 0x00021c0001007387 */ /* 0x0001e80000100800 */
[----:B0-----:R-:W2:Y:S04]  /*32e20*/  LDL.LU R0, [R1+0x42c] ;  /* 0x00042c0001007983 */ /* 0x001ea80000300800 */
[----:B------:R-:W3:Y:S04]  /*32e30*/  LDL.LU R75, [R1+0x2684] ;  /* 0x00268400014b7983 */ /* 0x000ee80000300800 */
[----:B------:R-:W4:Y:S04]  /*32e40*/  LDL R19, [R1+0x2424] ;  /* 0x0024240001137983 */ /* 0x000f280000100800 */
[----:B------:R0:W-:Y:S04]  /*32e50*/  STL [R1+0x218], R18 ;  /* 0x0002181201007387 */ /* 0x0001e80000100800 */
[----:B0-----:R-:W2:Y:S04]  /*32e60*/  LDL.LU R18, [R1+0x428] ;  /* 0x0004280001127983 */ /* 0x001ea80000300800 */
[----:B------:R0:W-:Y:S02]  /*32e70*/  STL [R1+0x850], R7 ;  /* 0x0008500701007387 */ /* 0x0001e40000100800 */
[----:B0-----:R-:W-:-:S05]  /*32e80*/  @P0 IMAD.MOV.U32 R7, RZ, RZ, R20 ;  /* 0x000000ffff070224 */ /* 0x001fca00078e0014 */
[----:B------:R0:W2:Y:S01]  /*32e90*/  @P0 LDG.E.U8 R2, desc[UR20][R6.64] ;  /* 0x0000001406020981 */ /* 0x0000a2000c1e1100 */
[----:B------:R-:W-:Y:S02]  /*32ea0*/  LEA.HI.X.SX32 R77, R5, R12, 0x1, P6 ;  /* 0x0000000c054d7211 */ /* 0x000fe400030f0eff */
[----:B------:R-:W-:Y:S01]  /*32eb0*/  PRMT R93, RZ, 0x7610, R93 ;  /* 0x00007610ff5d7816 */ /* 0x000fe2000000005d */
[----:B0-----:R-:W-:Y:S02]  /*32ec0*/  @P0 IMAD.MOV.U32 R6, RZ, RZ, R92 ;  /* 0x000000ffff060224 */ /* 0x001fe400078e005c */
[----:B------:R-:W-:-:S05]  /*32ed0*/  @P0 IMAD.MOV.U32 R7, RZ, RZ, R77 ;  /* 0x000000ffff070224 */ /* 0x000fca00078e004d */
[----:B------:R-:W3:Y:S04]  /*32ee0*/  @P0 LDG.E.U8 R93, desc[UR20][R6.64] ;  /* 0x00000014065d0981 */ /* 0x000ee8000c1e1100 */
[----:B------:R-:W-:Y:S04]  /*32ef0*/  STL [R1+0x858], R92 ;  /* 0x0008585c01007387 */ /* 0x000fe80000100800 */
[----:B------:R0:W-:Y:S04]  /*32f00*/  STL [R1+0x84c], R20 ;  /* 0x00084c1401007387 */ /* 0x0001e80000100800 */
[----:B------:R-:W4:Y:S04]  /*32f10*/  LDL R5, [R1+0x2428] ;  /* 0x0024280001057983 */ /* 0x000f280000100800 */
[----:B------:R-:W-:Y:S04]  /*32f20*/  STL [R1+0x854], R77 ;  /* 0x0008544d01007387 */ /* 0x000fe80000100800 */
[----:B0-----:R-:W4:Y:S01]  /*32f30*/  LDL.LU R20, [R1+0x430] ;  /* 0x0004300001147983 */ /* 0x001f220000300800 */
[----:B------:R-:W-:Y:S01]  /*32f40*/  @!P5 IMAD.MOV R4, RZ, RZ, -R4 ;  /* 0x000000ffff04d224 */ /* 0x000fe200078e0a04 */
[----:B------:R-:W-:-:S02]  /*32f50*/  ISETP.GT.U32.AND P5, PT, R15, R21, PT ;  /* 0x000000150f00720c */ /* 0x000fc40003fa4070 */
[----:B--2---:R0:W-:Y:S04]  /*32f60*/  STL [R1+0x214], R2 ;  /* 0x0002140201007387 */ /* 0x0041e80000100800 */
[----:B0-----:R-:W2:Y:S04]  /*32f70*/  LDL.LU R2, [R1+0x2680] ;  /* 0x0026800001027983 */ /* 0x001ea80000300800 */
[----:B------:R-:W2:Y:S04]  /*32f80*/  LDL.LU R77, [R1+0x267c] ;  /* 0x00267c00014d7983 */ /* 0x000ea80000300800 */
[----:B------:R-:W2:Y:S04]  /*32f90*/  LDL.LU R92, [R1+0x2678] ;  /* 0x00267800015c7983 */ /* 0x000ea80000300800 */
[----:B---3--:R0:W-:Y:S04]  /*32fa0*/  STL [R1+0x210], R93 ;  /* 0x0002105d01007387 */ /* 0x0081e80000100800 */
[----:B0-----:R-:W3:Y:S01]  /*32fb0*/  LDL.LU R93, [R1+0x2674] ;  /* 0x00267400015d7983 */ /* 0x001ee20000300800 */
[----:B------:R-:W-:Y:S01]  /*32fc0*/  @!P3 IMAD.MOV R3, RZ, RZ, -R3 ;  /* 0x000000ffff03b224 */ /* 0x000fe200078e0a03 */
[----:B------:R-:W-:-:S02]  /*32fd0*/  ISETP.GT.U32.AND P3, PT, R15, R16, PT ;  /* 0x000000100f00720c */ /* 0x000fc40003f64070 */
[----:B------:R-:W-:Y:S01]  /*32fe0*/  ISETP.GT.U32.AND P4, PT, R15, R9, PT ;  /* 0x000000090f00720c */ /* 0x000fe20003f84070 */
[----:B------:R-:W-:Y:S01]  /*32ff0*/  @!P5 IMAD.IADD R21, R21, 0x1, -R15 ;  /* 0x000000011515d824 */ /* 0x000fe200078e0a0f */
[C---:B------:R-:W-:Y:S02]  /*33000*/  SEL R4, R14.reuse, R4, !P1 ;  /* 0x000000040e047207 */ /* 0x040fe40004800000 */
[----:B----4-:R-:W-:Y:S02]  /*33010*/  ISETP.GE.AND P5, PT, R19, RZ, PT ;  /* 0x000000ff1300720c */ /* 0x010fe40003fa6270 */
[----:B------:R-:W-:Y:S01]  /*33020*/  SEL R3, R14, R3, !P1 ;  /* 0x000000030e037207 */ /* 0x000fe20004800000 */
[----:B------:R-:W4:Y:S01]  /*33030*/  LDL R19, [R1+0x2418] ;  /* 0x0024180001137983 */ /* 0x000f220000100800 */
[----:B------:R-:W-:Y:S02]  /*33040*/  IMAD R6, R4, UR6, RZ ;  /* 0x0000000604067c24 */ /* 0x000fe4000f8e02ff */
[----:B------:R-:W-:-:S02]  /*33050*/  IMAD.MOV.U32 R4, RZ, RZ, R21 ;  /* 0x000000ffff047224 */ /* 0x000fc400078e0015 */
[----:B------:R-:W4:Y:S01]  /*33060*/  LDL.LU R21, [R1+0x418] ;  /* 0x0004180001157983 */ /* 0x000f220000300800 */
[--C-:B------:R-:W-:Y:S01]  /*33070*/  @!P3 IMAD.IADD R16, R16, 0x1, -R15.reuse ;  /* 0x000000011010b824 */ /* 0x100fe200078e0a0f */
[----:B------:R-:W-:Y:S01]  /*33080*/  ISETP.GE.AND P3, PT, R5, RZ, PT ;  /* 0x000000ff0500720c */ /* 0x000fe20003f66270 */
[----:B------:R-:W-:Y:S02]  /*33090*/  @!P4 IMAD.IADD R9, R9, 0x1, -R15 ;  /* 0x000000010909c824 */ /* 0x000fe400078e0a0f */
[----:B------:R-:W-:Y:S01]  /*330a0*/  IMAD R5, R3, UR6, RZ ;  /* 0x0000000603057c24 */ /* 0x000fe2000f8e02ff */
[C---:B------:R-:W-:Y:S01]  /*330b0*/  IADD3 R7, P4, PT, R6.reuse, R13, RZ ;  /* 0x0000000d06077210 */ /* 0x040fe20007f9e0ff */
[----:B------:R-:W-:Y:S02]  /*330c0*/  IMAD.MOV.U32 R3, RZ, RZ, R16 ;  /* 0x000000ffff037224 */ /* 0x000fe400078e0010 */
[----:B------:R-:W-:Y:S01]  /*330d0*/  @!P5 IMAD.MOV R4, RZ, RZ, -R4 ;  /* 0x000000ffff04d224 */ /* 0x000fe200078e0a04 */
[----:B------:R-:W-:-:S02]  /*330e0*/  LEA.HI.X.SX32 R6, R6, R12, 0x1, P4 ;  /* 0x0000000c06067211 */ /* 0x000fc400020f0eff */
[----:B------:R-:W-:Y:S01]  /*330f0*/  IADD3 R16, P5, PT, R5, R13, RZ ;  /* 0x0000000d05107210 */ /* 0x000fe20007fbe0ff */
[----:B------:R0:W-:Y:S04]  /*33100*/  STL [R1+0x860], R7 ;  /* 0x0008600701007387 */ /* 0x0001e80000100800 */
[----:B------:R-:W-:Y:S04]  /*33110*/  STL [R1+0x868], R16 ;  /* 0x0008681001007387 */ /* 0x000fe80000100800 */
[----:B------:R1:W-:Y:S01]  /*33120*/  STL [R1+0x85c], R6 ;  /* 0x00085c0601007387 */ /* 0x0003e20000100800 */
[----:B0-----:R-:W-:-:S04]  /*33130*/  @P0 LOP3.LUT R7, R7, R6, RZ, 0x3c, !PT ;  /* 0x0000000607070212 */ /* 0x001fc800078e3cff */
[----:B-1----:R-:W-:-:S04]  /*33140*/  @P0 LOP3.LUT R6, R7, R6, RZ, 0x3c, !PT ;  /* 0x0000000607060212 */ /* 0x002fc800078e3cff */
[----:B------:R-:W-:Y:S02]  /*33150*/  @P0 LOP3.LUT R7, R7, R6, RZ, 0x3c, !PT ;  /* 0x0000000607070212 */ /* 0x000fe400078e3cff */
[----:B------:R-:W-:Y:S02]  /*33160*/  LEA.HI.X.SX32 R5, R5, R12, 0x1, P5 ;  /* 0x0000000c05057211 */ /* 0x000fe400028f0eff */
[----:B--2---:R-:W-:-:S06]  /*33170*/  PRMT R2, RZ, 0x7610, R2 ;  /* 0x00007610ff027816 */ /* 0x004fcc0000000002 */
[----:B------:R0:W2:Y:S01]  /*33180*/  @P0 LDG.E.U8 R2, desc[UR20][R6.64] ;  /* 0x0000001406020981 */ /* 0x0000a2000c1e1100 */
[----:B---3--:R-:W-:Y:S02]  /*33190*/  PRMT R93, RZ, 0x7610, R93 ;  /* 0x00007610ff5d7816 */ /* 0x008fe4000000005d */
[----:B0-----:R-:W-:Y:S01]  /*331a0*/  SEL R6, R14, R4, !P1 ;  /* 0x000000040e067207 */ /* 0x001fe20004800000 */
[----:B------:R-:W-:-:S05]  /*331b0*/  @P0 IMAD.MOV.U32 R4, RZ, RZ, R16 ;  /* 0x000000ffff040224 */ /* 0x000fca00078e0010 */
[----:B------:R-:W3:Y:S01]  /*331c0*/  @P0 LDG.E.U8 R93, desc[UR20][R4.64] ;  /* 0x00000014045d0981 */ /* 0x000ee2000c1e1100 */
[----:B------:R-:W-:-:S03]  /*331d0*/  ISETP.GT.U32.AND P6, PT, R15, R0, PT ;  /* 0x000000000f00720c */ /* 0x000fc60003fc4070 */
[----:B--2---:R0:W-:Y:S04]  /*331e0*/  STL [R1+0x1e8], R2 ;  /* 0x0001e80201007387 */ /* 0x0041e80000100800 */
[----:B0-----:R-:W2:Y:S04]  /*331f0*/  LDL.LU R2, [R1+0x2670] ;  /* 0x0026700001027983 */ /* 0x001ea80000300800 */
[----:B------:R-:W2:Y:S04]  /*33200*/  LDL R7, [R1+0x242c] ;  /* 0x00242c0001077983 */ /* 0x000ea80000100800 */
[----:B------:R-:W-:Y:S04]  /*33210*/  STL [R1+0x864], R5 ;  /* 0x0008640501007387 */ /* 0x000fe80000100800 */
[----:B------:R-:W2:Y:S04]  /*33220*/  LDL.LU R16, [R1+0x266c] ;  /* 0x00266c0001107983 */ /* 0x000ea80000300800 */
[----:B---3--:R0:W-:Y:S04]  /*33230*/  STL [R1+0x20c], R93 ;  /* 0x00020c5d01007387 */ /* 0x0081e80000100800 */
[----:B0-----:R-:W3:Y:S01]  /*33240*/  LDL.LU R93, [R1+0x2668] ;  /* 0x00266800015d7983 */ /* 0x001ee20000300800 */
[----:B------:R-:W-:Y:S01]  /*33250*/  @!P6 IMAD.IADD R0, R0, 0x1, -R15 ;  /* 0x000000010000e824 */ /* 0x000fe200078e0a0f */
[----:B------:R-:W-:-:S02]  /*33260*/  ISETP.GT.U32.AND P4, PT, R15, R18, PT ;  /* 0x000000120f00720c */ /* 0x000fc40003f84070 */
[C---:B------:R-:W-:Y:S01]  /*33270*/  ISETP.GT.U32.AND P6, PT, R15.reuse, R9, PT ;  /* 0x000000090f00720c */ /* 0x040fe20003fc4070 */
[----:B------:R-:W-:Y:S01]  /*33280*/  @!P3 IMAD.MOV R3, RZ, RZ, -R3 ;  /* 0x000000ffff03b224 */ /* 0x000fe200078e0a03 */
[----:B------:R-:W-:Y:S01]  /*33290*/  ISETP.GT.U32.AND P3, PT, R15, R0, PT ;  /* 0x000000000f00720c */ /* 0x000fe20003f64070 */
[----:B------:R-:W-:-:S03]  /*332a0*/  IMAD R6, R6, UR6, RZ ;  /* 0x0000000606067c24 */ /* 0x000fc6000f8e02ff */
[----:B------:R-:W-:-:S05]  /*332b0*/  SEL R4, R14, R3, !P1 ;  /* 0x000000030e047207 */ /* 0x000fca0004800000 */
[--C-:B------:R-:W-:Y:S02]  /*332c0*/  @!P4 IMAD.IADD R18, R18, 0x1, -R15.reuse ;  /* 0x000000011212c824 */ /* 0x100fe400078e0a0f */
[--C-:B------:R-:W-:Y:S01]  /*332d0*/  @!P6 IMAD.IADD R9, R9, 0x1, -R15.reuse ;  /* 0x000000010909e824 */ /* 0x100fe200078e0a0f */
[----:B------:R-:W-:Y:S01]  /*332e0*/  IADD3 R5, P4, PT, R6, R13, RZ ;  /* 0x0000000d06057210 */ /* 0x000fe20007f9e0ff */
[----:B------:R-:W-:Y:S01]  /*332f0*/  @!P3 IMAD.IADD R0, R0, 0x1, -R15 ;  /* 0x000000010000b824 */ /* 0x000fe200078e0a0f */
[----:B----4-:R-:W-:Y:S01]  /*33300*/  ISETP.GE.AND P3, PT, R19, RZ, PT ;  /* 0x000000ff1300720c */ /* 0x010fe20003f66270 */
[----:B------:R-:W-:Y:S01]  /*33310*/  IMAD.MOV.U32 R3, RZ, RZ, R9 ;  /* 0x000000ffff037224 */ /* 0x000fe200078e0009 */
[----:B------:R-:W4:Y:S04]  /*33320*/  LDL.LU R19, [R1+0x414] ;  /* 0x0004140001137983 */ /* 0x000f280000300800 */
[----:B------:R-:W4:Y:S04]  /*33330*/  LDL R9, [R1+0x2420] ;  /* 0x0024200001097983 */ /* 0x000f280000100800 */
[----:B------:R0:W-:Y:S01]  /*33340*/  STL [R1+0x870], R5 ;  /* 0x0008700501007387 */ /* 0x0001e20000100800 */
[----:B--2---:R-:W-:Y:S01]  /*33350*/  ISETP.GE.AND P6, PT, R7, RZ, PT ;  /* 0x000000ff0700720c */ /* 0x004fe20003fc6270 */
[----:B------:R-:W-:Y:S01]  /*33360*/  IMAD R7, R4, UR6, RZ ;  /* 0x0000000604077c24 */ /* 0x000fe2000f8e02ff */
[----:B------:R-:W-:-:S04]  /*33370*/  LEA.HI.X.SX32 R4, R6, R12, 0x1, P4 ;  /* 0x0000000c06047211 */ /* 0x000fc800020f0eff */
[-C--:B0-----:R-:W-:Y:S01]  /*33380*/  @P0 LOP3.LUT R5, R5, R4.reuse, RZ, 0x3c, !PT ;  /* 0x0000000405050212 */ /* 0x081fe200078e3cff */
[----:B------:R0:W-:Y:S01]  /*33390*/  STL [R1+0x86c], R4 ;  /* 0x00086c0401007387 */ /* 0x0001e20000100800 */
[----:B------:R-:W-:Y:S02]  /*333a0*/  IADD3 R6, P4, PT, R7, R13, RZ ;  /* 0x0000000d07067210 */ /* 0x000fe40007f9e0ff */
[----:B0-----:R-:W-:-:S04]  /*333b0*/  @P0 LOP3.LUT R4, R5, R4, RZ, 0x3c, !PT ;  /* 0x0000000405040212 */ /* 0x001fc800078e3cff */
[----:B------:R-:W-:Y:S02]  /*333c0*/  @P0 LOP3.LUT R5, R5, R4, RZ, 0x3c, !PT ;  /* 0x0000000405050212 */ /* 0x000fe400078e3cff */
[----:B---3--:R-:W-:Y:S02]  /*333d0*/  PRMT R93, RZ, 0x7610, R93 ;  /* 0x00007610ff5d7816 */ /* 0x008fe4000000005d */
[----:B------:R-:W-:Y:S01]  /*333e0*/  LEA.HI.X.SX32 R7, R7, R12, 0x1, P4 ;  /* 0x0000000c07077211 */ /* 0x000fe200020f0eff */
[----:B------:R0:W2:Y:S04]  /*333f0*/  @P0 LDG.E.U8 R11, desc[UR20][R4.64] ;  /* 0x00000014040b0981 */ /* 0x0000a8000c1e1100 */
[----:B------:R-:W3:Y:S04]  /*33400*/  @P0 LDG.E.U8 R93, desc[UR20][R6.64] ;  /* 0x00000014065d0981 */ /* 0x000ee8000c1e1100 */
[----:B------:R-:W3:Y:S01]  /*33410*/  LDL R5, [R1+0x241c] ;  /* 0x00241c0001057983 */ /* 0x000ee20000100800 */
[----:B------:R-:W-:-:S05]  /*33420*/  @!P6 IMAD.MOV R3, RZ, RZ, -R3 ;  /* 0x000000ffff03e224 */ /* 0x000fca00078e0a03 */
[----:B------:R-:W-:Y:S01]  /*33430*/  SEL R3, R14, R3, !P1 ;  /* 0x000000030e037207 */ /* 0x000fe20004800000 */
[----:B0-----:R-:W-:-:S04]  /*33440*/  IMAD.MOV.U32 R4, RZ, RZ, R0 ;  /* 0x000000ffff047224 */ /* 0x001fc800078e0000 */
[----:B------:R-:W-:Y:S01]  /*33450*/  @!P3 IMAD.MOV R4, RZ, RZ, -R4 ;  /* 0x000000ffff04b224 */ /* 0x000fe200078e0a04 */
[----:B------:R-:W-:Y:S01]  /*33460*/  ISETP.GT.U32.AND P5, PT, R15, R20, PT ;  /* 0x000000140f00720c */ /* 0x000fe20003fa4070 */
[----:B--2---:R0:W-:Y:S01]  /*33470*/  STL [R1+0x208], R11 ;  /* 0x0002080b01007387 */ /* 0x0041e20000100800 */
[----:B---3--:R-:W-:-:S03]  /*33480*/  ISETP.GE.AND P4, PT, R5, RZ, PT ;  /* 0x000000ff0500720c */ /* 0x008fc60003f86270 */
[----:B0-----:R-:W2:Y:S01]  /*33490*/  LDL R11, [R1+0x2408] ;  /* 0x00240800010b7983 */ /* 0x001ea20000100800 */
[----:B------:R-:W-:-:S03]  /*334a0*/  IMAD R5, R3, UR6, RZ ;  /* 0x0000000603057c24 */ /* 0x000fc6000f8e02ff */
[----:B------:R-:W-:Y:S04]  /*334b0*/  STL [R1+0x878], R6 ;  /* 0x0008780601007387 */ /* 0x000fe80000100800 */
[----:B------:R-:W3:Y:S04]  /*334c0*/  LDL.LU R0, [R1+0x2664] ;  /* 0x0026640001007983 */ /* 0x000ee80000300800 */
[----:B------:R-:W-:Y:S04]  /*334d0*/  STL [R1+0x874], R7 ;  /* 0x0008740701007387 */ /* 0x000fe80000100800 */
[----:B------:R0:W-:Y:S02]  /*334e0*/  STL [R1+0x200], R93 ;  /* 0x0002005d01007387 */ /* 0x0001e40000100800 */
[----:B0-----:R-:W-:-:S02]  /*334f0*/  IADD3 R93, P3, PT, R5, R13, RZ ;  /* 0x0000000d055d7210 */ /* 0x001fc40007f7e0ff */
[----:B------:R-:W-:Y:S02]  /*33500*/  PRMT R7, RZ, 0x7610, R7 ;  /* 0x00007610ff077816 */ /* 0x000fe40000000007 */
[----:B------:R-:W-:Y:S02]  /*33510*/  SEL R6, R14, R4, !P1 ;  /* 0x000000040e067207 */ /* 0x000fe40004800000 */
[----:B------:R-:W-:Y:S01]  /*33520*/  LEA.HI.X.SX32 R5, R5, R12, 0x1, P3 ;  /* 0x0000000c05057211 */ /* 0x000fe200018f0eff */
[----:B------:R-:W-:-:S05]  /*33530*/  @P0 IMAD.MOV.U32 R4, RZ, RZ, R93 ;  /* 0x000000ffff040224 */ /* 0x000fca00078e005d */
[----:B------:R0:W3:Y:S01]  /*33540*/  @P0 LDG.E.U8 R7, desc[UR20][R4.64] ;  /* 0x0000001404070981 */ /* 0x0000e2000c1e1100 */
[----:B------:R-:W-:Y:S01]  /*33550*/  @!P5 IMAD.IADD R20, R20, 0x1, -R15 ;  /* 0x000000011414d824 */ /* 0x000fe200078e0a0f */
[C---:B------:R-:W-:Y:S02]  /*33560*/  ISETP.GT.U32.AND P5, PT, R15.reuse, R21, PT ;  /* 0x000000150f00720c */ /* 0x040fe40003fa4070 */
[----:B------:R-:W-:-:S11]  /*33570*/  ISETP.GT.U32.AND P6, PT, R15, R18, PT ;  /* 0x000000120f00720c */ /* 0x000fd60003fc4070 */
[--C-:B------:R-:W-:Y:S02]  /*33580*/  @!P5 IMAD.IADD R21, R21, 0x1, -R15.reuse ;  /* 0x000000011515d824 */ /* 0x100fe400078e0a0f */
[----:B------:R-:W-:-:S04]  /*33590*/  @!P6 IMAD.IADD R18, R18, 0x1, -R15 ;  /* 0x000000011212e824 */ /* 0x000fc800078e0a0f */
[----:B------:R-:W-:Y:S01]  /*335a0*/  IMAD.MOV.U32 R3, RZ, RZ, R18 ;  /* 0x000000ffff037224 */ /* 0x000fe200078e0012 */
[C---:B------:R-:W-:Y:S01]  /*335b0*/  ISETP.GT.U32.AND P6, PT, R15.reuse, R21, PT ;  /* 0x000000150f00720c */ /* 0x040fe20003fc4070 */
[----:B------:R-:W3:Y:S02]  /*335c0*/  LDL R18, [R1+0x240c] ;  /* 0x00240c0001127983 */ /* 0x000ee40000100800 */
[----:B------:R-:W-:Y:S01]  /*335d0*/  @!P4 IMAD.MOV R3, RZ, RZ, -R3 ;  /* 0x000000ffff03c224 */ /* 0x000fe200078e0a03 */
[C---:B----4-:R-:W-:Y:S01]  /*335e0*/  ISETP.GT.U32.AND P4, PT, R15.reuse, R19, PT ;  /* 0x000000130f00720c */ /* 0x050fe20003f84070 */
[----:B------:R-:W-:Y:S01]  /*335f0*/  IMAD R6, R6, UR6, RZ ;  /* 0x0000000606067c24 */ /* 0x000fe2000f8e02ff */
[----:B------:R1:W-:Y:S02]  /*33600*/  STL [R1+0x880], R93 ;  /* 0x0008805d01007387 */ /* 0x0003e40000100800 */
[----:B------:R-:W-:Y:S02]  /*33610*/  SEL R3, R14, R3, !P1 ;  /* 0x000000030e037207 */ /* 0x000fe40004800000 */
[----:B------:R0:W-:Y:S01]  /*33620*/  STL [R1+0x87c], R5 ;  /* 0x00087c0501007387 */ /* 0x0001e20000100800 */
[----:B------:R-:W-:-:S02]  /*33630*/  ISETP.GT.U32.AND P5, PT, R15, R20, PT ;  /* 0x000000140f00720c */ /* 0x000fc40003fa4070 */
[--C-:B------:R-:W-:Y:S02]  /*33640*/  @!P6 IMAD.IADD R21, R21, 0x1, -R15.reuse ;  /* 0x000000011515e824 */ /* 0x100fe400078e0a0f */
[----:B------:R-:W-:Y:S01]  /*33650*/  IMAD R3, R3, UR6, RZ ;  /* 0x0000000603037c24 */ /* 0x000fe2000f8e02ff */
[----:B-1----:R-:W4:Y:S01]  /*33660*/  LDL.LU R93, [R1+0x2660] ;  /* 0x00266000015d7983 */ /* 0x002f220000300800 */
[----:B------:R-:W-:Y:S01]  /*33670*/  ISETP.GE.AND P3, PT, R9, RZ, PT ;  /* 0x000000ff0900720c */ /* 0x000fe20003f66270 */
[----:B------:R-:W-:Y:S02]  /*33680*/  @!P4 IMAD.IADD R19, R19, 0x1, -R15 ;  /* 0x000000011313c824 */ /* 0x000fe400078e0a0f */
[----:B------:R-:W-:-:S04]  /*33690*/  IADD3 R9, P4, PT, R3, R13, RZ ;  /* 0x0000000d03097210 */ /* 0x000fc80007f9e0ff */
[----:B------:R-:W-:Y:S01]  /*336a0*/  @!P5 IMAD.IADD R20, R20, 0x1, -R15 ;  /* 0x000000011414d824 */ /* 0x000fe200078e0a0f */
[----:B0-----:R-:W-:Y:S02]  /*336b0*/  PRMT R5, RZ, 0x7610, R5 ;  /* 0x00007610ff057816 */ /* 0x001fe40000000005 */
[----:B--2---:R-:W-:Y:S02]  /*336c0*/  ISETP.GE.AND P5, PT, R11, RZ, PT ;  /* 0x000000ff0b00720c */ /* 0x004fe40003fa6270 */
[----:B------:R-:W-:Y:S01]  /*336d0*/  LEA.HI.X.SX32 R11, R3, R12, 0x1, P4 ;  /* 0x0000000c030b7211 */ /* 0x000fe200020f0eff */
[----:B---3--:R0:W-:Y:S02]  /*336e0*/  STL [R1+0x1fc], R7 ;  /* 0x0001fc0701007387 */ /* 0x0081e40000100800 */
[----:B0-----:R-:W-:-:S04]  /*336f0*/  IADD3 R7, P6, PT, R6, R13, RZ ;  /* 0x0000000d06077210 */ /* 0x001fc80007fde0ff */
[----:B------:R-:W-:Y:S01]  /*33700*/  LEA.HI.X.SX32 R6, R6, R12, 0x1, P6 ;  /* 0x0000000c06067211 */ /* 0x000fe200030f0eff */
[----:B------:R0:W-:Y:S04]  /*33710*/  STL [R1+0x888], R7 ;  /* 0x0008880701007387 */ /* 0x0001e80000100800 */
[----:B------:R-:W-:Y:S04]  /*33720*/  STL [R1+0x890], R9 ;  /* 0x0008900901007387 */ /* 0x000fe80000100800 */
[----:B------:R1:W-:Y:S01]  /*33730*/  STL [R1+0x884], R6 ;  /* 0x0008840601007387 */ /* 0x0003e20000100800 */
[----:B0-----:R-:W-:-:S04]  /*33740*/  @P0 LOP3.LUT R7, R7, R6, RZ, 0x3c, !PT ;  /* 0x0000000607070212 */ /* 0x001fc800078e3cff */
[----:B-1----:R-:W-:-:S04]  /*33750*/  @P0 LOP3.LUT R6, R7, R6, RZ, 0x3c, !PT ;  /* 0x0000000607060212 */ /* 0x002fc800078e3cff */
[----:B------:R-:W-:-:S05]  /*33760*/  @P0 LOP3.LUT R7, R7, R6, RZ, 0x3c, !PT ;  /* 0x0000000607070212 */ /* 0x000fca00078e3cff */
[----:B------:R0:W2:Y:S02]  /*33770*/  @P0 LDG.E.U8 R17, desc[UR20][R6.64] ;  /* 0x0000001406110981 */ /* 0x0000a4000c1e1100 */
[----:B0-----:R-:W-:Y:S02]  /*33780*/  @P0 IMAD.MOV.U32 R6, RZ, RZ, R9 ;  /* 0x000000ffff060224 */ /* 0x001fe400078e0009 */
[----:B------:R-:W-:-:S05]  /*33790*/  @P0 IMAD.MOV.U32 R7, RZ, RZ, R11 ;  /* 0x000000ffff070224 */ /* 0x000fca00078e000b */
[----:B------:R0:W3:Y:S01]  /*337a0*/  @P0 LDG.E.U8 R5, desc[UR20][R6.64] ;  /* 0x0000001406050981 */ /* 0x0000e2000c1e1100 */
[----:B------:R-:W-:Y:S01]  /*337b0*/  IMAD.MOV.U32 R4, RZ, RZ, R20 ;  /* 0x000000ffff047224 */ /* 0x000fe200078e0014 */
[----:B------:R-:W-:Y:S01]  /*337c0*/  ISETP.GT.U32.AND P6, PT, R15, R19, PT ;  /* 0x000000130f00720c */ /* 0x000fe20003fc4070 */
[----:B------:R-:W-:Y:S01]  /*337d0*/  IMAD.MOV.U32 R3, RZ, RZ, R21 ;  /* 0x000000ffff037224 */ /* 0x000fe200078e0015 */
[----:B------:R-:W-:Y:S01]  /*337e0*/  STL [R1+0x88c], R11 ;  /* 0x00088c0b01007387 */ /* 0x000fe20000100800 */
[----:B------:R-:W-:-:S03]  /*337f0*/  @!P3 IMAD.MOV R4, RZ, RZ, -R4 ;  /* 0x000000ffff04b224 */ /* 0x000fc600078e0a04 */
[----:B------:R-:W2:Y:S04]  /*33800*/  LDL.LU R21, [R1+0x438] ;  /* 0x0004380001157983 */ /* 0x000ea80000300800 */
[----:B------:R-:W2:Y:S01]  /*33810*/  LDL.LU R20, [R1+0x6d8] ;  /* 0x0006d80001147983 */ /* 0x000ea20000300800 */
[----:B------:R-:W-:Y:S01]  /*33820*/  @!P5 IMAD.MOV R3, RZ, RZ, -R3 ;  /* 0x000000ffff03d224 */ /* 0x000fe200078e0a03 */
[----:B------:R-:W-:Y:S01]  /*33830*/  ISETP.GE.AND P3, PT, R18, RZ, PT ;  /* 0x000000ff1200720c */ /* 0x000fe20003f66270 */
[----:B0-----:R-:W0:Y:S01]  /*33840*/  LDC R7, c[0x0][0x3a0] ;  /* 0x0000e800ff077b82 */ /* 0x001e220000000800 */
[----:B------:R-:W-:-:S07]  /*33850*/  PRMT R0, RZ, 0x7610, R0 ;  /* 0x00007610ff007816 */ /* 0x000fce0000000000 */
[----:B------:R-:W1:Y:S01]  /*33860*/  LDC R6, c[0x0][0x3a8] ;  /* 0x0000ea00ff067b82 */ /* 0x000e620000000800 */
[----:B------:R-:W-:Y:S01]  /*33870*/  @!P6 IMAD.IADD R19, R19, 0x1, -R15 ;  /* 0x000000011313e824 */ /* 0x000fe200078e0a0f */
[----:B---3--:R3:W-:Y:S02]  /*33880*/  STL [R1+0x1f4], R5 ;  /* 0x0001f40501007387 */ /* 0x0087e40000100800 */
[C---:B---3--:R-:W-:Y:S02]  /*33890*/  SEL R5, R14.reuse, R4, !P1 ;  /* 0x000000040e057207 */ /* 0x048fe40004800000 */
[----:B------:R-:W-:-:S03]  /*338a0*/  SEL R4, R14, R3, !P1 ;  /* 0x000000030e047207 */ /* 0x000fc60004800000 */
[----:B------:R-:W-:Y:S02]  /*338b0*/  IMAD R5, R5, UR6, RZ ;  /* 0x0000000605057c24 */ /* 0x000fe4000f8e02ff */
[----:B------:R-:W-:Y:S02]  /*338c0*/  IMAD.MOV.U32 R3, RZ, RZ, R19 ;  /* 0x000000ffff037224 */ /* 0x000fe400078e0013 */
[----:B------:R-:W-:Y:S01]  /*338d0*/  IMAD R4, R4, UR6, RZ ;  /* 0x0000000604047c24 */ /* 0x000fe2000f8e02ff */
[----:B------:R-:W-:Y:S01]  /*338e0*/  IADD3 R18, P4, PT, R5, R13, RZ ;  /* 0x0000000d05127210 */ /* 0x000fe20007f9e0ff */
[----:B------:R-:W-:-:S03]  /*338f0*/  @!P3 IMAD.MOV R3, RZ, RZ, -R3 ;  /* 0x000000ffff03b224 */ /* 0x000fc600078e0a03 */
[C---:B------:R-:W-:Y:S02]  /*33900*/  IADD3 R9, P3, PT, R4.reuse, R13, RZ ;  /* 0x0000000d04097210 */ /* 0x040fe40007f7e0ff */
[-C--:B------:R-:W-:Y:S02]  /*33910*/  LEA.HI.X.SX32 R19, R5, R12.reuse, 0x1, P4 ;  /* 0x0000000c05137211 */ /* 0x080fe400020f0eff */
[----:B------:R-:W-:Y:S01]  /*33920*/  LEA.HI.X.SX32 R11, R4, R12, 0x1, P3 ;  /* 0x0000000c040b7211 */ /* 0x000fe200018f0eff */
[----:B------:R-:W-:Y:S02]  /*33930*/  @P0 IMAD.MOV.U32 R4, RZ, RZ, R18 ;  /* 0x000000ffff040224 */ /* 0x000fe400078e0012 */
[----:B------:R-:W-:-:S05]  /*33940*/  @P0 IMAD.MOV.U32 R5, RZ, RZ, R19 ;  /* 0x000000ffff050224 */ /* 0x000fca00078e0013 */
[----:B------:R3:W4:Y:S02]  /*33950*/  @P0 LDG.E.U8 R10, desc[UR20][R4.64] ;  /* 0x00000014040a0981 */ /* 0x000724000c1e1100 */
[----:B---3--:R-:W-:Y:S02]  /*33960*/  @P0 IMAD.MOV.U32 R4, RZ, RZ, R9 ;  /* 0x000000ffff040224 */ /* 0x008fe400078e0009 */
[----:B------:R-:W-:-:S05]  /*33970*/  @P0 IMAD.MOV.U32 R5, RZ, RZ, R11 ;  /* 0x000000ffff050224 */ /* 0x000fca00078e000b */
[----:B------:R0:W3:Y:S01]  /*33980*/  @P0 LDG.E.U8 R8, desc[UR20][R4.64] ;  /* 0x0000001404080981 */ /* 0x0000e2000c1e1100 */
[----:B------:R-:W-:-:S03]  /*33990*/  SEL R3, R14, R3, !P1 ;  /* 0x000000030e037207 */ /* 0x000fc60004800000 */
[----:B--2---:R2:W-:Y:S04]  /*339a0*/  STL [R1+0x1f8], R17 ;  /* 0x0001f81101007387 */ /* 0x0045e80000100800 */
[----:B------:R-:W-:Y:S04]  /*339b0*/  STL [R1+0x898], R18 ;  /* 0x0008981201007387 */ /* 0x000fe80000100800 */
[----:B------:R-:W-:Y:S01]  /*339c0*/  STL [R1+0x8a0], R9 ;  /* 0x0008a00901007387 */ /* 0x000fe20000100800 */
[----:B------:R-:W-:-:S03]  /*339d0*/  IMAD R3, R3, UR6, RZ ;  /* 0x0000000603037c24 */ /* 0x000fc6000f8e02ff */
[----:B------:R-:W-:Y:S04]  /*339e0*/  STL [R1+0x894], R19 ;  /* 0x0008941301007387 */ /* 0x000fe80000100800 */
[----:B------:R1:W-:Y:S01]  /*339f0*/  STL [R1+0x89c], R11 ;  /* 0x00089c0b01007387 */ /* 0x0003e20000100800 */
[----:B0-----:R-:W-:Y:S01]  /*33a00*/  VIADD R5, R7, 0xffffffbf ;  /* 0xffffffbf07057836 */ /* 0x001fe20000000000 */
[----:B--2---:R-:W0:Y:S01]  /*33a10*/  LDC R17, c[0x0][0x3a0] ;  /* 0x0000e800ff117b82 */ /* 0x004e220000000800 */
[----:B------:R-:W-:Y:S01]  /*33a20*/  IMAD R4, R20, UR5, RZ ;  /* 0x0000000514047c24 */ /* 0x000fe2000f8e02ff */
[----:B------:R-:W-:Y:S02]  /*33a30*/  PRMT R73, RZ, 0x7610, R73 ;  /* 0x00007610ff497816 */ /* 0x000fe40000000049 */
[----:B------:R-:W-:-:S02]  /*33a40*/  PRMT R75, RZ, 0x7610, R75 ;  /* 0x00007610ff4b7816 */ /* 0x000fc4000000004b */
[----:B------:R-:W-:Y:S02]  /*33a50*/  ISETP.GT.U32.AND P4, PT, R15, R21, PT ;  /* 0x000000150f00720c */ /* 0x000fe40003f84070 */
[----:B-1----:R-:W1:Y:S08]  /*33a60*/  LDC R11, c[0x0][0x3a0] ;  /* 0x0000e800ff0b7b82 */ /* 0x002e700000000800 */
[----:B------:R-:W2:Y:S01]  /*33a70*/  LDC R18, c[0x0][0x3a0] ;  /* 0x0000e800ff127b82 */ /* 0x000ea20000000800 */
[----:B----4-:R4:W-:Y:S01]  /*33a80*/  STL [R1+0x1f0], R10 ;  /* 0x0001f00a01007387 */ /* 0x0109e20000100800 */
[----:B------:R-:W-:-:S02]  /*33a90*/  ISETP.GE.U32.AND P3, PT, R5, 0x7fffff40, PT ;  /* 0x7fffff400500780c */ /* 0x000fc40003f66070 */
[----:B------:R-:W-:Y:S02]  /*33aa0*/  PRMT R74, RZ, 0x7610, R74 ;  /* 0x00007610ff4a7816 */ /* 0x000fe4000000004a */
[----:B------:R-:W-:Y:S02]  /*33ab0*/  PRMT R78, RZ, 0x7610, R78 ;  /* 0x00007610ff4e7816 */ /* 0x000fe4000000004e */
[----:B------:R-:W-:Y:S02]  /*33ac0*/  PRMT R67, RZ, 0x7610, R67 ;  /* 0x00007610ff437816 */ /* 0x000fe40000000043 */
[----:B------:R-:W-:Y:S02]  /*33ad0*/  PRMT R76, RZ, 0x7610, R76 ;  /* 0x00007610ff4c7816 */ /* 0x000fe4000000004c */
[----:B------:R-:W-:Y:S02]  /*33ae0*/  PRMT R79, RZ, 0x7610, R79 ;  /* 0x00007610ff4f7816 */ /* 0x000fe4000000004f */
[----:B------:R-:W-:-:S02]  /*33af0*/  PRMT R66, RZ, 0x7610, R66 ;  /* 0x00007610ff427816 */ /* 0x000fc40000000042 */
[----:B------:R-:W-:Y:S02]  /*33b00*/  PRMT R65, RZ, 0x7610, R65 ;  /* 0x00007610ff417816 */ /* 0x000fe40000000041 */
[----:B------:R-:W-:Y:S01]  /*33b10*/  PRMT R77, RZ, 0x7610, R77 ;  /* 0x00007610ff4d7816 */ /* 0x000fe2000000004d */
[----:B----4-:R-:W4:Y:S01]  /*33b20*/  LDC R10, c[0x0][0x3a0] ;  /* 0x0000e800ff0a7b82 */ /* 0x010f220000000800 */
[----:B------:R-:W-:Y:S02]  /*33b30*/  PRMT R69, RZ, 0x7610, R69 ;  /* 0x00007610ff457816 */ /* 0x000fe40000000045 */
[----:B------:R-:W-:Y:S02]  /*33b40*/  PRMT R68, RZ, 0x7610, R68 ;  /* 0x00007610ff447816 */ /* 0x000fe40000000044 */
[----:B------:R-:W-:Y:S02]  /*33b50*/  PRMT R82, RZ, 0x7610, R82 ;  /* 0x00007610ff527816 */ /* 0x000fe40000000052 */
[----:B------:R-:W-:-:S02]  /*33b60*/  PRMT R71, RZ, 0x7610, R71 ;  /* 0x00007610ff477816 */ /* 0x000fc40000000047 */
[----:B------:R-:W-:Y:S01]  /*33b70*/  PRMT R90, RZ, 0x7610, R90 ;  /* 0x00007610ff5a7816 */ /* 0x000fe2000000005a */
[----:B---3--:R3:W-:Y:S01]  /*33b80*/  STL [R1+0x1dc], R8 ;  /* 0x0001dc0801007387 */ /* 0x0087e20000100800 */
[----:B------:R-:W-:-:S03]  /*33b90*/  IMAD.SHL.U32 R5, R6, 0x40, RZ ;  /* 0x0000004006057824 */ /* 0x000fc600078e00ff */
[----:B------:R-:W2:Y:S01]  /*33ba0*/  LDL R20, [R1+0x2410] ;  /* 0x0024100001147983 */ /* 0x000ea20000100800 */
[----:B------:R-:W-:Y:S02]  /*33bb0*/  PRMT R89, RZ, 0x7610, R89 ;  /* 0x00007610ff597816 */ /* 0x000fe40000000059 */
[----:B------:R-:W-:Y:S02]  /*33bc0*/  PRMT R70, RZ, 0x7610, R70 ;  /* 0x00007610ff467816 */ /* 0x000fe40000000046 */
[----:B------:R-:W-:Y:S02]  /*33bd0*/  PRMT R92, RZ, 0x7610, R92 ;  /* 0x00007610ff5c7816 */ /* 0x000fe4000000005c */
[----:B------:R-:W-:Y:S02]  /*33be0*/  PRMT R91, RZ, 0x7610, R91 ;  /* 0x00007610ff5b7816 */ /* 0x000fe4000000005b */
[----:B------:R-:W-:Y:S02]  /*33bf0*/  PRMT R16, RZ, 0x7610, R16 ;  /* 0x00007610ff107816 */ /* 0x000fe40000000010 */
[----:B------:R-:W-:-:S02]  /*33c00*/  PRMT R93, RZ, 0x7610, R93 ;  /* 0x00007610ff5d7816 */ /* 0x000fc4000000005d */
[----:B------:R-:W-:Y:S02]  /*33c10*/  PRMT R72, RZ, 0x7610, R72 ;  /* 0x00007610ff487816 */ /* 0x000fe40000000048 */
[C---:B---3--:R-:W-:Y:S01]  /*33c20*/  IADD3 R8, P5, PT, R3.reuse, R13, RZ ;  /* 0x0000000d03087210 */ /* 0x048fe20007fbe0ff */
[----:B------:R-:W3:Y:S03]  /*33c30*/  LDCU UR5, c[0x0][0x3a8] ;  /* 0x00007500ff0577ac */ /* 0x000ee60008000800 */
[----:B------:R-:W-:-:S05]  /*33c40*/  LEA.HI.X.SX32 R7, R3, R12, 0x1, P5 ;  /* 0x0000000c03077211 */ /* 0x000fca00028f0eff */
[----:B------:R-:W-:-:S05]  /*33c50*/  @P0 IMAD.MOV.U32 R9, RZ, RZ, R7 ;  /* 0x000000ffff090224 */ /* 0x000fca00078e0007 */
[----:B------:R-:W2:Y:S01]  /*33c60*/  @P0 LDG.E.U8 R0, desc[UR20][R8.64] ;  /* 0x0000001408000981 */ /* 0x000ea2000c1e1100 */
[----:B------:R-:W-:-:S03]  /*33c70*/  IADD3 R3, P5, PT, R4, UR16, RZ ;  /* 0x0000001004037c10 */ /* 0x000fc6000ffbe0ff */
[----:B------:R-:W-:Y:S04]  /*33c80*/  STL [R1+0x8a8], R8 ;  /* 0x0008a80801007387 */ /* 0x000fe80000100800 */
[----:B------:R0:W-:Y:S01]  /*33c90*/  STL [R1+0x8a4], R7 ;  /* 0x0008a40701007387 */ /* 0x0001e20000100800 */
[----:B------:R-:W-:Y:S01]  /*33ca0*/  LEA.HI.X.SX32 R4, R4, UR17, 0x1, P5 ;  /* 0x0000001104047c11 */ /* 0x000fe2000a8f0eff */
[----:B0-----:R-:W-:Y:S02]  /*33cb0*/  VIADD R7, R17, 0xffffffb7 ;  /* 0xffffffb711077836 */ /* 0x001fe40000000000 */
[----:B------:R-:W-:Y:S01]  /*33cc0*/  @!P4 IMAD.IADD R21, R21, 0x1, -R15 ;  /* 0x000000011515c824 */ /* 0x000fe200078e0a0f */
[----:B------:R-:W0:Y:S02]  /*33cd0*/  LDC R17, c[0x0][0x3a0] ;  /* 0x0000e800ff117b82 */ /* 0x000e240000000800 */
[----:B------:R-:W-:Y:S01]  /*33ce0*/  ISETP.GE.U32.AND P6, PT, R7, 0x7fffff38, PT ;  /* 0x7fffff380700780c */ /* 0x000fe20003fc6070 */
[----:B----4-:R-:W-:Y:S01]  /*33cf0*/  VIADD R7, R10, 0xffffffaf ;  /* 0xffffffaf0a077836 */ /* 0x010fe20000000000 */
[----:B--2---:R2:W-:Y:S02]  /*33d00*/  STL [R1+0x1ec], R0 ;  /* 0x0001ec0001007387 */ /* 0x0045e40000100800 */
[----:B--2---:R-:W-:-:S04]  /*33d10*/  IADD3 R0, P5, PT, R5, R3, RZ ;  /* 0x0000000305007210 */ /* 0x004fc80007fbe0ff */
[-C--:B------:R-:W-:Y:S01]  /*33d20*/  LEA.HI.X.SX32 R19, R5, R4.reuse, 0x1, P5 ;  /* 0x0000000405137211 */ /* 0x080fe200028f0eff */
[----:B------:R-:W-:Y:S01]  /*33d30*/  IMAD R5, R6, 0x48, RZ ;  /* 0x0000004806057824 */ /* 0x000fe200078e02ff */
[----:B------:R2:W-:Y:S04]  /*33d40*/  STL [R1+0xcd0], R0 ;  /* 0x000cd00001007387 */ /* 0x0005e80000100800 */
[----:B------:R4:W-:Y:S01]  /*33d50*/  STL [R1+0xccc], R19 ;  /* 0x000ccc1301007387 */ /* 0x0009e20000100800 */
[----:B------:R-:W-:Y:S01]  /*33d60*/  IADD3 R10, P5, PT, R5, R3, RZ ;  /* 0x00000003050a7210 */ /* 0x000fe20007fbe0ff */
[----:B------:R-:W-:Y:S02]  /*33d70*/  @!P3 IMAD.MOV.U32 R8, RZ, RZ, R0 ;  /* 0x000000ffff08b224 */ /* 0x000fe400078e0000 */
[----:B------:R-:W-:Y:S01]  /*33d80*/  @!P3 IMAD.MOV.U32 R9, RZ, RZ, R19 ;  /* 0x000000ffff09b224 */ /* 0x000fe200078e0013 */
[----:B------:R-:W-:Y:S01]  /*33d90*/  ISETP.GT.U32.AND P4, PT, R15, R21, PT ;  /* 0x000000150f00720c */ /* 0x000fe20003f84070 */
[----:B--2---:R-:W2:Y:S01]  /*33da0*/  LDL.LU R0, [R1+0x450] ;  /* 0x0004500001007983 */ /* 0x004ea20000300800 */
[----:B----4-:R-:W-:-:S03]  /*33db0*/  LEA.HI.X.SX32 R19, R5, R4, 0x1, P5 ;  /* 0x0000000405137211 */ /* 0x010fc600028f0eff */
[----:B------:R4:W2:Y:S02]  /*33dc0*/  @!P3 LDG.E.U8 R73, desc[UR20][R8.64] ;  /* 0x000000140849b981 */ /* 0x0008a4000c1e1100 */
[----:B----4-:R-:W-:Y:S02]  /*33dd0*/  @!P6 IMAD.MOV.U32 R8, RZ, RZ, R10 ;  /* 0x000000ffff08e224 */ /* 0x010fe400078e000a */
[----:B------:R-:W-:-:S05]  /*33de0*/  @!P6 IMAD.MOV.U32 R9, RZ, RZ, R19 ;  /* 0x000000ffff09e224 */ /* 0x000fca00078e0013 */
[----:B------:R4:W3:Y:S01]  /*33df0*/  @!P6 LDG.E.U8 R75, desc[UR20][R8.64] ;  /* 0x00000014084be981 */ /* 0x0008e2000c1e1100 */
[----:B------:R-:W-:Y:S01]  /*33e00*/  ISETP.GE.U32.AND P3, PT, R7, 0x7fffff30, PT ;  /* 0x7fffff300700780c */ /* 0x000fe20003f66070 */
[----:B------:R-:W-:Y:S02]  /*33e10*/  IMAD R7, R6, 0x50, RZ ;  /* 0x0000005006077824 */ /* 0x000fe400078e02ff */
[----:B-1----:R-:W-:Y:S02]  /*33e20*/  VIADD R5, R11, 0xffffffa7 ;  /* 0xffffffa70b057836 */ /* 0x002fe40000000000 */
[----:B------:R-:W-:Y:S01]  /*33e30*/  @!P4 IMAD.IADD R21, R21, 0x1, -R15 ;  /* 0x000000011515c824 */ /* 0x000fe200078e0a0f */
[C---:B------:R-:W-:Y:S02]  /*33e40*/  IADD3 R11, P5, PT, R7.reuse, R3, RZ ;  /* 0x00000003070b7210 */ /* 0x040fe40007fbe0ff */
[----:B------:R-:W-:Y:S02]  /*33e50*/  ISETP.GE.AND P4, PT, R20, RZ, PT ;  /* 0x000000ff1400720c */ /* 0x000fe40003f86270 */
[----:B------:R-:W-:Y:S01]  /*33e60*/  LEA.HI.X.SX32 R20, R7, R4, 0x1, P5 ;  /* 0x0000000407147211 */ /* 0x000fe200028f0eff */
[----:B------:R-:W-:-:S02]  /*33e70*/  IMAD R7, R6, 0x58, RZ ;  /* 0x0000005806077824 */ /* 0x000fc400078e02ff */
[----:B----4-:R-:W-:Y:S02]  /*33e80*/  @!P3 IMAD.MOV.U32 R8, RZ, RZ, R11 ;  /* 0x000000ffff08b224 */ /* 0x010fe400078e000b */
[----:B------:R-:W-:Y:S01]  /*33e90*/  @!P3 IMAD.MOV.U32 R9, RZ, RZ, R20 ;  /* 0x000000ffff09b224 */ /* 0x000fe200078e0014 */
[----:B------:R-:W-:-:S04]  /*33ea0*/  ISETP.GE.U32.AND P6, PT, R5, 0x7fffff28, PT ;  /* 0x7fffff280500780c */ /* 0x000fc80003fc6070 */
[----:B------:R0:W4:Y:S02]  /*33eb0*/  @!P3 LDG.E.U8 R74, desc[UR20][R8.64] ;  /* 0x00000014084ab981 */ /* 0x000124000c1e1100 */
[----:B0-----:R-:W-:Y:S02]  /*33ec0*/  VIADD R8, R17, 0xffffff9f ;  /* 0xffffff9f11087836 */ /* 0x001fe40000000000 */
[----:B--2---:R-:W-:Y:S04]  /*33ed0*/  STL [R1+0x2648], R73 ;  /* 0x0026484901007387 */ /* 0x004fe80000100800 */
[----:B------:R0:W-:Y:S04]  /*33ee0*/  STL [R1+0xd10], R10 ;  /* 0x000d100a01007387 */ /* 0x0001e80000100800 */
[----:B------:R1:W-:Y:S01]  /*33ef0*/  STL [R1+0xd0c], R19 ;  /* 0x000d0c1301007387 */ /* 0x0003e20000100800 */
[----:B------:R-:W-:Y:S01]  /*33f00*/  IMAD.MOV.U32 R5, RZ, RZ, R21 ;  /* 0x000000ffff057224 */ /* 0x000fe200078e0015 */
[----:B------:R-:W2:Y:S01]  /*33f10*/  LDC R17, c[0x0][0x3a0] ;  /* 0x0000e800ff117b82 */ /* 0x000ea20000000800 */
[----:B0-----:R-:W-:Y:S01]  /*33f20*/  VIADD R10, R18, 0xffffffff ;  /* 0xffffffff120a7836 */ /* 0x001fe20000000000 */
[----:B------:R-:W-:-:S06]  /*33f30*/  PRMT R73, RZ, 0x7610, R73 ;  /* 0x00007610ff497816 */ /* 0x000fcc0000000049 */
[----:B-1----:R-:W0:Y:S01]  /*33f40*/  LDC R19, c[0x0][0x3a8] ;  /* 0x0000ea00ff137b82 */ /* 0x002e220000000800 */
[----:B---3--:R-:W-:Y:S04]  /*33f50*/  STL [R1+0x2644], R75 ;  /* 0x0026444b01007387 */ /* 0x008fe80000100800 */
[----:B------:R1:W-:Y:S02]  /*33f60*/  STL [R1+0xd50], R11 ;  /* 0x000d500b01007387 */ /* 0x0003e40000100800 */
[----:B-1----:R-:W-:-:S04]  /*33f70*/  IADD3 R11, P3, PT, R7, R3, RZ ;  /* 0x00000003070b7210 */ /* 0x002fc80007f7e0ff */
[----:B------:R-:W-:Y:S02]  /*33f80*/  LEA.HI.X.SX32 R18, R7, R4, 0x1, P3 ;  /* 0x0000000407127211 */ /* 0x000fe400018f0eff */
[----:B------:R-:W-:Y:S01]  /*33f90*/  ISETP.GE.U32.AND P3, PT, R8, 0x7fffff20, PT ;  /* 0x7fffff200800780c */ /* 0x000fe20003f66070 */
[----:B------:R-:W-:Y:S02]  /*33fa0*/  @!P6 IMAD.MOV.U32 R8, RZ, RZ, R11 ;  /* 0x000000ffff08e224 */ /* 0x000fe400078e000b */
[----:B------:R-:W-:-:S05]  /*33fb0*/  @!P6 IMAD.MOV.U32 R9, RZ, RZ, R18 ;  /* 0x000000ffff09e224 */ /* 0x000fca00078e0012 */
[----:B------:R1:W3:Y:S01]  /*33fc0*/  @!P6 LDG.E.U8 R78, desc[UR20][R8.64] ;  /* 0x00000014084ee981 */ /* 0x0002e2000c1e1100 */
[----:B------:R-:W-:Y:S01]  /*33fd0*/  ISETP.GE.U32.AND P5, PT, R10, 0x7fffff80, PT ;  /* 0x7fffff800a00780c */ /* 0x000fe20003fa6070 */
[----:B------:R-:W-:Y:S01]  /*33fe0*/  @!P4 IMAD.MOV R5, RZ, RZ, -R5 ;  /* 0x000000ffff05c224 */ /* 0x000fe200078e0a05 */
[----:B------:R-:W-:Y:S01]  /*33ff0*/  ISETP.GT.U32.AND P4, PT, R15, R0, PT ;  /* 0x000000000f00720c */ /* 0x000fe20003f84070 */
[----:B------:R-:W2:Y:S03]  /*34000*/  LDC R10, c[0x0][0x3a0] ;  /* 0x0000e800ff0a7b82 */ /* 0x000ea60000000800 */
[----:B------:R-:W-:-:S05]  /*34010*/  SEL R5, R14, R5, !P1 ;  /* 0x000000050e057207 */ /* 0x000fca0004800000 */
[----:B------:R-:W-:Y:S02]  /*34020*/  IMAD R5, R5, UR6, RZ ;  /* 0x0000000605057c24 */ /* 0x000fe4000f8e02ff */
[----:B-1----:R-:W-:Y:S02]  /*34030*/  @!P5 IMAD.MOV.U32 R8, RZ, RZ, R3 ;  /* 0x000000ffff08d224 */ /* 0x002fe400078e0003 */
[----:B------:R-:W-:Y:S02]  /*34040*/  @!P5 IMAD.MOV.U32 R9, RZ, RZ, R4 ;  /* 0x000000ffff09d224 */ /* 0x000fe400078e0004 */
[----:B------:R-:W-:Y:S01]  /*34050*/  @!P4 IMAD.IADD R0, R0, 0x1, -R15 ;  /* 0x000000010000c824 */ /* 0x000fe200078e0a0f */
[----:B------:R-:W-:Y:S04]  /*34060*/  STL [R1+0xd4c], R20 ;  /* 0x000d4c1401007387 */ /* 0x000fe80000100800 */
[----:B------:R1:W3:Y:S04]  /*34070*/  @!P5 LDG.E.U8 R67, desc[UR20][R8.64] ;  /* 0x000000140843d981 */ /* 0x0002e8000c1e1100 */
[----:B----4-:R-:W-:Y:S04]  /*34080*/  STL [R1+0x264c], R74 ;  /* 0x00264c4a01007387 */ /* 0x010fe80000100800 */
[----:B------:R4:W-:Y:S04]  /*34090*/  STL [R1+0xd90], R11 ;  /* 0x000d900b01007387 */ /* 0x0009e80000100800 */
[----:B------:R2:W-:Y:S01]  /*340a0*/  STL [R1+0xd8c], R18 ;  /* 0x000d8c1201007387 */ /* 0x0005e20000100800 */
[----:B-1----:R-:W-:Y:S01]  /*340b0*/  IADD3 R9, P4, PT, R5, R13, RZ ;  /* 0x0000000d05097210 */ /* 0x002fe20007f9e0ff */
[----:B0-----:R-:W-:Y:S01]  /*340c0*/  IMAD R7, R19, 0x60, RZ ;  /* 0x0000006013077824 */ /* 0x001fe200078e02ff */
[----:B----4-:R-:W0:Y:S08]  /*340d0*/  LDC R11, c[0x0][0x3a8] ;  /* 0x0000ea00ff0b7b82 */ /* 0x010e300000000800 */
[----:B--2---:R-:W1:Y:S01]  /*340e0*/  LDC R18, c[0x0][0x3a0] ;  /* 0x0000e800ff127b82 */ /* 0x004e620000000800 */
[----:B------:R-:W-:Y:S01]  /*340f0*/  LEA.HI.X.SX32 R8, R5, R12, 0x1, P4 ;  /* 0x0000000c05087211 */ /* 0x000fe200020f0eff */
[----:B------:R-:W-:Y:S01]  /*34100*/  VIADD R5, R10, 0xffffff97 ;  /* 0xffffff970a057836 */ /* 0x000fe20000000000 */
[----:B---3--:R-:W-:Y:S04]  /*34110*/  STL [R1+0x2640], R78 ;  /* 0x0026404e01007387 */ /* 0x008fe80000100800 */
[----:B------:R2:W-:Y:S04]  /*34120*/  STL [R1+0x8b0], R9 ;  /* 0x0008b00901007387 */ /* 0x0005e80000100800 */
[----:B------:R3:W-:Y:S04]  /*34130*/  STL [R1+0x8ac], R8 ;  /* 0x0008ac0801007387 */ /* 0x0007e80000100800 */
[----:B------:R-:W4:Y:S01]  /*34140*/  LDL R10, [R1+0x2414] ;  /* 0x00241400010a7983 */ /* 0x000f220000100800 */
[----:B------:R-:W-:Y:S01]  /*34150*/  ISETP.GT.U32.AND P5, PT, R15, R0, PT ;  /* 0x000000000f00720c */ /* 0x000fe20003fa4070 */
[----:B------:R-:W4:Y:S01]  /*34160*/  LDC R19, c[0x0][0x3a0] ;  /* 0x0000e800ff137b82 */ /* 0x000f220000000800 */
[----:B--2---:R-:W-:-:S04]  /*34170*/  @P0 LOP3.LUT R9, R9, R8, RZ, 0x3c, !PT ;  /* 0x0000000809090212 */ /* 0x004fc800078e3cff */
[----:B---3--:R-:W-:-:S04]  /*34180*/  @P0 LOP3.LUT R8, R9, R8, RZ, 0x3c, !PT ;  /* 0x0000000809080212 */ /* 0x008fc800078e3cff */
[----:B------:R-:W-:-:S05]  /*34190*/  @P0 LOP3.LUT R9, R9, R8, RZ, 0x3c, !PT ;  /* 0x0000000809090212 */ /* 0x000fca00078e3cff */
[----:B------:R2:W3:Y:S01]  /*341a0*/  @P0 LDG.E.U8 R73, desc[UR20][R8.64] ;  /* 0x0000001408490981 */ /* 0x0004e2000c1e1100 */
[----:B------:R-:W-:-:S04]  /*341b0*/  IADD3 R20, P4, PT, R7, R3, RZ ;  /* 0x0000000307147210 */ /* 0x000fc80007f9e0ff */
[----:B------:R-:W-:Y:S01]  /*341c0*/  LEA.HI.X.SX32 R21, R7, R4, 0x1, P4 ;  /* 0x0000000407157211 */ /* 0x000fe200020f0eff */
[----:B------:R-:W-:Y:S01]  /*341d0*/  IMAD.SHL.U32 R7, R6, 0x8, RZ ;  /* 0x0000000806077824 */ /* 0x000fe200078e00ff */
[----:B------:R0:W-:Y:S01]  /*341e0*/  STL [R1+0xdd0], R20 ;  /* 0x000dd01401007387 */ /* 0x0001e20000100800 */
[----:B--2---:R-:W-:Y:S02]  /*341f0*/  @!P3 IMAD.MOV.U32 R8, RZ, RZ, R20 ;  /* 0x000000ffff08b224 */ /* 0x004fe400078e0014 */
[----:B------:R-:W-:Y:S02]  /*34200*/  @!P3 IMAD.MOV.U32 R9, RZ, RZ, R21 ;  /* 0x000000ffff09b224 */ /* 0x000fe400078e0015 */
[----:B------:R-:W-:Y:S01]  /*34210*/  @!P5 IMAD.IADD R0, R0, 0x1, -R15 ;  /* 0x000000010000d824 */ /* 0x000fe200078e0a0f */
[----:B------:R-:W-:Y:S04]  /*34220*/  STL [R1+0xdcc], R21 ;  /* 0x000dcc1501007387 */ /* 0x000fe80000100800 */
[----:B------:R2:W3:Y:S01]  /*34230*/  @!P3 LDG.E.U8 R76, desc[UR20][R8.64] ;  /* 0x00000014084cb981 */ /* 0x0004e2000c1e1100 */
[----:B------:R-:W-:Y:S01]  /*34240*/  ISETP.GE.U32.AND P4, PT, R5, 0x7fffff18, PT ;  /* 0x7fffff180500780c */ /* 0x000fe20003f86070 */
[----:B------:R-:W-:Y:S01]  /*34250*/  IMAD.MOV.U32 R5, RZ, RZ, R0 ;  /* 0x000000ffff057224 */ /* 0x000fe200078e0000 */
[----:B0-----:R-:W0:Y:S01]  /*34260*/  LDC R20, c[0x0][0x3a0] ;  /* 0x0000e800ff147b82 */ /* 0x001e220000000800 */
[----:B--2---:R-:W-:-:S02]  /*34270*/  IMAD.SHL.U32 R8, R6, 0x10, RZ ;  /* 0x0000001006087824 */ /* 0x004fc400078e00ff */
[----:B------:R-:W-:Y:S02]  /*34280*/  IMAD R9, R11, 0x68, RZ ;  /* 0x000000680b097824 */ /* 0x000fe400078e02ff */
[----:B-1----:R-:W-:Y:S01]  /*34290*/  VIADD R11, R18, 0xffffffef ;  /* 0xffffffef120b7836 */ /* 0x002fe20000000000 */
[----:B----4-:R-:W-:Y:S01]  /*342a0*/  ISETP.GE.AND P6, PT, R10, RZ, PT ;  /* 0x000000ff0a00720c */ /* 0x010fe20003fc6270 */
[----:B------:R-:W-:Y:S02]  /*342b0*/  VIADD R10, R17, 0xfffffff7 ;  /* 0xfffffff7110a7836 */ /* 0x000fe40000000000 */
[----:B------:R-:W1:Y:S03]  /*342c0*/  LDC R17, c[0x0][0x3a0] ;  /* 0x0000e800ff117b82 */ /* 0x000e660000000800 */
[----:B------:R-:W-:-:S07]  /*342d0*/  ISETP.GE.U32.AND P5, PT, R10, 0x7fffff78, PT ;  /* 0x7fffff780a00780c */ /* 0x000fce0003fa6070 */
[----:B------:R-:W-:Y:S01]  /*342e0*/  @!P6 IMAD.MOV R5, RZ, RZ, -R5 ;  /* 0x000000ffff05e224 */ /* 0x000fe200078e0a05 */
[-C--:B------:R-:W-:Y:S01]  /*342f0*/  IADD3 R0, P6, PT, R8, R3.reuse, RZ ;  /* 0x0000000308007210 */ /* 0x080fe20007fde0ff */
[----:B---3--:R2:W-:Y:S02]  /*34300*/  STL [R1+0x1e4], R73 ;  /* 0x0001e44901007387 */ /* 0x0085e40000100800 */
[----:B--2---:R-:W-:-:S04]  /*34310*/  IADD3 R73, P3, PT, R7, R3, RZ ;  /* 0x0000000307497210 */ /* 0x004fc80007f7e0ff */
[----:B------:R-:W-:Y:S01]  /*34320*/  LEA.HI.X.SX32 R21, R7, R4, 0x1, P3 ;  /* 0x0000000407157211 */ /* 0x000fe200018f0eff */
[----:B------:R-:W-:Y:S01]  /*34330*/  STL [R1+0xb10], R73 ;  /* 0x000b104901007387 */ /* 0x000fe20000100800 */
[----:B------:R-:W-:-:S03]  /*34340*/  IADD3 R18, P3, PT, R9, R3, RZ ;  /* 0x0000000309127210 */ /* 0x000fc60007f7e0ff */
[----:B------:R2:W-:Y:S01]  /*34350*/  STL [R1+0xb0c], R21 ;  /* 0x000b0c1501007387 */ /* 0x0005e20000100800 */
[----:B------:R-:W-:-:S03]  /*34360*/  IMAD.MOV.U32 R10, RZ, RZ, R21 ;  /* 0x000000ffff0a7224 */ /* 0x000fc600078e0015 */
[----:B------:R-:W-:Y:S01]  /*34370*/  STL [R1+0xb50], R0 ;  /* 0x000b500001007387 */ /* 0x000fe20000100800 */
[-C--:B--2---:R-:W-:Y:S02]  /*34380*/  LEA.HI.X.SX32 R21, R8, R4.reuse, 0x1, P6 ;  /* 0x0000000408157211 */ /* 0x084fe400030f0eff */
[----:B------:R-:W-:-:S03]  /*34390*/  LEA.HI.X.SX32 R8, R9, R4, 0x1, P3 ;  /* 0x0000000409087211 */ /* 0x000fc600018f0eff */
[----:B------:R-:W-:Y:S04]  /*343a0*/  STL [R1+0xb4c], R21 ;  /* 0x000b4c1501007387 */ /* 0x000fe80000100800 */
[----:B------:R-:W-:Y:S04]  /*343b0*/  STL [R1+0xe10], R18 ;  /* 0x000e101201007387 */ /* 0x000fe80000100800 */
[----:B------:R2:W-:Y:S01]  /*343c0*/  STL [R1+0xe0c], R8 ;  /* 0x000e0c0801007387 */ /* 0x0005e20000100800 */
[----:B------:R-:W-:Y:S02]  /*343d0*/  @!P4 IMAD.MOV.U32 R9, RZ, RZ, R8 ;  /* 0x000000ffff09c224 */ /* 0x000fe400078e0008 */
[----:B--2---:R-:W-:Y:S01]  /*343e0*/  @!P4 IMAD.MOV.U32 R8, RZ, RZ, R18 ;  /* 0x000000ffff08c224 */ /* 0x004fe200078e0012 */
[----:B------:R-:W-:-:S02]  /*343f0*/  ISETP.GE.U32.AND P6, PT, R11, 0x7fffff70, PT ;  /* 0x7fffff700b00780c */ /* 0x000fc40003fc6070 */
[----:B------:R-:W-:Y:S01]  /*34400*/  SEL R5, R14, R5, !P1 ;  /* 0x000000050e057207 */ /* 0x000fe20004800000 */
[----:B------:R-:W2:Y:S08]  /*34410*/  LDC R11, c[0x0][0x3a8] ;  /* 0x0000ea00ff0b7b82 */ /* 0x000eb00000000800 */
[----:B------:R-:W3:Y:S01]  /*34420*/  LDC R18, c[0x0][0x3a0] ;  /* 0x0000e800ff127b82 */ /* 0x000ee20000000800 */
[----:B------:R4:W3:Y:S01]  /*34430*/  @!P4 LDG.E.U8 R79, desc[UR20][R8.64] ;  /* 0x00000014084fc981 */ /* 0x0008e2000c1e1100 */
[----:B------:R-:W-:-:S02]  /*34440*/  VIADD R7, R19, 0xffffff8f ;  /* 0xffffff8f13077836 */ /* 0x000fc40000000000 */
[----:B----4-:R-:W-:Y:S02]  /*34450*/  @!P5 IMAD.MOV.U32 R8, RZ, RZ, R73 ;  /* 0x000000ffff08d224 */ /* 0x010fe400078e0049 */
[----:B------:R-:W-:Y:S02]  /*34460*/  @!P5 IMAD.MOV.U32 R9, RZ, RZ, R10 ;  /* 0x000000ffff09d224 */ /* 0x000fe400078e000a */
[----:B------:R-:W-:-:S03]  /*34470*/  IMAD R5, R5, UR6, RZ ;  /* 0x0000000605057c24 */ /* 0x000fc6000f8e02ff */
[----:B------:R4:W3:Y:S01]  /*34480*/  @!P5 LDG.E.U8 R66, desc[UR20][R8.64] ;  /* 0x000000140842d981 */ /* 0x0008e2000c1e1100 */
[C---:B------:R-:W-:Y:S01]  /*34490*/  IMAD R10, R6.reuse, 0x18, RZ ;  /* 0x00000018060a7824 */ /* 0x040fe200078e02ff */
[----:B------:R-:W-:Y:S01]  /*344a0*/  ISETP.GE.U32.AND P3, PT, R7, 0x7fffff10, PT ;  /* 0x7fffff100700780c */ /* 0x000fe20003f66070 */
[----:B----4-:R-:W-:Y:S02]  /*344b0*/  @!P6 IMAD.MOV.U32 R8, RZ, RZ, R0 ;  /* 0x000000ffff08e224 */ /* 0x010fe400078e0000 */
[----:B------:R-:W-:Y:S02]  /*344c0*/  @!P6 IMAD.MOV.U32 R9, RZ, RZ, R21 ;  /* 0x000000ffff09e224 */ /* 0x000fe400078e0015 */
[----:B------:R-:W-:-:S03]  /*344d0*/  IMAD.SHL.U32 R7, R6, 0x20, RZ ;  /* 0x0000002006077824 */ /* 0x000fc600078e00ff */
[----:B------:R0:W4:Y:S02]  /*344e0*/  @!P6 LDG.E.U8 R65, desc[UR20][R8.64] ;  /* 0x000000140841e981 */ /* 0x000124000c1e1100 */
[----:B0-----:R-:W-:Y:S01]  /*344f0*/  VIADD R8, R20, 0xffffffe7 ;  /* 0xffffffe714087836 */ /* 0x001fe20000000000 */
[C---:B------:R-:W-:Y:S02]  /*34500*/  IADD3 R9, P4, PT, R5.reuse, R13, RZ ;  /* 0x0000000d05097210 */ /* 0x040fe40007f9e0ff */
[-C--:B------:R-:W-:Y:S02]  /*34510*/  IADD3 R20, P6, PT, R10, R3.reuse, RZ ;  /* 0x000000030a147210 */ /* 0x080fe40007fde0ff */
[----:B------:R-:W-:Y:S02]  /*34520*/  ISETP.GE.U32.AND P5, PT, R8, 0x7fffff68, PT ;  /* 0x7fffff680800780c */ /* 0x000fe40003fa6070 */
[----:B------:R-:W-:Y:S01]  /*34530*/  LEA.HI.X.SX32 R0, R5, R12, 0x1, P4 ;  /* 0x0000000c05007211 */ /* 0x000fe200020f0eff */
[----:B-1----:R-:W-:Y:S01]  /*34540*/  VIADD R8, R17, 0xffffffdf ;  /* 0xffffffdf11087836 */ /* 0x002fe20000000000 */
[----:B------:R-:W-:Y:S01]  /*34550*/  IADD3 R21, P4, PT, R7, R3, RZ ;  /* 0x0000000307157210 */ /* 0x000fe20007f9e0ff */
[----:B--2---:R-:W-:Y:S01]  /*34560*/  IMAD R5, R11, 0x70, RZ ;  /* 0x000000700b057824 */ /* 0x004fe200078e02ff */
[----:B------:R-:W-:-:S02]  /*34570*/  LEA.HI.X.SX32 R6, R10, R4, 0x1, P6 ;  /* 0x000000040a067211 */ /* 0x000fc400030f0eff */
[----:B------:R-:W-:Y:S02]  /*34580*/  PRMT R19, RZ, 0x7610, R19 ;  /* 0x00007610ff137816 */ /* 0x000fe40000000013 */
[-C--:B------:R-:W-:Y:S02]  /*34590*/  LEA.HI.X.SX32 R73, R7, R4.reuse, 0x1, P4 ;  /* 0x0000000407497211 */ /* 0x080fe400020f0eff */
[----:B------:R-:W-:Y:S02]  /*345a0*/  ISETP.GE.U32.AND P6, PT, R8, 0x7fffff60, PT ;  /* 0x7fffff600800780c */ /* 0x000fe40003fc6070 */
[C---:B------:R-:W-:Y:S01]  /*345b0*/  IADD3 R8, P4, PT, R5.reuse, R3, RZ ;  /* 0x0000000305087210 */ /* 0x040fe20007f9e0ff */
[----:B---3--:R-:W-:Y:S01]  /*345c0*/  VIADD R7, R18, 0xffffff87 ;  /* 0xffffff8712077836 */ /* 0x008fe20000000000 */
[----:B------:R-:W0:Y:S08]  /*345d0*/  LDC R10, c[0x0][0x3a8] ;  /* 0x0000ea00ff0a7b82 */ /* 0x000e300000000800 */
[----:B------:R-:W1:Y:S08]  /*345e0*/  LDC R11, c[0x0][0x3a0] ;  /* 0x0000e800ff0b7b82 */ /* 0x000e700000000800 */
[----:B------:R-:W2:Y:S01]  /*345f0*/  LDC R17, c[0x0][0x3a0] ;  /* 0x0000e800ff117b82 */ /* 0x000ea20000000800 */
[----:B------:R-:W-:Y:S01]  /*34600*/  IMAD.MOV.U32 R18, RZ, RZ, R8 ;  /* 0x000000ffff127224 */ /* 0x000fe200078e0008 */
[----:B------:R-:W-:Y:S01]  /*34610*/  LEA.HI.X.SX32 R5, R5, R4, 0x1, P4 ;  /* 0x0000000405057211 */ /* 0x000fe200020f0eff */
[----:B------:R-:W-:Y:S04]  /*34620*/  STL [R1+0x263c], R79 ;  /* 0x00263c4f01007387 */ /* 0x000fe80000100800 */
[----:B------:R-:W-:Y:S04]  /*34630*/  STL [R1+0x8b8], R9 ;  /* 0x0008b80901007387 */ /* 0x000fe80000100800 */
[----:B------:R-:W-:Y:S04]  /*34640*/  STL [R1+0xb90], R20 ;  /* 0x000b901401007387 */ /* 0x000fe80000100800 */
[----:B------:R-:W-:Y:S04]  /*34650*/  STL [R1+0x8b4], R0 ;  /* 0x0008b40001007387 */ /* 0x000fe80000100800 */
[----:B------:R-:W-:Y:S04]  /*34660*/  STL [R1+0xb8c], R6 ;  /* 0x000b8c0601007387 */ /* 0x000fe80000100800 */
[----:B------:R-:W-:Y:S04]  /*34670*/  STL [R1+0xbd0], R21 ;  /* 0x000bd01501007387 */ /* 0x000fe80000100800 */
[----:B------:R-:W-:Y:S04]  /*34680*/  STL [R1+0xbcc], R73 ;  /* 0x000bcc4901007387 */ /* 0x000fe80000100800 */
[----:B------:R3:W-:Y:S02]  /*34690*/  STL [R1+0xe50], R8 ;  /* 0x000e500801007387 */ /* 0x0007e40000100800 */
[----:B---3--:R-:W-:-:S02]  /*346a0*/  @P0 IMAD.MOV.U32 R8, RZ, RZ, R9 ;  /* 0x000000ffff080224 */ /* 0x008fc400078e0009 */
[----:B------:R-:W-:Y:S02]  /*346b0*/  @P0 IMAD.MOV.U32 R9, RZ, RZ, R0 ;  /* 0x000000ffff090224 */ /* 0x000fe400078e0000 */
[----:B------:R-:W3:Y:S04]  /*346c0*/  LDL.LU R0, [R1+0x265c] ;  /* 0x00265c0001007983 */ /* 0x000ee80000300800 */
[----:B------:R0:W3:Y:S02]  /*346d0*/  @P0 LDG.E.U8 R19, desc[UR20][R8.64] ;  /* 0x0000001408130981 */ /* 0x0000e4000c1e1100 */
[----:B0-----:R-:W-:Y:S02]  /*346e0*/  @!P3 IMAD.MOV.U32 R8, RZ, RZ, R18 ;  /* 0x000000ffff08b224 */ /* 0x001fe400078e0012 */
[----:B------:R-:W-:Y:S01]  /*346f0*/  @!P3 IMAD.MOV.U32 R9, RZ, RZ, R5 ;  /* 0x000000ffff09b224 */ /* 0x000fe200078e0005 */
[----:B------:R-:W-:Y:S01]  /*34700*/  ISETP.GE.U32.AND P4, PT, R7, 0x7fffff08, PT ;  /* 0x7fffff080700780c */ /* 0x000fe20003f86070 */
[----:B------:R-:W0:Y:S03]  /*34710*/  LDC R18, c[0x0][0x3a0] ;  /* 0x0000e800ff127b82 */ /* 0x000e260000000800 */
[----:B------:R1:W4:Y:S02]  /*34720*/  @!P3 LDG.E.U8 R77, desc[UR20][R8.64] ;  /* 0x00000014084db981 */ /* 0x000324000c1e1100 */
[----:B-1----:R-:W-:-:S03]  /*34730*/  @!P5 IMAD.MOV.U32 R9, RZ, RZ, R6 ;  /* 0x000000ffff09d224 */ /* 0x002fc600078e0006 */
[----:B------:R-:W1:Y:S01]  /*34740*/  LDC R6, c[0x0][0x3a8] ;  /* 0x0000ea00ff067b82 */ /* 0x000e620000000800 */
[----:B------:R-:W-:-:S05]  /*34750*/  @!P5 IMAD.MOV.U32 R8, RZ, RZ, R20 ;  /* 0x000000ffff08d224 */ /* 0x000fca00078e0014 */
[----:B------:R2:W4:Y:S02]  /*34760*/  @!P5 LDG.E.U8 R69, desc[UR20][R8.64] ;  /* 0x000000140845d981 */ /* 0x000524000c1e1100 */
[----:B--2---:R-:W-:Y:S02]  /*34770*/  @!P6 IMAD.MOV.U32 R8, RZ, RZ, R21 ;  /* 0x000000ffff08e224 */ /* 0x004fe400078e0015 */
[----:B------:R-:W-:-:S05]  /*34780*/  @!P6 IMAD.MOV.U32 R9, RZ, RZ, R73 ;  /* 0x000000ffff09e224 */ /* 0x000fca00078e0049 */
[----:B------:R2:W4:Y:S01]  /*34790*/  @!P6 LDG.E.U8 R68, desc[UR20][R8.64] ;  /* 0x000000140844e981 */ /* 0x000522000c1e1100 */
[----:B-1----:R-:W-:-:S05]  /*347a0*/  IMAD R7, R6, 0x28, RZ ;  /* 0x0000002806077824 */ /* 0x002fca00078e02ff */
[----:B------:R-:W-:Y:S01]  /*347b0*/  IADD3 R20, P3, PT, R7, R3, RZ ;  /* 0x0000000307147210 */ /* 0x000fe20007f7e0ff */
[----:B--2---:R-:W-:-:S03]  /*347c0*/  VIADD R9, R17, 0xffffffbe ;  /* 0xffffffbe11097836 */ /* 0x004fc60000000000 */
[----:B------:R-:W-:Y:S01]  /*347d0*/  LEA.HI.X.SX32 R21, R7, R4, 0x1, P3 ;  /* 0x0000000407157211 */ /* 0x000fe200018f0eff */
[----:B------:R-:W-:Y:S01]  /*347e0*/  IMAD R7, R6, 0x30, RZ ;  /* 0x0000003006077824 */ /* 0x000fe200078e02ff */
[----:B------:R-:W1:Y:S01]  /*347f0*/  LDC R17, c[0x0][0x3a0] ;  /* 0x0000e800ff117b82 */ /* 0x000e620000000800 */
[----:B---3--:R2:W-:Y:S07]  /*34800*/  STL [R1+0x1e0], R19 ;  /* 0x0001e01301007387 */ /* 0x0085ee0000100800 */
[----:B--2---:R-:W2:Y:S01]  /*34810*/  LDC R19, c[0x0][0x3a0] ;  /* 0x0000e800ff137b82 */ /* 0x004ea20000000800 */
[----:B------:R3:W-:Y:S02]  /*34820*/  STL [R1+0xe4c], R5 ;  /* 0x000e4c0501007387 */ /* 0x0007e40000100800 */
[----:B---3--:R-:W-:-:S05]  /*34830*/  IMAD R5, R10, 0x78, RZ ;  /* 0x000000780a057824 */ /* 0x008fca00078e02ff */
[----:B------:R-:W-:Y:S01]  /*34840*/  IADD3 R10, P5, PT, R5, R3, RZ ;  /* 0x00000003050a7210 */ /* 0x000fe20007fbe0ff */
[----:B--2---:R-:W-:-:S03]  /*34850*/  VIADD R8, R19, 0xffffffd7 ;  /* 0xffffffd713087836 */ /* 0x004fc60000000000 */
[----:B------:R-:W-:Y:S01]  /*34860*/  LEA.HI.X.SX32 R5, R5, R4, 0x1, P5 ;  /* 0x0000000405057211 */ /* 0x000fe200028f0eff */
[----:B----4-:R-:W-:Y:S01]  /*34870*/  STL.64 [R1+0x2650], R76 ;  /* 0x0026504c01007387 */ /* 0x010fe20000100a00 */
[----:B------:R-:W2:Y:S01]  /*34880*/  LDC R19, c[0x0][0x3a0] ;  /* 0x0000e800ff137b82 */ /* 0x000ea20000000800 */
[----:B------:R-:W-:Y:S01]  /*34890*/  ISETP.GE.U32.AND P6, PT, R8, 0x7fffff58, PT ;  /* 0x7fffff580800780c */ /* 0x000fe20003fc6070 */
[----:B------:R-:W-:Y:S01]  /*348a0*/  VIADD R8, R11, 0xffffffb6 ;  /* 0xffffffb60b087836 */ /* 0x000fe20000000000 */
[----:B------:R-:W-:Y:S01]  /*348b0*/  ISETP.GE.U32.AND P5, PT, R9, 0x7fffff3f, PT ;  /* 0x7fffff3f0900780c */ /* 0x000fe20003fa6070 */
[----:B------:R-:W-:Y:S01]  /*348c0*/  @!P4 IMAD.MOV.U32 R9, RZ, RZ, R5 ;  /* 0x000000ffff09c224 */ /* 0x000fe200078e0005 */
[----:B------:R-:W3:Y:S03]  /*348d0*/  LDL.LU R73, [R1] ;  /* 0x0000000001497983 */ /* 0x000ee60000300800 */
[----:B------:R-:W4:Y:S01]  /*348e0*/  LDC R11, c[0x0][0x3a0] ;  /* 0x0000e800ff0b7b82 */ /* 0x000f220000000800 */
[----:B------:R-:W-:Y:S01]  /*348f0*/  ISETP.GE.U32.AND P3, PT, R8, 0x7fffff37, PT ;  /* 0x7fffff370800780c */ /* 0x000fe20003f66070 */
[----:B------:R-:W-:Y:S01]  /*34900*/  @!P4 IMAD.MOV.U32 R8, RZ, RZ, R10 ;  /* 0x000000ffff08c224 */ /* 0x000fe200078e000a */
[----:B------:R-:W-:Y:S04]  /*34910*/  STL [R1+0xe90], R10 ;  /* 0x000e900a01007387 */ /* 0x000fe80000100800 */
[----:B------:R-:W-:Y:S04]  /*34920*/  STL [R1+0xc10], R20 ;  /* 0x000c101401007387 */ /* 0x000fe80000100800 */
[----:B------:R0:W-:Y:S04]  /*34930*/  STL [R1+0xe8c], R5 ;  /* 0x000e8c0501007387 */ /* 0x0001e80000100800 */
[----:B------:R1:W3:Y:S01]  /*34940*/  @!P4 LDG.E.U8 R82, desc[UR20][R8.64] ;  /* 0x000000140852c981 */ /* 0x0002e2000c1e1100 */
[----:B0-----:R-:W-:-:S02]  /*34950*/  IMAD R5, R6, 0x41, RZ ;  /* 0x0000004106057824 */ /* 0x001fc400078e02ff */
[----:B-1----:R-:W-:Y:S02]  /*34960*/  @!P6 IMAD.MOV.U32 R8, RZ, RZ, R20 ;  /* 0x000000ffff08e224 */ /* 0x002fe400078e0014 */
[----:B------:R-:W-:Y:S01]  /*34970*/  @!P6 IMAD.MOV.U32 R9, RZ, RZ, R21 ;  /* 0x000000ffff09e224 */ /* 0x000fe200078e0015 */
[----:B------:R-:W-:-:S04]  /*34980*/  IADD3 R20, P4, PT, R7, R3, RZ ;  /* 0x0000000307147210 */ /* 0x000fc80007f9e0ff */
[----:B------:R0:W3:Y:S04]  /*34990*/  @!P6 LDG.E.U8 R71, desc[UR20][R8.64] ;  /* 0x000000140847e981 */ /* 0x0000e8000c1e1100 */
[----:B------:R1:W-:Y:S01]  /*349a0*/  STL [R1+0xc0c], R21 ;  /* 0x000c0c1501007387 */ /* 0x0003e20000100800 */
[----:B------:R-:W-:Y:S01]  /*349b0*/  IMAD R10, R6, 0x49, RZ ;  /* 0x00000049060a7824 */ /* 0x000fe200078e02ff */
[-C--:B0-----:R-:W-:Y:S01]  /*349c0*/  IADD3 R9, P6, PT, R5, R3.reuse, RZ ;  /* 0x0000000305097210 */ /* 0x081fe20007fde0ff */
[----:B------:R-:W-:Y:S01]  /*349d0*/  VIADD R8, R18, 0xffffffcf ;  /* 0xffffffcf12087836 */ /* 0x000fe20000000000 */
[-C--:B-1----:R-:W-:Y:S02]  /*349e0*/  LEA.HI.X.SX32 R21, R7, R4.reuse, 0x1, P4 ;  /* 0x0000000407157211 */ /* 0x082fe400020f0eff */
[----:B------:R-:W-:Y:S01]  /*349f0*/  LEA.HI.X.SX32 R18, R5, R4, 0x1, P6 ;  /* 0x0000000405127211 */ /* 0x000fe200030f0eff */
[----:B------:R0:W-:Y:S01]  /*34a00*/  STL [R1+0xcd8], R9 ;  /* 0x000cd80901007387 */ /* 0x0001e20000100800 */
[----:B------:R-:W-:Y:S01]  /*34a10*/  ISETP.GE.U32.AND P4, PT, R8, 0x7fffff50, PT ;  /* 0x7fffff500800780c */ /* 0x000fe20003f86070 */
[----:B------:R-:W-:Y:S01]  /*34a20*/  @!P5 IMAD.MOV.U32 R8, RZ, RZ, R9 ;  /* 0x000000ffff08d224 */ /* 0x000fe200078e0009 */
[----:B------:R-:W-:Y:S01]  /*34a30*/  IADD3 R7, P6, PT, R10, R3, RZ ;  /* 0x000000030a077210 */ /* 0x000fe20007fde0ff */
[----:B0-----:R-:W-:-:S05]  /*34a40*/  @!P5 IMAD.MOV.U32 R9, RZ, RZ, R18 ;  /* 0x000000ffff09d224 */ /* 0x001fca00078e0012 */
[----:B------:R0:W3:Y:S02]  /*34a50*/  @!P5 LDG.E.U8 R90, desc[UR20][R8.64] ;  /* 0x00000014085ad981 */ /* 0x0000e4000c1e1100 */
[----:B0-----:R-:W-:Y:S01]  /*34a60*/  LEA.HI.X.SX32 R9, R10, R4, 0x1, P6 ;  /* 0x000000040a097211 */ /* 0x001fe200030f0eff */
[----:B------:R-:W-:Y:S01]  /*34a70*/  @!P3 IMAD.MOV.U32 R8, RZ, RZ, R7 ;  /* 0x000000ffff08b224 */ /* 0x000fe200078e0007 */
[----:B------:R-:W-:Y:S01]  /*34a80*/  STL [R1+0xc50], R20 ;  /* 0x000c501401007387 */ /* 0x000fe20000100800 */
[----:B--2---:R-:W-:Y:S01]  /*34a90*/  VIADD R5, R19, 0xffffffae ;  /* 0xffffffae13057836 */ /* 0x004fe20000000000 */
[----:B------:R-:W0:Y:S02]  /*34aa0*/  LDC R10, c[0x0][0x3a0] ;  /* 0x0000e800ff0a7b82 */ /* 0x000e240000000800 */
[----:B------:R-:W2:Y:S04]  /*34ab0*/  @!P3 LDG.E.U8 R89, desc[UR20][R8.64] ;  /* 0x000000140859b981 */ /* 0x000ea8000c1e1100 */
[----:B------:R1:W-:Y:S04]  /*34ac0*/  STL [R1+0xcd4], R18 ;  /* 0x000cd41201007387 */ /* 0x0003e80000100800 */
[----:B------:R-:W-:Y:S04]  /*34ad0*/  STL [R1+0xc4c], R21 ;  /* 0x000c4c1501007387 */ /* 0x000fe80000100800 */
[----:B------:R1:W-:Y:S01]  /*34ae0*/  STL [R1+0xd18], R7 ;  /* 0x000d180701007387 */ /* 0x0003e20000100800 */
[----:B------:R-:W-:Y:S01]  /*34af0*/  ISETP.GE.U32.AND P5, PT, R5, 0x7fffff2f, PT ;  /* 0x7fffff2f0500780c */ /* 0x000fe20003fa6070 */
[----:B------:R-:W0:Y:S08]  /*34b00*/  LDC R19, c[0x0][0x3a0] ;  /* 0x0000e800ff137b82 */ /* 0x000e300000000800 */
[----:B-1----:R-:W1:Y:S01]  /*34b10*/  LDC R18, c[0x0][0x3a8] ;  /* 0x0000ea00ff127b82 */ /* 0x002e620000000800 */
[----:B------:R-:W-:Y:S01]  /*34b20*/  VIADD R7, R17, 0xffffffa6 ;  /* 0xffffffa611077836 */ /* 0x000fe20000000000 */
[----:B---3--:R-:W-:Y:S04]  /*34b30*/  STL [R1+0x2628], R90 ;  /* 0x0026285a01007387 */ /* 0x008fe80000100800 */
[----:B------:R3:W-:Y:S04]  /*34b40*/  STL [R1+0xd14], R9 ;  /* 0x000d140901007387 */ /* 0x0007e80000100800 */
[----:B--2---:R-:W-:Y:S04]  /*34b50*/  STL [R1+0x262c], R89 ;  /* 0x00262c5901007387 */ /* 0x004fe80000100800 */
[----:B------:R-:W2:Y:S01]  /*34b60*/  LDL R17, [R1+0x23fc] ;  /* 0x0023fc0001117983 */ /* 0x000ea20000100800 */
[----:B------:R-:W-:Y:S01]  /*34b70*/  ISETP.GT.U32.AND P6, PT, R15, R73, PT ;  /* 0x000000490f00720c */ /* 0x000fe20003fc4070 */
[----:B------:R-:W-:-:S02]  /*34b80*/  @!P4 IMAD.MOV.U32 R8, RZ, RZ, R20 ;  /* 0x000000ffff08c224 */ /* 0x000fc400078e0014 */
[----:B---3--:R-:W-:Y:S02]  /*34b90*/  @!P4 IMAD.MOV.U32 R9, RZ, RZ, R21 ;  /* 0x000000ffff09c224 */ /* 0x008fe400078e0015 */
[----:B------:R-:W-:Y:S01]  /*34ba0*/  IMAD R5, R6, 0x51, RZ ;  /* 0x0000005106057824 */ /* 0x000fe200078e02ff */
[----:B------:R-:W3:Y:S08]  /*34bb0*/  LDC R20, c[0x0][0x3a8] ;  /* 0x0000ea00ff147b82 */ /* 0x000ef00000000800 */
[----:B------:R-:W0:Y:S01]  /*34bc0*/  LDC R21, c[0x0][0x3a0] ;  /* 0x0000e800ff157b82 */ /* 0x000e220000000800 */
[----:B------:R4:W3:Y:S01]  /*34bd0*/  @!P4 LDG.E.U8 R70, desc[UR20][R8.64] ;  /* 0x000000140846c981 */ /* 0x0008e2000c1e1100 */
[----:B------:R-:W-:Y:S01]  /*34be0*/  IADD3 R90, P3, PT, R5, R3, RZ ;  /* 0x00000003055a7210 */ /* 0x000fe20007f7e0ff */
[----:B------:R-:W-:-:S02]  /*34bf0*/  @!P6 IMAD.IADD R73, R73, 0x1, -R15 ;  /* 0x000000014949e824 */ /* 0x000fc400078e0a0f */
[----:B----4-:R-:W-:-:S03]  /*34c00*/  VIADD R8, R11, 0xffffff9e ;  /* 0xffffff9e0b087836 */ /* 0x010fc60000000000 */
[----:B------:R-:W-:Y:S02]  /*34c10*/  ISETP.GT.U32.AND P6, PT, R15, R73, PT ;  /* 0x000000490f00720c */ /* 0x000fe40003fc4070 */
[----:B------:R-:W-:Y:S01]  /*34c20*/  LEA.HI.X.SX32 R9, R5, R4, 0x1, P3 ;  /* 0x0000000405097211 */ /* 0x000fe200018f0eff */
[----:B------:R-:W-:Y:S01]  /*34c30*/  IMAD R5, R6, 0x59, RZ ;  /* 0x0000005906057824 */ /* 0x000fe200078e02ff */
[----:B------:R-:W-:Y:S01]  /*34c40*/  ISETP.GE.U32.AND P3, PT, R8, 0x7fffff1f, PT ;  /* 0x7fffff1f0800780c */ /* 0x000fe20003f66070 */
[----:B------:R-:W-:Y:S01]  /*34c50*/  @!P5 IMAD.MOV.U32 R8, RZ, RZ, R90 ;  /* 0x000000ffff08d224 */ /* 0x000fe200078e005a */
[----:B------:R-:W-:Y:S01]  /*34c60*/  ISETP.GE.U32.AND P4, PT, R7, 0x7fffff27, PT ;  /* 0x7fffff270700780c */ /* 0x000fe20003f86070 */
[----:B-1----:R-:W-:-:S03]  /*34c70*/  IMAD R7, R18, 0x61, RZ ;  /* 0x0000006112077824 */ /* 0x002fc600078e02ff */
[----:B------:R1:W4:Y:S01]  /*34c80*/  @!P5 LDG.E.U8 R92, desc[UR20][R8.64] ;  /* 0x00000014085cd981 */ /* 0x000322000c1e1100 */
[----:B------:R-:W-:-:S03]  /*34c90*/  IADD3 R11, P5, PT, R5, R3, RZ ;  /* 0x00000003050b7210 */ /* 0x000fc60007fbe0ff */
[----:B------:R1:W-:Y:S01]  /*34ca0*/  STL [R1+0xd58], R90 ;  /* 0x000d585a01007387 */ /* 0x0003e20000100800 */
[----:B------:R-:W-:-:S03]  /*34cb0*/  @!P6 IMAD.IADD R73, R73, 0x1, -R15 ;  /* 0x000000014949e824 */ /* 0x000fc600078e0a0f */
[----:B------:R1:W-:Y:S02]  /*34cc0*/  STL [R1+0xd54], R9 ;  /* 0x000d540901007387 */ /* 0x0003e40000100800 */
[----:B-1----:R-:W-:Y:S01]  /*34cd0*/  LEA.HI.X.SX32 R90, R5, R4, 0x1, P5 ;  /* 0x00000004055a7211 */ /* 0x002fe200028f0eff */
[----:B------:R-:W-:-:S04]  /*34ce0*/  @!P4 IMAD.MOV.U32 R8, RZ, RZ, R11 ;  /* 0x000000ffff08c224 */ /* 0x000fc800078e000b */
[----:B------:R-:W-:-:S05]  /*34cf0*/  @!P4 IMAD.MOV.U32 R9, RZ, RZ, R90 ;  /* 0x000000ffff09c224 */ /* 0x000fca00078e005a */
[----:B------:R1:W4:Y:S01]  /*34d00*/  @!P4 LDG.E.U8 R91, desc[UR20][R8.64] ;  /* 0x00000014085bc981 */ /* 0x000322000c1e1100 */
[----:B--2---:R-:W-:Y:S02]  /*34d10*/  ISETP.GE.AND P5, PT, R17, RZ, PT ;  /* 0x000000ff1100720c */ /* 0x004fe40003fa6270 */
[----:B------:R-:W-:-:S04]  /*34d20*/  IADD3 R17, P6, PT, R7, R3, RZ ;  /* 0x0000000307117210 */ /* 0x000fc80007fde0ff */
[----:B------:R-:W-:Y:S01]  /*34d30*/  LEA.HI.X.SX32 R18, R7, R4, 0x1, P6 ;  /* 0x0000000407127211 */ /* 0x000fe200030f0eff */
[----:B-1----:R-:W-:-:S04]  /*34d40*/  @!P3 IMAD.MOV.U32 R8, RZ, RZ, R17 ;  /* 0x000000ffff08b224 */ /* 0x002fc800078e0011 */
[----:B------:R-:W-:-:S05]  /*34d50*/  @!P3 IMAD.MOV.U32 R9, RZ, RZ, R18 ;  /* 0x000000ffff09b224 */ /* 0x000fca00078e0012 */
[----:B------:R-:W2:Y:S01]  /*34d60*/  @!P3 LDG.E.U8 R16, desc[UR20][R8.64] ;  /* 0x000000140810b981 */ /* 0x000ea2000c1e1100 */
[----:B0-----:R-:W-:Y:S02]  /*34d70*/  VIADD R5, R19, 0xffffff96 ;  /* 0xffffff9613057836 */ /* 0x001fe40000000000 */
[----:B---3--:R-:W-:Y:S02]  /*34d80*/  IMAD R7, R20, 0x69, RZ ;  /* 0x0000006914077824 */ /* 0x008fe400078e02ff */
[----:B------:R-:W-:Y:S01]  /*34d90*/  VIADD R10, R10, 0xffffff8e ;  /* 0xffffff8e0a0a7836 */ /* 0x000fe20000000000 */
[----:B------:R-:W0:Y:S01]  /*34da0*/  LDC R19, c[0x0][0x3a8] ;  /* 0x0000ea00ff137b82 */ /* 0x000e220000000800 */
[----:B------:R-:W-:Y:S01]  /*34db0*/  ISETP.GE.U32.AND P6, PT, R5, 0x7fffff17, PT ;  /* 0x7fffff170500780c */ /* 0x000fe20003fc6070 */
[----:B------:R-:W-:Y:S01]  /*34dc0*/  IMAD.MOV.U32 R5, RZ, RZ, R73 ;  /* 0x000000ffff057224 */ /* 0x000fe200078e0049 */
[----:B----4-:R-:W-:Y:S04]  /*34dd0*/  STL [R1+0x2624], R92 ;  /* 0x0026245c01007387 */ /* 0x010fe80000100800 */
[----:B------:R1:W-:Y:S04]  /*34de0*/  STL [R1+0xd98], R11 ;  /* 0x000d980b01007387 */ /* 0x0003e80000100800 */
[----:B------:R-:W-:Y:S01]  /*34df0*/  STL [R1+0xd94], R90 ;  /* 0x000d945a01007387 */ /* 0x000fe20000100800 */
[----:B------:R-:W-:Y:S01]  /*34e00*/  @!P5 IMAD.MOV R5, RZ, RZ, -R5 ;  /* 0x000000ffff05d224 */ /* 0x000fe200078e0a05 */
[----:B------:R-:W-:Y:S01]  /*34e10*/  ISETP.GE.U32.AND P4, PT, R10, 0x7fffff0f, PT ;  /* 0x7fffff0f0a00780c */ /* 0x000fe20003f86070 */
[----:B-1----:R-:W1:Y:S01]  /*34e20*/  LDC R11, c[0x0][0x3a0] ;  /* 0x0000e800ff0b7b82 */ /* 0x002e620000000800 */
[----:B------:R-:W-:Y:S04]  /*34e30*/  STL [R1+0x2630], R91 ;  /* 0x0026305b01007387 */ /* 0x000fe80000100800 */
[----:B------:R3:W-:Y:S04]  /*34e40*/  STL [R1+0xdd8], R17 ;  /* 0x000dd81101007387 */ /* 0x0007e80000100800 */
[----:B------:R4:W-:Y:S01]  /*34e50*/  STL [R1+0xdd4], R18 ;  /* 0x000dd41201007387 */ /* 0x0009e20000100800 */
[----:B------:R-:W-:Y:S01]  /*34e60*/  VIADD R10, R21, 0xffffffc7 ;  /* 0xffffffc7150a7836 */ /* 0x000fe20000000000 */
[----:B------:R-:W-:-:S02]  /*34e70*/  SEL R5, R14, R5, !P1 ;  /* 0x000000050e057207 */ /* 0x000fc40004800000 */
[----:B------:R-:W-:Y:S01]  /*34e80*/  PRMT R81, RZ, 0x7610, R81 ;  /* 0x00007610ff517816 */ /* 0x000fe20000000051 */
[----:B---3--:R-:W3:Y:S08]  /*34e90*/  LDC R17, c[0x0][0x3a0] ;  /* 0x0000e800ff117b82 */ /* 0x008ef00000000800 */
[----:B----4-:R-:W4:Y:S01]  /*34ea0*/  LDC R18, c[0x0][0x3a8] ;  /* 0x0000ea00ff127b82 */ /* 0x010f220000000800 */
[----:B--2---:R2:W-:Y:S02]  /*34eb0*/  STL [R1+0x4], R16 ;  /* 0x0000041001007387 */ /* 0x0045e40000100800 */
[----:B--2---:R-:W-:-:S04]  /*34ec0*/  IADD3 R16, P5, PT, R7, R3, RZ ;  /* 0x0000000307107210 */ /* 0x004fc80007fbe0ff */
[----:B------:R-:W-:Y:S01]  /*34ed0*/  LEA.HI.X.SX32 R20, R7, R4, 0x1, P5 ;  /* 0x0000000407147211 */ /* 0x000fe200028f0eff */
[----:B------:R-:W-:-:S04]  /*34ee0*/  @!P6 IMAD.MOV.U32 R8, RZ, RZ, R16 ;  /* 0x000000ffff08e224 */ /* 0x000fc800078e0010 */
[----:B------:R-:W-:-:S05]  /*34ef0*/  @!P6 IMAD.MOV.U32 R9, RZ, RZ, R20 ;  /* 0x000000ffff09e224 */ /* 0x000fca00078e0014 */
[----:B------:R2:W3:Y:S01]  /*34f00*/  @!P6 LDG.E.U8 R93, desc[UR20][R8.64] ;  /* 0x00000014085de981 */ /* 0x0004e2000c1e1100 */
[----:B------:R-:W-:Y:S01]  /*34f10*/  ISETP.GE.U32.AND P3, PT, R10, 0x7fffff48, PT ;  /* 0x7fffff480a00780c */ /* 0x000fe20003f66070 */
[----:B------:R-:W-:-:S05]  /*34f20*/  IMAD R10, R6, 0x38, RZ ;  /* 0x00000038060a7824 */ /* 0x000fca00078e02ff */
[----:B------:R-:W-:Y:S01]  /*34f30*/  IADD3 R21, P5, PT, R10, R3, RZ ;  /* 0x000000030a157210 */ /* 0x000fe20007fbe0ff */
[----:B------:R-:W-:-:S03]  /*34f40*/  IMAD R5, R5, UR6, RZ ;  /* 0x0000000605057c24 */ /* 0x000fc6000f8e02ff */
[----:B------:R-:W-:Y:S01]  /*34f50*/  LEA.HI.X.SX32 R73, R10, R4, 0x1, P5 ;  /* 0x000000040a497211 */ /* 0x000fe200028f0eff */
[----:B------:R0:W-:Y:S02]  /*34f60*/  STL [R1+0xe18], R16 ;  /* 0x000e181001007387 */ /* 0x0001e40000100800 */
[----:B--2---:R-:W-:Y:S02]  /*34f70*/  @!P3 IMAD.MOV.U32 R8, RZ, RZ, R21 ;  /* 0x000000ffff08b224 */ /* 0x004fe400078e0015 */
[----:B------:R-:W-:Y:S02]  /*34f80*/  @!P3 IMAD.MOV.U32 R9, RZ, RZ, R73 ;  /* 0x000000ffff09b224 */ /* 0x000fe400078e0049 */
[----:B------:R-:W-:Y:S01]  /*34f90*/  IMAD R7, R6, 0x9, RZ ;  /* 0x0000000906077824 */ /* 0x000fe200078e02ff */
[----:B------:R-:W-:Y:S02]  /*34fa0*/  PRMT R6, RZ, 0x7610, R6 ;  /* 0x00007610ff067816 */ /* 0x000fe40000000006 */
[----:B------:R2:W3:Y:S01]  /*34fb0*/  @!P3 LDG.E.U8 R72, desc[UR20][R8.64] ;  /* 0x000000140848b981 */ /* 0x0004e2000c1e1100 */
[----:B0-----:R-:W-:-:S04]  /*34fc0*/  IADD3 R16, P5, PT, R5, R13, RZ ;  /* 0x0000000d05107210 */ /* 0x001fc80007fbe0ff */
[----:B--2---:R-:W-:Y:S01]  /*34fd0*/  LEA.HI.X.SX32 R9, R5, R12, 0x1, P5 ;  /* 0x0000000c05097211 */ /* 0x004fe200028f0eff */
[----:B------:R-:W-:-:S05]  /*34fe0*/  @P0 IMAD.MOV.U32 R8, RZ, RZ, R16 ;  /* 0x000000ffff080224 */ /* 0x000fca00078e0010 */
[----:B------:R0:W2:Y:S01]  /*34ff0*/  @P0 LDG.E.U8 R6, desc[UR20][R8.64] ;  /* 0x0000001408060981 */ /* 0x0000a2000c1e1100 */
[----:B------:R-:W-:Y:S01]  /*35000*/  IADD3 R91, P5, PT, R3, UR5, RZ ;  /* 0x00000005035b7c10 */ /* 0x000fe2000ffbe0ff */
[----:B----4-:R-:W-:Y:S02]  /*35010*/  IMAD R5, R18, 0x71, RZ ;  /* 0x0000007112057824 */ /* 0x010fe400078e02ff */
[----:B-1----:R-:W-:Y:S01]  /*35020*/  VIADD R10, R11, 0xfffffffe ;  /* 0xfffffffe0b0a7836 */ /* 0x002fe20000000000 */
[----:B------:R1:W-:Y:S01]  /*35030*/  STL [R1+0xe14], R20 ;  /* 0x000e141401007387 */ /* 0x0003e20000100800 */
[----:B------:R-:W-:Y:S01]  /*35040*/  LEA.HI.X.SX32 R92, R19, R4, 0x1, P5 ;  /* 0x00000004135c7211 */ /* 0x000fe200028f0eff */
[----:B------:R-:W4:Y:S01]  /*35050*/  LDC R11, c[0x0][0x3a0] ;  /* 0x0000e800ff0b7b82 */ /* 0x000f220000000800 */
[----:B------:R-:W-:Y:S02]  /*35060*/  IADD3 R18, P5, PT, R5, R3, RZ ;  /* 0x0000000305127210 */ /* 0x000fe40007fbe0ff */
[----:B------:R-:W-:-:S05]  /*35070*/  ISETP.GE.U32.AND P3, PT, R10, 0x7fffff7f, PT ;  /* 0x7fffff7f0a00780c */ /* 0x000fca0003f66070 */
[----:B------:R-:W2:Y:S01]  /*35080*/  LDC R10, c[0x0][0x3a0] ;  /* 0x0000e800ff0a7b82 */ /* 0x000ea20000000800 */
[----:B------:R-:W-:Y:S01]  /*35090*/  LEA.HI.X.SX32 R5, R5, R4, 0x1, P5 ;  /* 0x0000000405057211 */ /* 0x000fe200028f0eff */
[----:B0-----:R-:W-:-:S06]  /*350a0*/  @!P4 IMAD.MOV.U32 R8, RZ, RZ, R18 ;  /* 0x000000ffff08c224 */ /* 0x001fcc00078e0012 */
[----:B-1----:R-:W0:Y:S01]  /*350b0*/  LDC R20, c[0x0][0x3a0] ;  /* 0x0000e800ff147b82 */ /* 0x002e220000000800 */
[----:B---3--:R1:W-:Y:S04]  /*350c0*/  STL [R1+0x2620], R93 ;  /* 0x0026205d01007387 */ /* 0x0083e80000100800 */
[----:B------:R3:W-:Y:S04]  /*350d0*/  STL [R1+0xc90], R21 ;  /* 0x000c901501007387 */ /* 0x0007e80000100800 */
[----:B------:R0:W-:Y:S04]  /*350e0*/  STL [R1+0xc8c], R73 ;  /* 0x000c8c4901007387 */ /* 0x0001e80000100800 */
[----:B------:R-:W-:Y:S01]  /*350f0*/  STL [R1+0x8c0], R16 ;  /* 0x0008c01001007387 */ /* 0x000fe20000100800 */
[----:B-1----:R-:W-:Y:S01]  /*35100*/  PRMT R93, RZ, 0x7610, R93 ;  /* 0x00007610ff5d7816 */ /* 0x002fe2000000005d */
[----:B---3--:R-:W1:Y:S01]  /*35110*/  LDC R21, c[0x0][0x3a8] ;  /* 0x0000ea00ff157b82 */ /* 0x008e620000000800 */
[----:B0-----:R-:W-:-:S05]  /*35120*/  IADD3 R73, P6, PT, R7, R3, RZ ;  /* 0x0000000307497210 */ /* 0x001fca0007fde0ff */
[----:B------:R-:W-:Y:S04]  /*35130*/  STL [R1+0xb18], R73 ;  /* 0x000b184901007387 */ /* 0x000fe80000100800 */
[----:B------:R0:W-:Y:S02]  /*35140*/  STL [R1+0x8bc], R9 ;  /* 0x0008bc0901007387 */ /* 0x0001e40000100800 */
[----:B0-----:R-:W-:-:S05]  /*35150*/  @!P4 IMAD.MOV.U32 R9, RZ, RZ, R5 ;  /* 0x000000ffff09c224 */ /* 0x001fca00078e0005 */
[----:B------:R0:W3:Y:S02]  /*35160*/  @!P4 LDG.E.U8 R93, desc[UR20][R8.64] ;  /* 0x00000014085dc981 */ /* 0x0000e4000c1e1100 */
[----:B0-----:R-:W-:Y:S02]  /*35170*/  @!P3 IMAD.MOV.U32 R8, RZ, RZ, R91 ;  /* 0x000000ffff08b224 */ /* 0x001fe400078e005b */
[----:B------:R-:W-:-:S05]  /*35180*/  @!P3 IMAD.MOV.U32 R9, RZ, RZ, R92 ;  /* 0x000000ffff09b224 */ /* 0x000fca00078e005c */
[----:B------:R0:W3:Y:S01]  /*35190*/  @!P3 LDG.E.U8 R81, desc[UR20][R8.64] ;  /* 0x000000140851b981 */ /* 0x0000e2000c1e1100 */
[----:B------:R-:W-:-:S05]  /*351a0*/  LEA.HI.X.SX32 R90, R7, R4, 0x1, P6 ;  /* 0x00000004075a7211 */ /* 0x000fca00030f0eff */
[----:B------:R-:W-:Y:S04]  /*351b0*/  STL [R1+0xb14], R90 ;  /* 0x000b145a01007387 */ /* 0x000fe80000100800 */
[----:B------:R-:W-:Y:S04]  /*351c0*/  STL [R1+0xad8], R91 ;  /* 0x000ad85b01007387 */ /* 0x000fe80000100800 */
[----:B------:R-:W-:Y:S04]  /*351d0*/  STL [R1+0xad4], R92 ;  /* 0x000ad45c01007387 */ /* 0x000fe80000100800 */
[----:B------:R-:W-:Y:S04]  /*351e0*/  STL [R1+0xe58], R18 ;  /* 0x000e581201007387 */ /* 0x000fe80000100800 */
[----:B------:R-:W3:Y:S01]  /*351f0*/  LDL.LU R16, [R1+0x2658] ;  /* 0x0026580001107983 */ /* 0x000ee20000300800 */
[----:B------:R-:W-:-:S03]  /*35200*/  VIADD R7, R17, 0xfffffff6 ;  /* 0xfffffff611077836 */ /* 0x000fc60000000000 */
[----:B--2---:R2:W-:Y:S01]  /*35210*/  STL [R1+0x1d8], R6 ;  /* 0x0001d80601007387 */ /* 0x0045e20000100800 */
[----:B------:R-:W-:Y:S02]  /*35220*/  PRMT R80, RZ, 0x7610, R80 ;  /* 0x00007610ff507816 */ /* 0x000fe40000000050 */
[----:B------:R-:W-:Y:S02]  /*35230*/  PRMT R89, RZ, 0x7610, R89 ;  /* 0x00007610ff597816 */ /* 0x000fe40000000059 */
[----:B------:R-:W-:Y:S02]  /*35240*/  PRMT R84, RZ, 0x7610, R84 ;  /* 0x00007610ff547816 */ /* 0x000fe40000000054 */
[----:B------:R-:W-:Y:S01]  /*35250*/  ISETP.GE.U32.AND P6, PT, R7, 0x7fffff77, PT ;  /* 0x7fffff770700780c */ /* 0x000fe20003fc6070 */
[----:B------:R-:W3:Y:S08]  /*35260*/  LDC R17, c[0x0][0x3a0] ;  /* 0x0000e800ff117b82 */ /* 0x000ef00000000800 */
[----:B--2---:R-:W2:Y:S01]  /*35270*/  LDC R6, c[0x0][0x3a8] ;  /* 0x0000ea00ff067b82 */ /* 0x004ea20000000800 */
[----:B------:R-:W-:Y:S01]  /*35280*/  VIADD R7, R20, 0xffffff86 ;  /* 0xffffff8614077836 */ /* 0x000fe20000000000 */
[----:B------:R1:W-:Y:S06]  /*35290*/  STL [R1+0xe54], R5 ;  /* 0x000e540501007387 */ /* 0x0003ec0000100800 */
[----:B------:R-:W3:Y:S01]  /*352a0*/  LDC R18, c[0x0][0x3a0] ;  /* 0x0000e800ff127b82 */ /* 0x000ee20000000800 */
[----:B------:R-:W-:Y:S01]  /*352b0*/  ISETP.GE.U32.AND P5, PT, R7, 0x7fffff07, PT ;  /* 0x7fffff070700780c */ /* 0x000fe20003fa6070 */
[----:B0-----:R-:W-:-:S02]  /*352c0*/  @!P6 IMAD.MOV.U32 R8, RZ, RZ, R73 ;  /* 0x000000ffff08e224 */ /* 0x001fc400078e0049 */
[----:B------:R-:W-:Y:S02]  /*352d0*/  @!P6 IMAD.MOV.U32 R9, RZ, RZ, R90 ;  /* 0x000000ffff09e224 */ /* 0x000fe400078e005a */
[----:B-1----:R-:W-:-:S03]  /*352e0*/  IMAD R5, R21, 0x79, RZ ;  /* 0x0000007915057824 */ /* 0x002fc600078e02ff */
[----:B------:R4:W3:Y:S02]  /*352f0*/  @!P6 LDG.E.U8 R80, desc[UR20][R8.64] ;  /* 0x000000140850e981 */ /* 0x0008e4000c1e1100 */
[-C--:B------:R-:W-:Y:S01]  /*35300*/  IADD3 R90, P4, PT, R5, R3.reuse, RZ ;  /* 0x00000003055a7210 */ /* 0x080fe20007f9e0ff */
[----:B--2---:R-:W-:Y:S02]  /*35310*/  IMAD R7, R6, 0x11, RZ ;  /* 0x0000001106077824 */ /* 0x004fe400078e02ff */
[----:B----4-:R-:W-:Y:S02]  /*35320*/  VIADD R8, R11, 0xffffffee ;  /* 0xffffffee0b087836 */ /* 0x010fe40000000000 */
[----:B------:R-:W-:Y:S01]  /*35330*/  VIADD R9, R10, 0xffffffb5 ;  /* 0xffffffb50a097836 */ /* 0x000fe20000000000 */
[----:B------:R-:W-:Y:S02]  /*35340*/  IADD3 R73, P3, PT, R7, R3, RZ ;  /* 0x0000000307497210 */ /* 0x000fe40007f7e0ff */
[----:B------:R-:W-:-:S02]  /*35350*/  LEA.HI.X.SX32 R91, R5, R4, 0x1, P4 ;  /* 0x00000004055b7211 */ /* 0x000fc400020f0eff */
[----:B------:R-:W-:Y:S02]  /*35360*/  PRMT R19, RZ, 0x7610, R19 ;  /* 0x00007610ff137816 */ /* 0x000fe40000000013 */
[----:B------:R-:W-:Y:S01]  /*35370*/  ISETP.GE.U32.AND P6, PT, R8, 0x7fffff6f, PT ;  /* 0x7fffff6f0800780c */ /* 0x000fe20003fc6070 */
[----:B------:R-:W-:Y:S01]  /*35380*/  @!P5 IMAD.MOV.U32 R8, RZ, RZ, R90 ;  /* 0x000000ffff08d224 */ /* 0x000fe200078e005a */
[----:B---3--:R0:W-:Y:S01]  /*35390*/  STL [R1+0x2638], R81 ;  /* 0x0026385101007387 */ /* 0x0081e20000100800 */
[----:B------:R-:W1:Y:S01]  /*353a0*/  LDC R11, c[0x0][0x3a0] ;  /* 0x0000e800ff0b7b82 */ /* 0x000e620000000800 */
[----:B------:R-:W-:Y:S02]  /*353b0*/  PRMT R83, RZ, 0x7610, R83 ;  /* 0x00007610ff537816 */ /* 0x000fe40000000053 */
[----:B------:R-:W-:-:S05]  /*353c0*/  PRMT R64, RZ, 0x7610, R64 ;  /* 0x00007610ff407816 */ /* 0x000fca0000000040 */
[----:B------:R-:W2:Y:S01]  /*353d0*/  LDC R10, c[0x0][0x3a0] ;  /* 0x0000e800ff0a7b82 */ /* 0x000ea20000000800 */
[----:B0-----:R-:W-:Y:S02]  /*353e0*/  LEA.HI.X.SX32 R81, R7, R4, 0x1, P3 ;  /* 0x0000000407517211 */ /* 0x001fe400018f0eff */
[----:B------:R-:W-:Y:S01]  /*353f0*/  ISETP.GE.U32.AND P3, PT, R9, 0x7fffff36, PT ;  /* 0x7fffff360900780c */ /* 0x000fe20003f66070 */
[----:B------:R-:W-:-:S05]  /*35400*/  @!P5 IMAD.MOV.U32 R9, RZ, RZ, R91 ;  /* 0x000000ffff09d224 */ /* 0x000fca00078e005b */
[----:B------:R0:W3:Y:S02]  /*35410*/  @!P5 LDG.E.U8 R89, desc[UR20][R8.64] ;  /* 0x000000140859d981 */ /* 0x0000e4000c1e1100 */
[----:B0-----:R-:W-:Y:S02]  /*35420*/  @!P6 IMAD.MOV.U32 R8, RZ, RZ, R73 ;  /* 0x000000ffff08e224 */ /* 0x001fe400078e0049 */
[----:B------:R-:W-:-:S05]  /*35430*/  @!P6 IMAD.MOV.U32 R9, RZ, RZ, R81 ;  /* 0x000000ffff09e224 */ /* 0x000fca00078e0051 */
[----:B------:R0:W4:Y:S01]  /*35440*/  @!P6 LDG.E.U8 R84, desc[UR20][R8.64] ;  /* 0x000000140854e981 */ /* 0x000122000c1e1100 */
[----:B------:R-:W-:Y:S02]  /*35450*/  VIADD R7, R17, 0xffffffbd ;  /* 0xffffffbd11077836 */ /* 0x000fe40000000000 */
[----:B------:R-:W-:Y:S01]  /*35460*/  IMAD R5, R6, 0x42, RZ ;  /* 0x0000004206057824 */ /* 0x000fe200078e02ff */
[----:B------:R-:W-:Y:S04]  /*35470*/  STL [R1+0xb58], R73 ;  /* 0x000b584901007387 */ /* 0x000fe80000100800 */
[----:B------:R0:W-:Y:S01]  /*35480*/  STL [R1+0xb54], R81 ;  /* 0x000b545101007387 */ /* 0x0001e20000100800 */
[----:B------:R-:W1:Y:S01]  /*35490*/  LDC R17, c[0x0][0x3a0] ;  /* 0x0000e800ff117b82 */ /* 0x000e620000000800 */
[----:B------:R-:W-:-:S02]  /*354a0*/  ISETP.GE.U32.AND P4, PT, R7, 0x7fffff3e, PT ;  /* 0x7fffff3e0700780c */ /* 0x000fc40003f86070 */
[----:B------:R-:W-:Y:S04]  /*354b0*/  STL [R1+0xe98], R90 ;  /* 0x000e985a01007387 */ /* 0x000fe80000100800 */
[----:B------:R-:W-:Y:S04]  /*354c0*/  STL [R1+0xe94], R91 ;  /* 0x000e945b01007387 */ /* 0x000fe80000100800 */
[----:B------:R-:W-:Y:S01]  /*354d0*/  STL [R1+0xc], R93 ;  /* 0x00000c5d01007387 */ /* 0x000fe20000100800 */
[----:B0-----:R-:W-:Y:S01]  /*354e0*/  IADD3 R81, P5, PT, R5, R3, RZ ;  /* 0x0000000305517210 */ /* 0x001fe20007fbe0ff */
[----:B------:R-:W-:-:S02]  /*354f0*/  VIADD R8, R18, 0xffffffad ;  /* 0xffffffad12087836 */ /* 0x000fc40000000000 */
[----:B----4-:R-:W-:Y:S04]  /*35500*/  STL [R1+0x2634], R84 ;  /* 0x0026345401007387 */ /* 0x010fe80000100800 */
[----:B------:R-:W-:Y:S04]  /*35510*/  STL [R1+0xce0], R81 ;  /* 0x000ce05101007387 */ /* 0x000fe80000100800 */
[----:B---3--:R0:W-:Y:S02]  /*35520*/  STL [R1+0x8], R89 ;  /* 0x0000085901007387 */ /* 0x0081e40000100800 */
[----:B0-----:R-:W-:-:S02]  /*35530*/  LEA.HI.X.SX32 R89, R5, R4, 0x1, P5 ;  /* 0x0000000405597211 */ /* 0x001fc400028f0eff */
[----:B------:R-:W-:Y:S01]  /*35540*/  ISETP.GE.U32.AND P5, PT, R8, 0x7fffff2e, PT ;  /* 0x7fffff2e0800780c */ /* 0x000fe20003fa6070 */
[----:B------:R-:W-:Y:S02]  /*35550*/  @!P4 IMAD.MOV.U32 R8, RZ, RZ, R81 ;  /* 0x000000ffff08c224 */ /* 0x000fe400078e0051 */
[----:B------:R-:W-:-:S05]  /*35560*/  @!P4 IMAD.MOV.U32 R9, RZ, RZ, R89 ;  /* 0x000000ffff09c224 */ /* 0x000fca00078e0059 */
[----:B------:R0:W3:Y:S01]  /*35570*/  @!P4 LDG.E.U8 R19, desc[UR20][R8.64] ;  /* 0x000000140813c981 */ /* 0x0000e2000c1e1100 */
[C---:B------:R-:W-:Y:S02]  /*35580*/  IMAD R7, R6.reuse, 0x4a, RZ ;  /* 0x0000004a06077824 */ /* 0x040fe400078e02ff */
[----:B-1----:R-:W-:Y:S01]  /*35590*/  VIADD R5, R11, 0xffffffe6 ;  /* 0xffffffe60b057836 */ /* 0x002fe20000000000 */
[----:B------:R-:W-:Y:S01]  /*355a0*/  STL [R1+0xcdc], R89 ;  /* 0x000cdc5901007387 */ /* 0x000fe20000100800 */
[----:B------:R-:W-:Y:S01]  /*355b0*/  PRMT R18, RZ, 0x7610, R18 ;  /* 0x00007610ff127816 */ /* 0x000fe20000000012 */
[----:B------:R-:W1:Y:S01]  /*355c0*/  LDC R11, c[0x0][0x3a0] ;  /* 0x0000e800ff0b7b82 */ /* 0x000e620000000800 */
[----:B------:R-:W-:Y:S02]  /*355d0*/  IADD3 R73, P6, PT, R7, R3, RZ ;  /* 0x0000000307497210 */ /* 0x000fe40007fde0ff */
[----:B------:R-:W-:Y:S01]  /*355e0*/  ISETP.GE.U32.AND P4, PT, R5, 0x7fffff67, PT ;  /* 0x7fffff670500780c */ /* 0x000fe20003f86070 */
[----:B------:R-:W-:Y:S01]  /*355f0*/  IMAD R5, R6, 0x19, RZ ;  /* 0x0000001906057824 */ /* 0x000fe200078e02ff */
[----:B------:R-:W-:Y:S01]  /*35600*/  LEA.HI.X.SX32 R7, R7, R4, 0x1, P6 ;  /* 0x0000000407077211 */ /* 0x000fe200030f0eff */
[----:B------:R-:W-:Y:S01]  /*35610*/  STL [R1+0xd20], R73 ;  /* 0x000d204901007387 */ /* 0x000fe20000100800 */
[----:B0-----:R-:W-:-:S03]  /*35620*/  @!P3 IMAD.MOV.U32 R8, RZ, RZ, R73 ;  /* 0x000000ffff08b224 */ /* 0x001fc600078e0049 */
[----:B------:R0:W-:Y:S01]  /*35630*/  STL [R1+0xd1c], R7 ;  /* 0x000d1c0701007387 */ /* 0x0001e20000100800 */
[----:B------:R-:W-:-:S05]  /*35640*/  @!P3 IMAD.MOV.U32 R9, RZ, RZ, R7 ;  /* 0x000000ffff09b224 */ /* 0x000fca00078e0007 */
[----:B------:R4:W4:Y:S01]  /*35650*/  @!P3 LDG.E.U8 R18, desc[UR20][R8.64] ;  /* 0x000000140812b981 */ /* 0x000922000c1e1100 */
[----:B0-----:R-:W-:-:S05]  /*35660*/  IMAD R7, R6, 0x52, RZ ;  /* 0x0000005206077824 */ /* 0x001fca00078e02ff */
[----:B------:R-:W-:-:S04]  /*35670*/  IADD3 R73, P3, PT, R7, R3, RZ ;  /* 0x0000000307497210 */ /* 0x000fc80007f7e0ff */
[----:B------:R-:W-:Y:S01]  /*35680*/  LEA.HI.X.SX32 R81, R7, R4, 0x1, P3 ;  /* 0x0000000407517211 */ /* 0x000fe200018f0eff */
[----:B---3--:R0:W-:Y:S01]  /*35690*/  STL [R1+0x2c], R19 ;  /* 0x00002c1301007387 */ /* 0x0081e20000100800 */
[----:B--2---:R-:W-:-:S03]  /*356a0*/  VIADD R10, R10, 0xffffffde ;  /* 0xffffffde0a0a7836 */ /* 0x004fc60000000000 */
[----:B------:R-:W2:Y:S01]  /*356b0*/  LDL.LU R90, [R1+0x57c] ;  /* 0x00057c00015a7983 */ /* 0x000ea20000300800 */
[----:B0-----:R-:W-:-:S04]  /*356c0*/  IADD3 R19, P6, PT, R5, R3, RZ ;  /* 0x0000000305137210 */ /* 0x001fc80007fde0ff */
[----:B------:R-:W-:Y:S01]  /*356d0*/  LEA.HI.X.SX32 R84, R5, R4, 0x1, P6 ;  /* 0x0000000405547211 */ /* 0x000fe200030f0eff */
[----:B----4-:R-:W-:-:S04]  /*356e0*/  @!P4 IMAD.MOV.U32 R8, RZ, RZ, R19 ;  /* 0x000000ffff08c224 */ /* 0x010fc800078e0013 */
[----:B------:R-:W-:-:S05]  /*356f0*/  @!P4 IMAD.MOV.U32 R9, RZ, RZ, R84 ;  /* 0x000000ffff09c224 */ /* 0x000fca00078e0054 */
[----:B------:R0:W3:Y:S02]  /*35700*/  @!P4 LDG.E.U8 R83, desc[UR20][R8.64] ;  /* 0x000000140853c981 */ /* 0x0000e4000c1e1100 */
[----:B0-----:R-:W-:Y:S02]  /*35710*/  @!P5 IMAD.MOV.U32 R8, RZ, RZ, R73 ;  /* 0x000000ffff08d224 */ /* 0x001fe400078e0049 */
[----:B------:R-:W-:-:S05]  /*35720*/  @!P5 IMAD.MOV.U32 R9, RZ, RZ, R81 ;  /* 0x000000ffff09d224 */ /* 0x000fca00078e0051 */
[----:B------:R0:W4:Y:S01]  /*35730*/  @!P5 LDG.E.U8 R64, desc[UR20][R8.64] ;  /* 0x000000140840d981 */ /* 0x000122000c1e1100 */
[----:B------:R-:W-:-:S03]  /*35740*/  ISETP.GE.U32.AND P6, PT, R10, 0x7fffff5f, PT ;  /* 0x7fffff5f0a00780c */ /* 0x000fc60003fc6070 */
[----:B------:R-:W-:Y:S01]  /*35750*/  STL [R1+0xb98], R19 ;  /* 0x000b981301007387 */ /* 0x000fe20000100800 */
[----:B------:R-:W-:-:S03]  /*35760*/  IMAD R10, R6, 0x21, RZ ;  /* 0x00000021060a7824 */ /* 0x000fc600078e02ff */
[----:B------:R0:W-:Y:S01]  /*35770*/  STL [R1+0x34], R18 ;  /* 0x0000341201007387 */ /* 0x0001e20000100800 */
[----:B------:R-:W-:-:S03]  /*35780*/  VIADD R5, R17, 0xffffffa5 ;  /* 0xffffffa511057836 */ /* 0x000fc60000000000 */
[----:B------:R-:W-:Y:S04]  /*35790*/  STL [R1+0xb94], R84 ;  /* 0x000b945401007387 */ /* 0x000fe80000100800 */
[----:B------:R0:W-:Y:S04]  /*357a0*/  STL [R1+0xd60], R73 ;  /* 0x000d604901007387 */ /* 0x0001e80000100800 */
[----:B------:R1:W-:Y:S01]  /*357b0*/  STL [R1+0xd5c], R81 ;  /* 0x000d5c5101007387 */ /* 0x0003e20000100800 */
[----:B------:R-:W2:Y:S08]  /*357c0*/  LDC R17, c[0x0][0x3a8] ;  /* 0x0000ea00ff117b82 */ /* 0x000eb00000000800 */
[----:B0-----:R-:W0:Y:S01]  /*357d0*/  LDC R18, c[0x0][0x3a0] ;  /* 0x0000e800ff127b82 */ /* 0x001e220000000800 */
[----:B------:R-:W-:-:S02]  /*357e0*/  IADD3 R19, P4, PT, R10, R3, RZ ;  /* 0x000000030a137210 */ /* 0x000fc40007f9e0ff */
[----:B------:R-:W-:Y:S01]  /*357f0*/  ISETP.GE.U32.AND P3, PT, R5, 0x7fffff26, PT ;  /* 0x7fffff260500780c */ /* 0x000fe20003f66070 */
[----:B------:R-:W-:Y:S01]  /*35800*/  IMAD R5, R6, 0x29, RZ ;  /* 0x0000002906057824 */ /* 0x000fe200078e02ff */
[----:B------:R-:W3:Y:S01]  /*35810*/  LDL.LU R73, [R1+0x580] ;  /* 0x0005800001497983 */ /* 0x000ee20000300800 */
[----:B-1----:R-:W-:-:S03]  /*35820*/  LEA.HI.X.SX32 R81, R10, R4, 0x1, P4 ;  /* 0x000000040a517211 */ /* 0x002fc600020f0eff */
[----:B------:R1:W-:Y:S01]  /*35830*/  STL [R1+0xbd8], R19 ;  /* 0x000bd81301007387 */ /* 0x0003e20000100800 */
[----:B------:R-:W-:Y:S01]  /*35840*/  PRMT R87, RZ, 0x7610, R87 ;  /* 0x00007610ff577816 */ /* 0x000fe20000000057 */
[----:B------:R-:W-:Y:S02]  /*35850*/  IMAD R7, R6, 0x5a, RZ ;  /* 0x0000005a06077824 */ /* 0x000fe400078e02ff */
[----:B------:R-:W-:Y:S01]  /*35860*/  STL [R1+0xbd4], R81 ;  /* 0x000bd45101007387 */ /* 0x000fe20000100800 */
[----:B------:R-:W-:Y:S02]  /*35870*/  @!P6 IMAD.MOV.U32 R8, RZ, RZ, R19 ;  /* 0x000000ffff08e224 */ /* 0x000fe400078e0013 */
[----:B------:R-:W-:Y:S02]  /*35880*/  @!P6 IMAD.MOV.U32 R9, RZ, RZ, R81 ;  /* 0x000000ffff09e224 */ /* 0x000fe400078e0051 */
[----:B------:R-:W-:Y:S01]  /*35890*/  VIADD R10, R11, 0xffffffd6 ;  /* 0xffffffd60b0a7836 */ /* 0x000fe20000000000 */
[----:B------:R-:W-:-:S02]  /*358a0*/  PRMT R20, RZ, 0x7610, R20 ;  /* 0x00007610ff147816 */ /* 0x000fc40000000014 */
[----:B------:R-:W-:Y:S02]  /*358b0*/  PRMT R86, RZ, 0x7610, R86 ;  /* 0x00007610ff567816 */ /* 0x000fe40000000056 */
[----:B------:R-:W-:Y:S01]  /*358c0*/  PRMT R77, RZ, 0x7610, R77 ;  /* 0x00007610ff4d7816 */ /* 0x000fe2000000004d */
[----:B------:R0:W3:Y:S01]  /*358d0*/  @!P6 LDG.E.U8 R87, desc[UR20][R8.64] ;  /* 0x000000140857e981 */ /* 0x0000e2000c1e1100 */
[----:B------:R-:W-:Y:S01]  /*358e0*/  ISETP.GE.U32.AND P6, PT, R10, 0x7fffff57, PT ;  /* 0x7fffff570a00780c */ /* 0x000fe20003fc6070 */
[----:B------:R-:W0:Y:S08]  /*358f0*/  LDC R11, c[0x0][0x3a0] ;  /* 0x0000e800ff0b7b82 */ /* 0x000e300000000800 */
[----:B------:R-:W0:Y:S08]  /*35900*/  LDC R10, c[0x0][0x3a8] ;  /* 0x0000ea00ff0a7b82 */ /* 0x000e300000000800 */
[----:B-1----:R-:W1:Y:S01]  /*35910*/  LDC R19, c[0x0][0x3a0] ;  /* 0x0000e800ff137b82 */ /* 0x002e620000000800 */
[----:B----4-:R4:W-:Y:S04]  /*35920*/  STL [R1+0x30], R64 ;  /* 0x0000304001007387 */ /* 0x0109e80000100800 */
[----:B------:R-:W3:Y:S01]  /*35930*/  LDL R89, [R1+0x2400] ;  /* 0x0024000001597983 */ /* 0x000ee20000100800 */
[----:B----4-:R-:W-:-:S04]  /*35940*/  IADD3 R64, P4, PT, R5, R3, RZ ;  /* 0x0000000305407210 */ /* 0x010fc80007f9e0ff */
[-C--:B------:R-:W-:Y:S02]  /*35950*/  LEA.HI.X.SX32 R81, R5, R4.reuse, 0x1, P4 ;  /* 0x0000000405517211 */ /* 0x080fe400020f0eff */
[CC--:B------:R-:W-:Y:S01]  /*35960*/  IADD3 R84, P4, PT, R7.reuse, R3.reuse, RZ ;  /* 0x0000000307547210 */ /* 0x0c0fe20007f9e0ff */
[----:B0-----:R-:W-:Y:S01]  /*35970*/  VIADD R5, R18, 0xffffff9d ;  /* 0xffffff9d12057836 */ /* 0x001fe20000000000 */
[----:B------:R-:W-:Y:S02]  /*35980*/  STL [R1+0xc18], R64 ;  /* 0x000c184001007387 */ /* 0x000fe40000100800 */
[----:B------:R-:W-:Y:S01]  /*35990*/  LEA.HI.X.SX32 R91, R7, R4, 0x1, P4 ;  /* 0x00000004075b7211 */ /* 0x000fe200020f0eff */
[----:B------:R-:W-:Y:S01]  /*359a0*/  @!P3 IMAD.MOV.U32 R8, RZ, RZ, R84 ;  /* 0x000000ffff08b224 */ /* 0x000fe200078e0054 */
[----:B------:R-:W-:Y:S01]  /*359b0*/  ISETP.GE.U32.AND P4, PT, R5, 0x7fffff1e, PT ;  /* 0x7fffff1e0500780c */ /* 0x000fe20003f86070 */
[----:B--2---:R-:W-:Y:S01]  /*359c0*/  IMAD R5, R17, 0x62, RZ ;  /* 0x0000006211057824 */ /* 0x004fe200078e02ff */
[----:B------:R-:W-:Y:S01]  /*359d0*/  ISETP.GT.U32.AND P5, PT, R15, R90, PT ;  /* 0x0000005a0f00720c */ /* 0x000fe20003fa4070 */
[----:B------:R-:W-:Y:S01]  /*359e0*/  @!P3 IMAD.MOV.U32 R9, RZ, RZ, R91 ;  /* 0x000000ffff09b224 */ /* 0x000fe200078e005b */
[----:B------:R0:W-:Y:S01]  /*359f0*/  STL [R1+0xc14], R81 ;  /* 0x000c145101007387 */ /* 0x0001e20000100800 */
[----:B------:R-:W-:Y:S01]  /*35a00*/  VIADD R7, R11, 0xffffff95 ;  /* 0xffffff950b077836 */ /* 0x000fe20000000000 */
[----:B------:R-:W2:Y:S01]  /*35a10*/  LDC R18, c[0x0][0x3a0] ;  /* 0x0000e800ff127b82 */ /* 0x000ea20000000800 */
[----:B------:R-:W-:Y:S01]  /*35a20*/  PRMT R21, RZ, 0x7610, R21 ;  /* 0x00007610ff157816 */ /* 0x000fe20000000015 */
[----:B------:R4:W2:Y:S04]  /*35a30*/  @!P3 LDG.E.U8 R20, desc[UR20][R8.64] ;  /* 0x000000140814b981 */ /* 0x0008a8000c1e1100 */
[----:B------:R0:W-:Y:S02]  /*35a40*/  STL [R1+0xda0], R84 ;  /* 0x000da05401007387 */ /* 0x0001e40000100800 */
[----:B------:R-:W2:Y:S08]  /*35a50*/  LDC R17, c[0x0][0x3a8] ;  /* 0x0000ea00ff117b82 */ /* 0x000eb00000000800 */
[----:B------:R-:W2:Y:S01]  /*35a60*/  LDC R11, c[0x0][0x3a0] ;  /* 0x0000e800ff0b7b82 */ /* 0x000ea20000000800 */
[----:B----4-:R-:W-:Y:S01]  /*35a70*/  @!P6 IMAD.MOV.U32 R9, RZ, RZ, R81 ;  /* 0x000000ffff09e224 */ /* 0x010fe200078e0051 */
[----:B0-----:R-:W-:Y:S01]  /*35a80*/  IADD3 R81, P3, PT, R5, R3, RZ ;  /* 0x0000000305517210 */ /* 0x001fe20007f7e0ff */
[----:B------:R-:W-:-:S03]  /*35a90*/  @!P6 IMAD.MOV.U32 R8, RZ, RZ, R64 ;  /* 0x000000ffff08e224 */ /* 0x000fc600078e0040 */
[----:B------:R-:W-:Y:S02]  /*35aa0*/  LEA.HI.X.SX32 R84, R5, R4, 0x1, P3 ;  /* 0x0000000405547211 */ /* 0x000fe400018f0eff */
[----:B------:R0:W4:Y:S02]  /*35ab0*/  @!P6 LDG.E.U8 R86, desc[UR20][R8.64] ;  /* 0x000000140856e981 */ /* 0x000124000c1e1100 */
[----:B0-----:R-:W-:Y:S02]  /*35ac0*/  @!P4 IMAD.MOV.U32 R8, RZ, RZ, R81 ;  /* 0x000000ffff08c224 */ /* 0x001fe400078e0051 */
[----:B------:R-:W-:-:S05]  /*35ad0*/  @!P4 IMAD.MOV.U32 R9, RZ, RZ, R84 ;  /* 0x000000ffff09c224 */ /* 0x000fca00078e0054 */
[----:B------:R1:W3:Y:S04]  /*35ae0*/  @!P4 LDG.E.U8 R77, desc[UR20][R8.64] ;  /* 0x00000014084dc981 */ /* 0x0002e8000c1e1100 */
[----:B------:R-:W-:Y:S01]  /*35af0*/  STL [R1+0xd9c], R91 ;  /* 0x000d9c5b01007387 */ /* 0x000fe20000100800 */
[----:B------:R-:W-:Y:S02]  /*35b00*/  @!P5 IMAD.IADD R90, R90, 0x1, -R15 ;  /* 0x000000015a5ad824 */ /* 0x000fe400078e0a0f */
[----:B------:R-:W-:Y:S01]  /*35b10*/  IMAD R5, R10, 0x6a, RZ ;  /* 0x0000006a0a057824 */ /* 0x000fe200078e02ff */
[----:B------:R-:W-:Y:S02]  /*35b20*/  ISETP.GE.U32.AND P5, PT, R7, 0x7fffff16, PT ;  /* 0x7fffff160700780c */ /* 0x000fe40003fa6070 */
[----:B------:R-:W-:Y:S01]  /*35b30*/  PRMT R10, RZ, 0x7610, R10 ;  /* 0x00007610ff0a7816 */ /* 0x000fe2000000000a */
[----:B-1----:R-:W-:Y:S01]  /*35b40*/  VIADD R8, R19, 0xffffff8d ;  /* 0xffffff8d13087836 */ /* 0x002fe20000000000 */
[----:B--2---:R0:W-:Y:S04]  /*35b50*/  STL [R1+0x3c], R20 ;  /* 0x00003c1401007387 */ /* 0x0041e80000100800 */
[----:B------:R-:W2:Y:S04]  /*35b60*/  LDL.LU R64, [R1+0x10] ;  /* 0x0000100001407983 */ /* 0x000ea80000300800 */
[----:B------:R-:W-:Y:S04]  /*35b70*/  STL [R1+0xde0], R81 ;  /* 0x000de05101007387 */ /* 0x000fe80000100800 */
[----:B------:R-:W-:Y:S01]  /*35b80*/  STL [R1+0xddc], R84 ;  /* 0x000ddc5401007387 */ /* 0x000fe20000100800 */
[----:B0-----:R-:W0:Y:S03]  /*35b90*/  LDC R20, c[0x0][0x3a8] ;  /* 0x0000ea00ff147b82 */ /* 0x001e260000000800 */
[----:B---3--:R1:W-:Y:S02]  /*35ba0*/  STL [R1+0x38], R77 ;  /* 0x0000384d01007387 */ /* 0x0083e40000100800 */
[----:B-1----:R-:W-:-:S04]  /*35bb0*/  IADD3 R77, P4, PT, R5, R3, RZ ;  /* 0x00000003054d7210 */ /* 0x002fc80007f9e0ff */
[----:B------:R-:W-:Y:S02]  /*35bc0*/  LEA.HI.X.SX32 R5, R5, R4, 0x1, P4 ;  /* 0x0000000405057211 */ /* 0x000fe400020f0eff */
[----:B------:R-:W-:Y:S01]  /*35bd0*/  ISETP.GE.U32.AND P4, PT, R8, 0x7fffff0e, PT ;  /* 0x7fffff0e0800780c */ /* 0x000fe20003f86070 */
[----:B------:R-:W-:Y:S02]  /*35be0*/  @!P5 IMAD.MOV.U32 R8, RZ, RZ, R77 ;  /* 0x000000ffff08d224 */ /* 0x000fe400078e004d */
[----:B------:R-:W-:-:S05]  /*35bf0*/  @!P5 IMAD.MOV.U32 R9, RZ, RZ, R5 ;  /* 0x000000ffff09d224 */ /* 0x000fca00078e0005 */
[----:B------:R1:W3:Y:S01]  /*35c00*/  @!P5 LDG.E.U8 R10, desc[UR20][R8.64] ;  /* 0x00000014080ad981 */ /* 0x0002e2000c1e1100 */
[----:B------:R-:W-:Y:S01]  /*35c10*/  ISETP.GT.U32.AND P3, PT, R15, R90, PT ;  /* 0x0000005a0f00720c */ /* 0x000fe20003f64070 */
[----:B------:R-:W-:Y:S02]  /*35c20*/  VIADD R7, R18, 0xffffff85 ;  /* 0xffffff8512077836 */ /* 0x000fe40000000000 */
[----:B------:R0:W-:Y:S10]  /*35c30*/  STL [R1+0xe20], R77 ;  /* 0x000e204d01007387 */ /* 0x0001f40000100800 */
[----:B------:R-:W-:Y:S01]  /*35c40*/  @!P3 IMAD.IADD R90, R90, 0x1, -R15 ;  /* 0x000000015a5ab824 */ /* 0x000fe200078e0a0f */
[----:B------:R-:W-:Y:S01]  /*35c50*/  ISETP.GE.U32.AND P3, PT, R7, 0x7fffff06, PT ;  /* 0x7fffff060700780c */ /* 0x000fe20003f66070 */
[----:B0-----:R-:W-:Y:S01]  /*35c60*/  IMAD R7, R20, 0x72, RZ ;  /* 0x0000007214077824 */ /* 0x001fe200078e02ff */
[----:B------:R0:W-:Y:S01]  /*35c70*/  STL [R1+0xe1c], R5 ;  /* 0x000e1c0501007387 */ /* 0x0001e20000100800 */
[----:B------:R-:W-:-:S02]  /*35c80*/  ISETP.GT.U32.AND P6, PT, R15, R73, PT ;  /* 0x000000490f00720c */ /* 0x000fc40003fc4070 */
[----:B------:R-:W-:Y:S01]  /*35c90*/  PRMT R76, RZ, 0x7610, R76 ;  /* 0x00007610ff4c7816 */ /* 0x000fe2000000004c */
[----:B------:R-:W2:Y:S01]  /*35ca0*/  LDC R18, c[0x0][0x3a0] ;  /* 0x0000e800ff127b82 */ /* 0x000ea20000000800 */
[----:B------:R-:W-:-:S04]  /*35cb0*/  IADD3 R77, P5, PT, R7, R3, RZ ;  /* 0x00000003074d7210 */ /* 0x000fc80007fbe0ff */
[----:B-1----:R-:W-:Y:S01]  /*35cc0*/  LEA.HI.X.SX32 R8, R7, R4, 0x1, P5 ;  /* 0x0000000407087211 */ /* 0x002fe200028f0eff */
[----:B0-----:R-:W-:Y:S02]  /*35cd0*/  IMAD.MOV.U32 R5, RZ, RZ, R90 ;  /* 0x000000ffff057224 */ /* 0x001fe400078e005a */
[----:B------:R-:W2:Y:S04]  /*35ce0*/  LDL R90, [R1+0x2404] ;  /* 0x00240400015a7983 */ /* 0x000ea80000100800 */
[----:B------:R-:W-:Y:S01]  /*35cf0*/  STL [R1+0xe60], R77 ;  /* 0x000e604d01007387 */ /* 0x000fe20000100800 */
[----:B------:R-:W-:-:S03]  /*35d00*/  @!P4 IMAD.MOV.U32 R9, RZ, RZ, R8 ;  /* 0x000000ffff09c224 */ /* 0x000fc600078e0008 */
[----:B---3--:R-:W-:Y:S04]  /*35d10*/  STL [R1+0x4c], R10 ;  /* 0x00004c0a01007387 */ /* 0x008fe80000100800 */
[----:B------:R0:W-:Y:S02]  /*35d20*/  STL [R1+0xe5c], R8 ;  /* 0x000e5c0801007387 */ /* 0x0001e40000100800 */
[----:B0-----:R-:W-:-:S05]  /*35d30*/  @!P4 IMAD.MOV.U32 R8, RZ, RZ, R77 ;  /* 0x000000ffff08c224 */ /* 0x001fca00078e004d */
[----:B------:R0:W3:Y:S01]  /*35d40*/  @!P4 LDG.E.U8 R21, desc[UR20][R8.64] ;  /* 0x000000140815c981 */ /* 0x0000e2000c1e1100 */
[----:B------:R-:W-:Y:S01]  /*35d50*/  @!P6 IMAD.IADD R73, R73, 0x1, -R15 ;  /* 0x000000014949e824 */ /* 0x000fe200078e0a0f */
[----:B------:R-:W-:Y:S01]  /*35d60*/  ISETP.GE.AND P6, PT, R89, RZ, PT ;  /* 0x000000ff5900720c */ /* 0x000fe20003fc6270 */
[----:B------:R-:W-:Y:S02]  /*35d70*/  IMAD R10, R17, 0x7a, RZ ;  /* 0x0000007a110a7824 */ /* 0x000fe400078e02ff */
[----:B------:R-:W-:-:S10]  /*35d80*/  VIADD R7, R11, 0xffffffbc ;  /* 0xffffffbc0b077836 */ /* 0x000fd40000000000 */
[----:B------:R-:W-:Y:S01]  /*35d90*/  @!P6 IMAD.MOV R5, RZ, RZ, -R5 ;  /* 0x000000ffff05e224 */ /* 0x000fe200078e0a05 */
[----:B------:R-:W-:-:S05]  /*35da0*/  IADD3 R19, P6, PT, R10, R3, RZ ;  /* 0x000000030a137210 */ /* 0x000fca0007fde0ff */
[----:B------:R-:W-:Y:S01]  /*35db0*/  STL [R1+0xea0], R19 ;  /* 0x000ea01301007387 */ /* 0x000fe20000100800 */
[----:B------:R-:W-:Y:S02]  /*35dc0*/  SEL R5, R14, R5, !P1 ;  /* 0x000000050e057207 */ /* 0x000fe40004800000 */
[----:B------:R-:W-:Y:S01]  /*35dd0*/  PRMT R11, RZ, 0x7610, R11 ;  /* 0x00007610ff0b7816 */ /* 0x000fe2000000000b */
[----:B0-----:R-:W-:Y:S02]  /*35de0*/  @!P3 IMAD.MOV.U32 R8, RZ, RZ, R19 ;  /* 0x000000ffff08b224 */ /* 0x001fe400078e0013 */
[----:B------:R-:W-:Y:S01]  /*35df0*/  IMAD R5, R5, UR6, RZ ;  /* 0x0000000605057c24 */ /* 0x000fe2000f8e02ff */
[----:B------:R-:W-:Y:S01]  /*35e00*/  ISETP.GE.U32.AND P4, PT, R7, 0x7fffff3d, PT ;  /* 0x7fffff3d0700780c */ /* 0x000fe20003f86070 */
[----:B------:R-:W-:Y:S01]  /*35e10*/  IMAD R7, R6, 0x43, RZ ;  /* 0x0000004306077824 */ /* 0x000fe200078e02ff */
[----:B------:R-:W-:Y:S01]  /*35e20*/  PRMT R17, RZ, 0x7610, R17 ;  /* 0x00007610ff117816 */ /* 0x000fe20000000011 */
[----:B---3--:R0:W-:Y:S02]  /*35e30*/  STL [R1+0x48], R21 ;  /* 0x0000481501007387 */ /* 0x0081e40000100800 */
[----:B0-----:R-:W-:-:S02]  /*35e40*/  LEA.HI.X.SX32 R21, R10, R4, 0x1, P6 ;  /* 0x000000040a157211 */ /* 0x001fc400030f0eff */
[----:B--2---:R-:W-:Y:S01]  /*35e50*/  ISETP.GT.U32.AND P5, PT, R15, R64, PT ;  /* 0x000000400f00720c */ /* 0x004fe20003fa4070 */
[----:B------:R-:W0:Y:S02]  /*35e60*/  LDC R10, c[0x0][0x3a0] ;  /* 0x0000e800ff0a7b82 */ /* 0x000e240000000800 */
[----:B------:R-:W-:-:S05]  /*35e70*/  @!P3 IMAD.MOV.U32 R9, RZ, RZ, R21 ;  /* 0x000000ffff09b224 */ /* 0x000fca00078e0015 */
[----:B------:R1:W2:Y:S01]  /*35e80*/  @!P3 LDG.E.U8 R11, desc[UR20][R8.64] ;  /* 0x00000014080bb981 */ /* 0x0002a2000c1e1100 */
[----:B------:R-:W-:-:S04]  /*35e90*/  IADD3 R81, P3, PT, R5, R13, RZ ;  /* 0x0000000d05517210 */ /* 0x000fc80007f7e0ff */
[----:B------:R-:W-:Y:S02]  /*35ea0*/  LEA.HI.X.SX32 R84, R5, R12, 0x1, P3 ;  /* 0x0000000c05547211 */ /* 0x000fe400018f0eff */
[----:B------:R-:W-:Y:S01]  /*35eb0*/  IADD3 R19, P3, PT, R7, R3, RZ ;  /* 0x0000000307137210 */ /* 0x000fe20007f7e0ff */
[----:B------:R3:W-:Y:S01]  /*35ec0*/  STL [R1+0xe9c], R21 ;  /* 0x000e9c1501007387 */ /* 0x0007e20000100800 */
[----:B------:R-:W-:-:S03]  /*35ed0*/  ISETP.GT.U32.AND P6, PT, R15, R73, PT ;  /* 0x000000490f00720c */ /* 0x000fc60003fc4070 */
[----:B------:R-:W4:Y:S01]  /*35ee0*/  LDL R77, [R1+0x23f8] ;  /* 0x0023f800014d7983 */ /* 0x000f220000100800 */
[----:B-1----:R-:W-:Y:S02]  /*35ef0*/  @P0 IMAD.MOV.U32 R8, RZ, RZ, R81 ;  /* 0x000000ffff080224 */ /* 0x002fe400078e0051 */
[----:B------:R-:W-:-:S05]  /*35f00*/  @P0 IMAD.MOV.U32 R9, RZ, RZ, R84 ;  /* 0x000000ffff090224 */ /* 0x000fca00078e0054 */
[----:B------:R1:W4:Y:S01]  /*35f10*/  @P0 LDG.E.U8 R76, desc[UR20][R8.64] ;  /* 0x00000014084c0981 */ /* 0x000322000c1e1100 */
[----:B---3--:R-:W-:Y:S01]  /*35f20*/  LEA.HI.X.SX32 R21, R7, R4, 0x1, P3 ;  /* 0x0000000407157211 */ /* 0x008fe200018f0eff */
[----:B-1----:R-:W-:-:S04]  /*35f30*/  @!P4 IMAD.MOV.U32 R8, RZ, RZ, R19 ;  /* 0x000000ffff08c224 */ /* 0x002fc800078e0013 */
[----:B------:R-:W-:-:S05]  /*35f40*/  @!P4 IMAD.MOV.U32 R9, RZ, RZ, R21 ;  /* 0x000000ffff09c224 */ /* 0x000fca00078e0015 */
[----:B------:R0:W3:Y:S01]  /*35f50*/  @!P4 LDG.E.U8 R17, desc[UR20][R8.64] ;  /* 0x000000140811c981 */ /* 0x0000e2000c1e1100 */
[--C-:B------:R-:W-:Y:S02]  /*35f60*/  @!P6 IMAD.IADD R73, R73, 0x1, -R15.reuse ;  /* 0x000000014949e824 */ /* 0x100fe400078e0a0f */
[----:B------:R-:W-:Y:S01]  /*35f70*/  @!P5 IMAD.IADD R64, R64, 0x1, -R15 ;  /* 0x000000014040d824 */ /* 0x000fe200078e0a0f */
[----:B------:R-:W-:Y:S01]  /*35f80*/  ISETP.GE.AND P6, PT, R90, RZ, PT ;  /* 0x000000ff5a00720c */ /* 0x000fe20003fc6270 */
[----:B------:R-:W-:Y:S02]  /*35f90*/  VIADD R5, R18, 0xffffffb4 ;  /* 0xffffffb412057836 */ /* 0x000fe40000000000 */
[----:B------:R-:W-:Y:S01]  /*35fa0*/  IMAD R7, R6, 0x4b, RZ ;  /* 0x0000004b06077824 */ /* 0x000fe200078e02ff */
[----:B------:R-:W1:Y:S01]  /*35fb0*/  LDC R18, c[0x0][0x3a0] ;  /* 0x0000e800ff127b82 */ /* 0x000e620000000800 */
[----:B------:R-:W-:Y:S02]  /*35fc0*/  ISETP.GT.U32.AND P5, PT, R15, R64, PT ;  /* 0x000000400f00720c */ /* 0x000fe40003fa4070 */
[----:B------:R-:W-:Y:S01]  /*35fd0*/  ISETP.GE.U32.AND P3, PT, R5, 0x7fffff35, PT ;  /* 0x7fffff350500780c */ /* 0x000fe20003f66070 */
[----:B------:R-:W-:-:S02]  /*35fe0*/  IMAD.MOV.U32 R5, RZ, RZ, R73 ;  /* 0x000000ffff057224 */ /* 0x000fc400078e0049 */
[----:B0-----:R-:W-:Y:S02]  /*35ff0*/  VIADD R9, R10, 0xffffffce ;  /* 0xffffffce0a097836 */ /* 0x001fe40000000000 */
[----:B------:R-:W-:Y:S02]  /*36000*/  IMAD R8, R6, 0x31, RZ ;  /* 0x0000003106087824 */ /* 0x000fe400078e02ff */
[----:B------:R-:W-:Y:S01]  /*36010*/  @!P6 IMAD.MOV R5, RZ, RZ, -R5 ;  /* 0x000000ffff05e224 */ /* 0x000fe200078e0a05 */
[----:B------:R-:W-:-:S03]  /*36020*/  IADD3 R73, P6, PT, R7, R3, RZ ;  /* 0x0000000307497210 */ /* 0x000fc60007fde0ff */
[----:B------:R-:W-:Y:S01]  /*36030*/  @!P5 IMAD.IADD R64, R64, 0x1, -R15 ;  /* 0x000000014040d824 */ /* 0x000fe200078e0a0f */
[----:B------:R-:W-:Y:S02]  /*36040*/  ISETP.GE.U32.AND P5, PT, R9, 0x7fffff4f, PT ;  /* 0x7fffff4f0900780c */ /* 0x000fe40003fa6070 */
[----:B------:R-:W-:Y:S01]  /*36050*/  PRMT R10, RZ, 0x7610, R10 ;  /* 0x00007610ff0a7816 */ /* 0x000fe2000000000a */
[----:B--2---:R0:W-:Y:S02]  /*36060*/  STL [R1+0x50], R11 ;  /* 0x0000500b01007387 */ /* 0x0041e40000100800 */
[----:B0-----:R-:W0:Y:S02]  /*36070*/  LDC R11, c[0x0][0x3a0] ;  /* 0x0000e800ff0b7b82 */ /* 0x001e240000000800 */
[----:B------:R-:W-:Y:S04]  /*36080*/  STL [R1+0x8c8], R81 ;  /* 0x0008c85101007387 */ /* 0x000fe80000100800 */
[----:B------:R-:W-:Y:S04]  /*36090*/  STL [R1+0x8c4], R84 ;  /* 0x0008c45401007387 */ /* 0x000fe80000100800 */
[----:B------:R2:W-:Y:S04]  /*360a0*/  STL [R1+0xce8], R19 ;  /* 0x000ce81301007387 */ /* 0x0005e80000100800 */
[----:B------:R0:W-:Y:S01]  /*360b0*/  STL [R1+0xce4], R21 ;  /* 0x000ce41501007387 */ /* 0x0001e20000100800 */
[----:B--2---:R-:W-:-:S03]  /*360c0*/  IADD3 R19, P4, PT, R8, R3, RZ ;  /* 0x0000000308137210 */ /* 0x004fc60007f9e0ff */
[----:B---3--:R2:W-:Y:S04]  /*360d0*/  STL [R1+0x74], R17 ;  /* 0x0000741101007387 */ /* 0x0085e80000100800 */
[----:B------:R-:W-:Y:S01]  /*360e0*/  STL [R1+0xd28], R73 ;  /* 0x000d284901007387 */ /* 0x000fe20000100800 */
[----:B0-----:R-:W-:-:S03]  /*360f0*/  VIADD R9, R11, 0xffffffac ;  /* 0xffffffac0b097836 */ /* 0x001fc60000000000 */
[----:B----4-:R0:W-:Y:S01]  /*36100*/  STL [R1+0x1d4], R76 ;  /* 0x0001d44c01007387 */ /* 0x0101e20000100800 */
[----:B------:R-:W-:Y:S01]  /*36110*/  LEA.HI.X.SX32 R21, R8, R4, 0x1, P4 ;  /* 0x0000000408157211 */ /* 0x000fe200020f0eff */
[----:B------:R-:W-:Y:S01]  /*36120*/  @!P3 IMAD.MOV.U32 R8, RZ, RZ, R73 ;  /* 0x000000ffff08b224 */ /* 0x000fe200078e0049 */
[----:B------:R-:W-:Y:S02]  /*36130*/  SEL R5, R14, R5, !P1 ;  /* 0x000000050e057207 */ /* 0x000fe40004800000 */
[----:B------:R-:W-:Y:S02]  /*36140*/  ISETP.GE.U32.AND P4, PT, R9, 0x7fffff2d, PT ;  /* 0x7fffff2d0900780c */ /* 0x000fe40003f86070 */
[----:B------:R-:W-:Y:S02]  /*36150*/  PRMT R88, RZ, 0x7610, R88 ;  /* 0x00007610ff587816 */ /* 0x000fe40000000058 */
[----:B------:R-:W-:Y:S01]  /*36160*/  PRMT R78, RZ, 0x7610, R78 ;  /* 0x00007610ff4e7816 */ /* 0x000fe2000000004e */
[----:B--2---:R-:W2:Y:S01]  /*36170*/  LDC R17, c[0x0][0x3a0] ;  /* 0x0000e800ff117b82 */ /* 0x004ea20000000800 */
[----:B------:R-:W-:-:S02]  /*36180*/  PRMT R75, RZ, 0x7610, R75 ;  /* 0x00007610ff4b7816 */ /* 0x000fc4000000004b */
[----:B------:R-:W-:Y:S02]  /*36190*/  PRMT R85, RZ, 0x7610, R85 ;  /* 0x00007610ff557816 */ /* 0x000fe40000000055 */
[----:B0-----:R-:W-:-:S03]  /*361a0*/  LEA.HI.X.SX32 R76, R7, R4, 0x1, P6 ;  /* 0x00000004074c7211 */ /* 0x001fc600030f0eff */
[----:B------:R-:W0:Y:S02]  /*361b0*/  LDC R11, c[0x0][0x3a0] ;  /* 0x0000e800ff0b7b82 */ /* 0x000e240000000800 */
[----:B------:R-:W-:-:S05]  /*361c0*/  @!P3 IMAD.MOV.U32 R9, RZ, RZ, R76 ;  /* 0x000000ffff09b224 */ /* 0x000fca00078e004c */
[----:B------:R3:W4:Y:S01]  /*361d0*/  @!P3 LDG.E.U8 R10, desc[UR20][R8.64] ;  /* 0x00000014080ab981 */ /* 0x000722000c1e1100 */
[----:B------:R-:W-:Y:S01]  /*361e0*/  ISETP.GE.AND P6, PT, R77, RZ, PT ;  /* 0x000000ff4d00720c */ /* 0x000fe20003fc6270 */
[----:B------:R-:W-:Y:S02]  /*361f0*/  IMAD R7, R5, UR6, RZ ;  /* 0x0000000605077c24 */ /* 0x000fe4000f8e02ff */
[----:B------:R1:W-:Y:S04]  /*36200*/  STL [R1+0xc58], R19 ;  /* 0x000c581301007387 */ /* 0x0003e80000100800 */
[----:B------:R-:W-:Y:S01]  /*36210*/  STL [R1+0xd24], R76 ;  /* 0x000d244c01007387 */ /* 0x000fe20000100800 */
[----:B---3--:R-:W-:Y:S02]  /*36220*/  @!P5 IMAD.MOV.U32 R8, RZ, RZ, R19 ;  /* 0x000000ffff08d224 */ /* 0x008fe400078e0013 */
[----:B------:R-:W-:Y:S01]  /*36230*/  @!P5 IMAD.MOV.U32 R9, RZ, RZ, R21 ;  /* 0x000000ffff09d224 */ /* 0x000fe200078e0015 */
[----:B------:R3:W-:Y:S01]  /*36240*/  STL [R1+0xc54], R21 ;  /* 0x000c541501007387 */ /* 0x0007e20000100800 */
[----:B------:R-:W-:-:S03]  /*36250*/  IADD3 R81, P3, PT, R7, R13, RZ ;  /* 0x0000000d07517210 */ /* 0x000fc60007f7e0ff */
[----:B------:R1:W4:Y:S01]  /*36260*/  @!P5 LDG.E.U8 R88, desc[UR20][R8.64] ;  /* 0x000000140858d981 */ /* 0x000322000c1e1100 */
[----:B------:R-:W-:Y:S01]  /*36270*/  IMAD.MOV.U32 R5, RZ, RZ, R64 ;  /* 0x000000ffff057224 */ /* 0x000fe200078e0040 */
[----:B------:R-:W-:Y:S01]  /*36280*/  LEA.HI.X.SX32 R84, R7, R12, 0x1, P3 ;  /* 0x0000000c07547211 */ /* 0x000fe200018f0eff */
[C---:B------:R-:W-:Y:S02]  /*36290*/  IMAD R7, R6.reuse, 0x53, RZ ;  /* 0x0000005306077824 */ /* 0x040fe400078e02ff */
[----:B-1----:R-:W-:Y:S02]  /*362a0*/  IMAD.SHL.U32 R8, R6, 0x2, RZ ;  /* 0x0000000206087824 */ /* 0x002fe400078e00ff */
[----:B--2---:R-:W-:Y:S02]  /*362b0*/  VIADD R9, R17, 0xffffffc6 ;  /* 0xffffffc611097836 */ /* 0x004fe40000000000 */
[----:B------:R-:W-:Y:S01]  /*362c0*/  @!P6 IMAD.MOV R5, RZ, RZ, -R5 ;  /* 0x000000ffff05e224 */ /* 0x000fe200078e0a05 */
[----:B------:R-:W1:Y:S01]  /*362d0*/  LDC R17, c[0x0][0x3a0] ;  /* 0x0000e800ff117b82 */ /* 0x000e620000000800 */
[----:B------:R-:W-:-:S02]  /*362e0*/  IADD3 R19, P3, PT, R8, R3, RZ ;  /* 0x0000000308137210 */ /* 0x000fc40007f7e0ff */
[----:B------:R-:W-:Y:S01]  /*362f0*/  ISETP.GE.U32.AND P5, PT, R9, 0x7fffff47, PT ;  /* 0x7fffff470900780c */ /* 0x000fe20003fa6070 */
[----:B------:R-:W-:-:S04]  /*36300*/  VIADD R9, R18, 0xfffffffd ;  /* 0xfffffffd12097836 */ /* 0x000fc80000000000 */
[----:B------:R-:W2:Y:S01]  /*36310*/  LDC R18, c[0x0][0x3a0] ;  /* 0x0000e800ff127b82 */ /* 0x000ea20000000800 */
[----:B---3--:R-:W-:Y:S02]  /*36320*/  LEA.HI.X.SX32 R21, R8, R4, 0x1, P3 ;  /* 0x0000000408157211 */ /* 0x008fe400018f0eff */
[----:B------:R-:W-:Y:S01]  /*36330*/  IADD3 R76, P3, PT, R7, R3, RZ ;  /* 0x00000003074c7210 */ /* 0x000fe20007f7e0ff */
[----:B------:R-:W-:-:S03]  /*36340*/  @P0 IMAD.MOV.U32 R8, RZ, RZ, R81 ;  /* 0x000000ffff080224 */ /* 0x000fc600078e0051 */
[----:B------:R-:W-:Y:S02]  /*36350*/  LEA.HI.X.SX32 R77, R7, R4, 0x1, P3 ;  /* 0x00000004074d7211 */ /* 0x000fe400018f0eff */
[----:B------:R-:W-:Y:S01]  /*36360*/  PRMT R7, RZ, 0x7610, R7 ;  /* 0x00007610ff077816 */ /* 0x000fe20000000007 */
[----:B----4-:R3:W-:Y:S02]  /*36370*/  STL [R1+0x6c], R10 ;  /* 0x00006c0a01007387 */ /* 0x0107e40000100800 */
[----:B---3--:R-:W-:-:S05]  /*36380*/  IMAD R10, R6, 0x39, RZ ;  /* 0x00000039060a7824 */ /* 0x008fca00078e02ff */
[----:B------:R-:W-:-:S04]  /*36390*/  IADD3 R64, P6, PT, R10, R3, RZ ;  /* 0x000000030a407210 */ /* 0x000fc80007fde0ff */
[----:B------:R-:W-:Y:S02]  /*363a0*/  LEA.HI.X.SX32 R73, R10, R4, 0x1, P6 ;  /* 0x000000040a497211 */ /* 0x000fe400030f0eff */
[----:B------:R-:W-:Y:S01]  /*363b0*/  ISETP.GE.U32.AND P6, PT, R9, 0x7fffff7e, PT ;  /* 0x7fffff7e0900780c */ /* 0x000fe20003fc6070 */
[----:B------:R-:W-:-:S05]  /*363c0*/  @P0 IMAD.MOV.U32 R9, RZ, RZ, R84 ;  /* 0x000000ffff090224 */ /* 0x000fca00078e0054 */
[----:B------:R3:W4:Y:S02]  /*363d0*/  @P0 LDG.E.U8 R78, desc[UR20][R8.64] ;  /* 0x00000014084e0981 */ /* 0x000724000c1e1100 */
[----:B---3--:R-:W-:Y:S02]  /*363e0*/  @!P4 IMAD.MOV.U32 R8, RZ, RZ, R76 ;  /* 0x000000ffff08c224 */ /* 0x008fe400078e004c */
[----:B------:R-:W-:-:S05]  /*363f0*/  @!P4 IMAD.MOV.U32 R9, RZ, RZ, R77 ;  /* 0x000000ffff09c224 */ /* 0x000fca00078e004d */
[----:B------:R3:W4:Y:S02]  /*36400*/  @!P4 LDG.E.U8 R75, desc[UR20][R8.64] ;  /* 0x00000014084bc981 */ /* 0x000724000c1e1100 */
[----:B---3--:R-:W-:Y:S02]  /*36410*/  @!P5 IMAD.MOV.U32 R8, RZ, RZ, R64 ;  /* 0x000000ffff08d224 */ /* 0x008fe400078e0040 */
[----:B------:R-:W-:-:S05]  /*36420*/  @!P5 IMAD.MOV.U32 R9, RZ, RZ, R73 ;  /* 0x000000ffff09d224 */ /* 0x000fca00078e0049 */
[----:B------:R3:W4:Y:S02]  /*36430*/  @!P5 LDG.E.U8 R85, desc[UR20][R8.64] ;  /* 0x000000140855d981 */ /* 0x000724000c1e1100 */
[----:B---3--:R-:W-:Y:S02]  /*36440*/  @!P6 IMAD.MOV.U32 R8, RZ, RZ, R19 ;  /* 0x000000ffff08e224 */ /* 0x008fe400078e0013 */
[----:B------:R-:W-:-:S05]  /*36450*/  @!P6 IMAD.MOV.U32 R9, RZ, RZ, R21 ;  /* 0x000000ffff09e224 */ /* 0x000fca00078e0015 */
[----:B------:R1:W3:Y:S01]  /*36460*/  @!P6 LDG.E.U8 R7, desc[UR20][R8.64] ;  /* 0x000000140807e981 */ /* 0x0002e2000c1e1100 */
[----:B------:R-:W-:-:S03]  /*36470*/  SEL R5, R14, R5, !P1 ;  /* 0x000000050e057207 */ /* 0x000fc60004800000 */
[----:B------:R1:W-:Y:S04]  /*36480*/  STL [R1+0x8d0], R81 ;  /* 0x0008d05101007387 */ /* 0x0003e80000100800 */
[----:B------:R-:W-:Y:S01]  /*36490*/  STL [R1+0xc98], R64 ;  /* 0x000c984001007387 */ /* 0x000fe20000100800 */
[----:B0-----:R-:W-:-:S03]  /*364a0*/  VIADD R10, R11, 0xffffffa4 ;  /* 0xffffffa40b0a7836 */ /* 0x001fc60000000000 */
[----:B------:R0:W-:Y:S04]  /*364b0*/  STL [R1+0x8cc], R84 ;  /* 0x0008cc5401007387 */ /* 0x0001e80000100800 */
[----:B------:R-:W-:Y:S01]  /*364c0*/  STL [R1+0xc94], R73 ;  /* 0x000c944901007387 */ /* 0x000fe20000100800 */
[----:B------:R-:W3:Y:S03]  /*364d0*/  LDC R11, c[0x0][0x3a0] ;  /* 0x0000e800ff0b7b82 */ /* 0x000ee60000000800 */
[----:B------:R0:W-:Y:S01]  /*364e0*/  STL [R1+0xae0], R19 ;  /* 0x000ae01301007387 */ /* 0x0001e20000100800 */
[----:B------:R-:W-:-:S03]  /*364f0*/  IMAD R5, R5, UR6, RZ ;  /* 0x0000000605057c24 */ /* 0x000fc6000f8e02ff */
[----:B------:R0:W-:Y:S04]  /*36500*/  STL [R1+0xadc], R21 ;  /* 0x000adc1501007387 */ /* 0x0001e80000100800 */
[----:B------:R-:W-:Y:S01]  /*36510*/  STL [R1+0xd68], R76 ;  /* 0x000d684c01007387 */ /* 0x000fe20000100800 */
[----:B------:R-:W-:-:S03]  /*36520*/  ISETP.GE.U32.AND P3, PT, R10, 0x7fffff25, PT ;  /* 0x7fffff250a00780c */ /* 0x000fc60003f66070 */
[----:B------:R-:W-:Y:S01]  /*36530*/  STL [R1+0xd64], R77 ;  /* 0x000d644d01007387 */ /* 0x000fe20000100800 */
[C---:B------:R-:W-:Y:S01]  /*36540*/  IMAD R10, R6.reuse, 0xa, RZ ;  /* 0x0000000a060a7824 */ /* 0x040fe200078e02ff */
[----:B-1----:R-:W-:Y:S01]  /*36550*/  IADD3 R81, P4, PT, R5, R13, RZ ;  /* 0x0000000d05517210 */ /* 0x002fe20007f9e0ff */
[----:B------:R-:W-:Y:S01]  /*36560*/  VIADD R8, R17, 0xfffffff5 ;  /* 0xfffffff511087836 */ /* 0x000fe20000000000 */
[----:B------:R-:W-:Y:S02]  /*36570*/  PRMT R79, RZ, 0x7610, R79 ;  /* 0x00007610ff4f7816 */ /* 0x000fe4000000004f */
[----:B------:R-:W-:Y:S02]  /*36580*/  PRMT R20, RZ, 0x7610, R20 ;  /* 0x00007610ff147816 */ /* 0x000fe40000000014 */
[----:B0-----:R-:W-:Y:S01]  /*36590*/  LEA.HI.X.SX32 R84, R5, R12, 0x1, P4 ;  /* 0x0000000c05547211 */ /* 0x001fe200020f0eff */
[----:B------:R-:W-:Y:S01]  /*365a0*/  IMAD R5, R6, 0x5b, RZ ;  /* 0x0000005b06057824 */ /* 0x000fe200078e02ff */
[----:B------:R-:W-:Y:S01]  /*365b0*/  ISETP.GE.U32.AND P5, PT, R8, 0x7fffff76, PT ;  /* 0x7fffff760800780c */ /* 0x000fe20003fa6070 */
[----:B--2---:R-:W-:Y:S01]  /*365c0*/  VIADD R8, R18, 0xffffffed ;  /* 0xffffffed12087836 */ /* 0x004fe20000000000 */
[----:B------:R-:W0:Y:S01]  /*365d0*/  LDC R19, c[0x0][0x3a8] ;  /* 0x0000ea00ff137b82 */ /* 0x000e220000000800 */
[----:B------:R-:W-:-:S07]  /*365e0*/  @P0 IMAD.MOV.U32 R9, RZ, RZ, R84 ;  /* 0x000000ffff090224 */ /* 0x000fce00078e0054 */
[----:B------:R-:W1:Y:S08]  /*365f0*/  LDC R17, c[0x0][0x3a0] ;  /* 0x0000e800ff117b82 */ /* 0x000e700000000800 */
[----:B------:R-:W2:Y:S01]  /*36600*/  LDC R18, c[0x0][0x3a0] ;  /* 0x0000e800ff127b82 */ /* 0x000ea20000000800 */
[----:B------:R-:W-:Y:S02]  /*36610*/  PRMT R74, RZ, 0x7610, R74 ;  /* 0x00007610ff4a7816 */ /* 0x000fe4000000004a */
[----:B------:R-:W-:-:S05]  /*36620*/  PRMT R61, RZ, 0x7610, R61 ;  /* 0x00007610ff3d7816 */ /* 0x000fca000000003d */
[----:B------:R-:W0:Y:S01]  /*36630*/  LDC R21, c[0x0][0x3a0] ;  /* 0x0000e800ff157b82 */ /* 0x000e220000000800 */
[----:B---3--:R3:W-:Y:S04]  /*36640*/  STL [R1], R7 ;  /* 0x0000000701007387 */ /* 0x0087e80000100800 */
[----:B----4-:R4:W-:Y:S01]  /*36650*/  STL [R1+0x78], R75 ;  /* 0x0000784b01007387 */ /* 0x0109e20000100800 */
[----:B---3--:R-:W-:Y:S01]  /*36660*/  IMAD R7, R6, 0x12, RZ ;  /* 0x0000001206077824 */ /* 0x008fe200078e02ff */
[----:B----4-:R-:W-:-:S04]  /*36670*/  IADD3 R75, P6, PT, R10, R3, RZ ;  /* 0x000000030a4b7210 */ /* 0x010fc80007fde0ff */
[CC--:B------:R-:W-:Y:S02]  /*36680*/  IADD3 R64, P4, PT, R7.reuse, R3.reuse, RZ ;  /* 0x0000000307407210 */ /* 0x0c0fe40007f9e0ff */
[-C--:B------:R-:W-:Y:S01]  /*36690*/  LEA.HI.X.SX32 R76, R10, R4.reuse, 0x1, P6 ;  /* 0x000000040a4c7211 */ /* 0x080fe200030f0eff */
[----:B------:R-:W-:Y:S04]  /*366a0*/  STL [R1+0x8d8], R81 ;  /* 0x0008d85101007387 */ /* 0x000fe80000100800 */
[----:B------:R-:W-:Y:S01]  /*366b0*/  STL [R1+0xb20], R75 ;  /* 0x000b204b01007387 */ /* 0x000fe20000100800 */
[----:B------:R-:W-:Y:S02]  /*366c0*/  LEA.HI.X.SX32 R73, R7, R4, 0x1, P4 ;  /* 0x0000000407497211 */ /* 0x000fe400020f0eff */
[----:B------:R-:W-:Y:S01]  /*366d0*/  IADD3 R77, P4, PT, R5, R3, RZ ;  /* 0x00000003054d7210 */ /* 0x000fe20007f9e0ff */
[----:B------:R-:W-:Y:S04]  /*366e0*/  STL [R1+0x8d4], R84 ;  /* 0x0008d45401007387 */ /* 0x000fe80000100800 */
[----:B------:R-:W-:Y:S01]  /*366f0*/  STL [R1+0xb1c], R76 ;  /* 0x000b1c4c01007387 */ /* 0x000fe20000100800 */
[----:B------:R-:W-:-:S03]  /*36700*/  ISETP.GE.U32.AND P6, PT, R8, 0x7fffff6e, PT ;  /* 0x7fffff6e0800780c */ /* 0x000fc60003fc6070 */
[----:B------:R3:W-:Y:S01]  /*36710*/  STL [R1+0x1d0], R78 ;  /* 0x0001d04e01007387 */ /* 0x0007e20000100800 */
[----:B------:R-:W-:Y:S02]  /*36720*/  @P0 IMAD.MOV.U32 R8, RZ, RZ, R81 ;  /* 0x000000ffff080224 */ /* 0x000fe400078e0051 */
[----:B------:R-:W-:Y:S01]  /*36730*/  VIADD R7, R11, 0xffffff9c ;  /* 0xffffff9c0b077836 */ /* 0x000fe20000000000 */
[----:B---3--:R-:W-:Y:S02]  /*36740*/  LEA.HI.X.SX32 R78, R5, R4, 0x1, P4 ;  /* 0x00000004054e7211 */ /* 0x008fe400020f0eff */
[----:B------:R3:W4:Y:S02]  /*36750*/  @P0 LDG.E.U8 R79, desc[UR20][R8.64] ;  /* 0x00000014084f0981 */ /* 0x000724000c1e1100 */
[----:B------:R-:W-:Y:S02]  /*36760*/  ISETP.GE.U32.AND P4, PT, R7, 0x7fffff1d, PT ;  /* 0x7fffff1d0700780c */ /* 0x000fe40003f86070 */
[----:B------:R-:W-:Y:S01]  /*36770*/  PRMT R7, RZ, 0x7610, R7 ;  /* 0x00007610ff077816 */ /* 0x000fe20000000007 */
[----:B------:R-:W-:Y:S01]  /*36780*/  STL [R1+0xb60], R64 ;  /* 0x000b604001007387 */ /* 0x000fe20000100800 */
[----:B-1----:R-:W-:Y:S01]  /*36790*/  VIADD R10, R17, 0xffffffe5 ;  /* 0xffffffe5110a7836 */ /* 0x002fe20000000000 */
[----:B------:R-:W1:Y:S01]  /*367a0*/  LDC R11, c[0x0][0x3a8] ;  /* 0x0000ea00ff0b7b82 */ /* 0x000e620000000800 */
[----:B---3--:R-:W-:-:S02]  /*367b0*/  @!P3 IMAD.MOV.U32 R8, RZ, RZ, R77 ;  /* 0x000000ffff08b224 */ /* 0x008fc400078e004d */
[----:B------:R-:W-:Y:S01]  /*367c0*/  @!P3 IMAD.MOV.U32 R9, RZ, RZ, R78 ;  /* 0x000000ffff09b224 */ /* 0x000fe200078e004e */
[----:B------:R-:W-:Y:S01]  /*367d0*/  PRMT R5, RZ, 0x7610, R5 ;  /* 0x00007610ff057816 */ /* 0x000fe20000000005 */
[----:B------:R-:W-:Y:S04]  /*367e0*/  STL [R1+0xb5c], R73 ;  /* 0x000b5c4901007387 */ /* 0x000fe80000100800 */
[----:B------:R3:W4:Y:S01]  /*367f0*/  @!P3 LDG.E.U8 R20, desc[UR20][R8.64] ;  /* 0x000000140814b981 */ /* 0x000722000c1e1100 */
[----:B------:R-:W-:Y:S01]  /*36800*/  PRMT R63, RZ, 0x7610, R63 ;  /* 0x00007610ff3f7816 */ /* 0x000fe2000000003f */
[----:B------:R-:W0:Y:S01]  /*36810*/  LDC R17, c[0x0][0x3a8] ;  /* 0x0000ea00ff117b82 */ /* 0x000e220000000800 */
[----:B---3--:R-:W-:Y:S02]  /*36820*/  @!P5 IMAD.MOV.U32 R8, RZ, RZ, R75 ;  /* 0x000000ffff08d224 */ /* 0x008fe400078e004b */
[----:B------:R-:W-:-:S05]  /*36830*/  @!P5 IMAD.MOV.U32 R9, RZ, RZ, R76 ;  /* 0x000000ffff09d224 */ /* 0x000fca00078e004c */
[----:B------:R3:W4:Y:S02]  /*36840*/  @!P5 LDG.E.U8 R7, desc[UR20][R8.64] ;  /* 0x000000140807d981 */ /* 0x000724000c1e1100 */
[----:B---3--:R-:W-:Y:S02]  /*36850*/  @!P6 IMAD.MOV.U32 R8, RZ, RZ, R64 ;  /* 0x000000ffff08e224 */ /* 0x008fe400078e0040 */
[----:B------:R-:W-:-:S05]  /*36860*/  @!P6 IMAD.MOV.U32 R9, RZ, RZ, R73 ;  /* 0x000000ffff09e224 */ /* 0x000fca00078e0049 */
[----:B------:R2:W3:Y:S04]  /*36870*/  @!P6 LDG.E.U8 R5, desc[UR20][R8.64] ;  /* 0x000000140805e981 */ /* 0x0004e8000c1e1100 */
[----:B------:R-:W-:Y:S04]  /*36880*/  STL [R1+0xda8], R77 ;  /* 0x000da84d01007387 */ /* 0x000fe80000100800 */
[----:B------:R-:W-:Y:S01]  /*36890*/  STL [R1+0xda4], R78 ;  /* 0x000da44e01007387 */ /* 0x000fe20000100800 */
[----:B------:R-:W-:Y:S02]  /*368a0*/  ISETP.GE.U32.AND P6, PT, R10, 0x7fffff66, PT ;  /* 0x7fffff660a00780c */ /* 0x000fe40003fc6070 */
[----:B------:R-:W0:Y:S01]  /*368b0*/  LDC R10, c[0x0][0x3a0] ;  /* 0x0000e800ff0a7b82 */ /* 0x000e220000000800 */
[----:B--2---:R-:W-:Y:S01]  /*368c0*/  VIADD R8, R18, 0xffffff8c ;  /* 0xffffff8c12087836 */ /* 0x004fe20000000000 */
[----:B------:R-:W-:-:S02]  /*368d0*/  PRMT R22, RZ, 0x7610, R22 ;  /* 0x00007610ff167816 */ /* 0x000fc40000000016 */
[----:B------:R-:W-:-:S04]  /*368e0*/  PRMT R62, RZ, 0x7610, R62 ;  /* 0x00007610ff3e7816 */ /* 0x000fc8000000003e */
[----:B------:R-:W2:Y:S01]  /*368f0*/  LDC R18, c[0x0][0x3a0] ;  /* 0x0000e800ff127b82 */ /* 0x000ea20000000800 */
[----:B----4-:R4:W-:Y:S07]  /*36900*/  STL [R1+0x70], R20 ;  /* 0x0000701401007387 */ /* 0x0109ee0000100800 */
[----:B----4-:R-:W4:Y:S01]  /*36910*/  LDC R20, c[0x0][0x3a0] ;  /* 0x0000e800ff147b82 */ /* 0x010f220000000800 */
[----:B------:R0:W-:Y:S02]  /*36920*/  STL [R1+0x14], R7 ;  /* 0x0000140701007387 */ /* 0x0001e40000100800 */
[----:B0-----:R-:W-:-:S02]  /*36930*/  IMAD R7, R6, 0x1a, RZ ;  /* 0x0000001a06077824 */ /* 0x001fc400078e02ff */
[----:B---3--:R0:W-:Y:S03]  /*36940*/  STL [R1+0x10], R5 ;  /* 0x0000100501007387 */ /* 0x0081e60000100800 */
[----:B------:R-:W-:Y:S01]  /*36950*/  IADD3 R64, P3, PT, R7, R3, RZ ;  /* 0x0000000307407210 */ /* 0x000fe20007f7e0ff */
[----:B0-----:R-:W-:-:S03]  /*36960*/  IMAD R5, R19, 0x63, RZ ;  /* 0x0000006313057824 */ /* 0x001fc600078e02ff */
[----:B------:R-:W-:Y:S01]  /*36970*/  LEA.HI.X.SX32 R73, R7, R4, 0x1, P3 ;  /* 0x0000000407497211 */ /* 0x000fe200018f0eff */
[----:B------:R-:W-:Y:S01]  /*36980*/  STL [R1+0xba0], R64 ;  /* 0x000ba04001007387 */ /* 0x000fe20000100800 */
[----:B------:R-:W-:Y:S01]  /*36990*/  VIADD R10, R10, 0xffffffd5 ;  /* 0xffffffd50a0a7836 */ /* 0x000fe20000000000 */
[----:B------:R-:W0:Y:S01]  /*369a0*/  LDC R19, c[0x0][0x3a0] ;  /* 0x0000e800ff137b82 */ /* 0x000e220000000800 */
[----:B------:R-:W-:-:S04]  /*369b0*/  IADD3 R75, P5, PT, R5, R3, RZ ;  /* 0x00000003054b7210 */ /* 0x000fc80007fbe0ff */
[----:B------:R-:W-:Y:S02]  /*369c0*/  LEA.HI.X.SX32 R76, R5, R4, 0x1, P5 ;  /* 0x00000004054c7211 */ /* 0x000fe400028f0eff */
[----:B------:R-:W-:Y:S01]  /*369d0*/  ISETP.GE.U32.AND P3, PT, R8, 0x7fffff0d, PT ;  /* 0x7fffff0d0800780c */ /* 0x000fe20003f66070 */
[----:B------:R-:W-:Y:S02]  /*369e0*/  @!P4 IMAD.MOV.U32 R8, RZ, RZ, R75 ;  /* 0x000000ffff08c224 */ /* 0x000fe400078e004b */
[----:B------:R-:W-:-:S05]  /*369f0*/  @!P4 IMAD.MOV.U32 R9, RZ, RZ, R76 ;  /* 0x000000ffff09c224 */ /* 0x000fca00078e004c */
[----:B------:R3:W2:Y:S02]  /*36a00*/  @!P4 LDG.E.U8 R74, desc[UR20][R8.64] ;  /* 0x00000014084ac981 */ /* 0x0006a4000c1e1100 */
[----:B---3--:R-:W-:Y:S02]  /*36a10*/  @!P6 IMAD.MOV.U32 R8, RZ, RZ, R64 ;  /* 0x000000ffff08e224 */ /* 0x008fe400078e0040 */
[----:B------:R-:W-:-:S05]  /*36a20*/  @!P6 IMAD.MOV.U32 R9, RZ, RZ, R73 ;  /* 0x000000ffff09e224 */ /* 0x000fca00078e0049 */
[----:B------:R-:W3:Y:S01]  /*36a30*/  @!P6 LDG.E.U8 R61, desc[UR20][R8.64] ;  /* 0x00000014083de981 */ /* 0x000ee2000c1e1100 */
[----:B------:R-:W-:-:S03]  /*36a40*/  VIADD R7, R21, 0xffffff94 ;  /* 0xffffff9415077836 */ /* 0x000fc60000000000 */
[----:B------:R-:W-:Y:S01]  /*36a50*/  STL [R1+0xb9c], R73 ;  /* 0x000b9c4901007387 */ /* 0x000fe20000100800 */
[----:B-1----:R-:W-:Y:S01]  /*36a60*/  IMAD R5, R11, 0x6b, RZ ;  /* 0x0000006b0b057824 */ /* 0x002fe200078e02ff */
[----:B------:R-:W-:Y:S01]  /*36a70*/  ISETP.GE.U32.AND P5, PT, R7, 0x7fffff15, PT ;  /* 0x7fffff150700780c */ /* 0x000fe20003fa6070 */
[----:B----4-:R-:W-:Y:S01]  /*36a80*/  VIADD R7, R20, 0xffffffdd ;  /* 0xffffffdd14077836 */ /* 0x010fe20000000000 */
[----:B------:R-:W-:Y:S04]  /*36a90*/  STL [R1+0xde8], R75 ;  /* 0x000de84b01007387 */ /* 0x000fe80000100800 */
[----:B------:R-:W-:Y:S04]  /*36aa0*/  STL [R1+0x1cc], R79 ;  /* 0x0001cc4f01007387 */ /* 0x000fe80000100800 */
[----:B------:R-:W-:Y:S01]  /*36ab0*/  STL [R1+0xde4], R76 ;  /* 0x000de44c01007387 */ /* 0x000fe20000100800 */
[----:B------:R-:W-:-:S02]  /*36ac0*/  PRMT R11, RZ, 0x7610, R11 ;  /* 0x00007610ff0b7816 */ /* 0x000fc4000000000b */
[----:B------:R-:W-:Y:S01]  /*36ad0*/  ISETP.GE.U32.AND P4, PT, R7, 0x7fffff5e, PT ;  /* 0x7fffff5e0700780c */ /* 0x000fe20003f86070 */
[----:B------:R-:W-:Y:S01]  /*36ae0*/  IMAD R7, R6, 0x22, RZ ;  /* 0x0000002206077824 */ /* 0x000fe200078e02ff */
[----:B------:R-:W1:Y:S01]  /*36af0*/  LDC R20, c[0x0][0x3a8] ;  /* 0x0000ea00ff147b82 */ /* 0x000e620000000800 */
[----:B---3--:R3:W-:Y:S02]  /*36b00*/  STL [R1+0x1c], R61 ;  /* 0x00001c3d01007387 */ /* 0x0087e40000100800 */
[----:B---3--:R-:W-:-:S04]  /*36b10*/  IADD3 R61, P6, PT, R5, R3, RZ ;  /* 0x00000003053d7210 */ /* 0x008fc80007fde0ff */
[-C--:B------:R-:W-:Y:S02]  /*36b20*/  LEA.HI.X.SX32 R64, R5, R4.reuse, 0x1, P6 ;  /* 0x0000000405407211 */ /* 0x080fe400030f0eff */
[C---:B------:R-:W-:Y:S01]  /*36b30*/  IADD3 R73, P6, PT, R7.reuse, R3, RZ ;  /* 0x0000000307497210 */ /* 0x040fe20007fde0ff */
[----:B------:R-:W-:Y:S04]  /*36b40*/  STL [R1+0xe28], R61 ;  /* 0x000e283d01007387 */ /* 0x000fe80000100800 */
[----:B------:R-:W-:Y:S01]  /*36b50*/  STL [R1+0xe24], R64 ;  /* 0x000e244001007387 */ /* 0x000fe20000100800 */
[----:B------:R-:W-:Y:S02]  /*36b60*/  @!P5 IMAD.MOV.U32 R8, RZ, RZ, R61 ;  /* 0x000000ffff08d224 */ /* 0x000fe400078e003d */
[----:B------:R-:W-:Y:S01]  /*36b70*/  @!P5 IMAD.MOV.U32 R9, RZ, RZ, R64 ;  /* 0x000000ffff09d224 */ /* 0x000fe200078e0040 */
[----:B------:R-:W-:Y:S04]  /*36b80*/  STL [R1+0xbe0], R73 ;  /* 0x000be04901007387 */ /* 0x000fe80000100800 */
[----:B--2---:R2:W-:Y:S04]  /*36b90*/  STL [R1+0x80], R74 ;  /* 0x0000804a01007387 */ /* 0x0045e80000100800 */
[----:B------:R3:W4:Y:S01]  /*36ba0*/  @!P5 LDG.E.U8 R11, desc[UR20][R8.64] ;  /* 0x00000014080bd981 */ /* 0x000722000c1e1100 */
[----:B--2---:R-:W-:Y:S01]  /*36bb0*/  LEA.HI.X.SX32 R74, R7, R4, 0x1, P6 ;  /* 0x00000004074a7211 */ /* 0x004fe200030f0eff */
[----:B---3--:R-:W-:-:S04]  /*36bc0*/  @!P4 IMAD.MOV.U32 R8, RZ, RZ, R73 ;  /* 0x000000ffff08c224 */ /* 0x008fc800078e0049 */
[----:B------:R-:W-:-:S05]  /*36bd0*/  @!P4 IMAD.MOV.U32 R9, RZ, RZ, R74 ;  /* 0x000000ffff09c224 */ /* 0x000fca00078e004a */
[----:B------:R2:W3:Y:S01]  /*36be0*/  @!P4 LDG.E.U8 R63, desc[UR20][R8.64] ;  /* 0x00000014083fc981 */ /* 0x0004e2000c1e1100 */
[----:B------:R-:W-:Y:S02]  /*36bf0*/  IMAD R5, R17, 0x73, RZ ;  /* 0x0000007311057824 */ /* 0x000fe400078e02ff */
[----:B------:R-:W-:Y:S01]  /*36c00*/  IMAD R7, R6, 0x2a, RZ ;  /* 0x0000002a06077824 */ /* 0x000fe200078e02ff */
[----:B------:R-:W-:Y:S02]  /*36c10*/  ISETP.GE.U32.AND P5, PT, R10, 0x7fffff56, PT ;  /* 0x7fffff560a00780c */ /* 0x000fe40003fa6070 */
[----:B------:R-:W-:Y:S01]  /*36c20*/  PRMT R55, RZ, 0x7610, R55 ;  /* 0x00007610ff377816 */ /* 0x000fe20000000037 */
[----:B------:R-:W0:Y:S01]  /*36c30*/  LDC R17, c[0x0][0x3a0] ;  /* 0x0000e800ff117b82 */ /* 0x000e220000000800 */
[----:B------:R-:W-:-:S04]  /*36c40*/  IADD3 R61, P6, PT, R5, R3, RZ ;  /* 0x00000003053d7210 */ /* 0x000fc80007fde0ff */
[----:B------:R-:W-:Y:S01]  /*36c50*/  LEA.HI.X.SX32 R64, R5, R4, 0x1, P6 ;  /* 0x0000000405407211 */ /* 0x000fe200030f0eff */
[----:B--2---:R-:W-:-:S04]  /*36c60*/  @!P3 IMAD.MOV.U32 R8, RZ, RZ, R61 ;  /* 0x000000ffff08b224 */ /* 0x004fc800078e003d */
[----:B------:R-:W-:-:S05]  /*36c70*/  @!P3 IMAD.MOV.U32 R9, RZ, RZ, R64 ;  /* 0x000000ffff09b224 */ /* 0x000fca00078e0040 */
[----:B------:R2:W2:Y:S04]  /*36c80*/  @!P3 LDG.E.U8 R22, desc[UR20][R8.64] ;  /* 0x000000140816b981 */ /* 0x0004a8000c1e1100 */
[----:B----4-:R4:W-:Y:S04]  /*36c90*/  STL [R1+0x7c], R11 ;  /* 0x00007c0b01007387 */ /* 0x0109e80000100800 */
[----:B------:R-:W-:Y:S04]  /*36ca0*/  STL [R1+0xbdc], R74 ;  /* 0x000bdc4a01007387 */ /* 0x000fe80000100800 */
[----:B------:R0:W-:Y:S04]  /*36cb0*/  STL [R1+0xe68], R61 ;  /* 0x000e683d01007387 */ /* 0x0001e80000100800 */
[----:B------:R-:W-:Y:S01]  /*36cc0*/  STL [R1+0xe64], R64 ;  /* 0x000e644001007387 */ /* 0x000fe20000100800 */
[----:B----4-:R-:W4:Y:S03]  /*36cd0*/  LDC R11, c[0x0][0x3a0] ;  /* 0x0000e800ff0b7b82 */ /* 0x010f260000000800 */
[----:B---3--:R3:W-:Y:S01]  /*36ce0*/  STL [R1+0x18], R63 ;  /* 0x0000183f01007387 */ /* 0x0087e20000100800 */
[----:B------:R-:W-:-:S03]  /*36cf0*/  IMAD R5, R6, 0x32, RZ ;  /* 0x0000003206057824 */ /* 0x000fc600078e02ff */
[----:B0-----:R-:W4:Y:S01]  /*36d00*/  LDL.LU R61, [R1+0x584] ;  /* 0x00058400013d7983 */ /* 0x001f220000300800 */
[----:B---3--:R-:W-:-:S04]  /*36d10*/  IADD3 R63, P4, PT, R7, R3, RZ ;  /* 0x00000003073f7210 */ /* 0x008fc80007f9e0ff */
[----:B------:R-:W-:Y:S01]  /*36d20*/  LEA.HI.X.SX32 R64, R7, R4, 0x1, P4 ;  /* 0x0000000407407211 */ /* 0x000fe200020f0eff */
[----:B--2---:R-:W-:-:S04]  /*36d30*/  @!P5 IMAD.MOV.U32 R8, RZ, RZ, R63 ;  /* 0x000000ffff08d224 */ /* 0x004fc800078e003f */
[----:B------:R-:W-:-:S05]  /*36d40*/  @!P5 IMAD.MOV.U32 R9, RZ, RZ, R64 ;  /* 0x000000ffff09d224 */ /* 0x000fca00078e0040 */
[----:B------:R4:W2:Y:S04]  /*36d50*/  @!P5 LDG.E.U8 R62, desc[UR20][R8.64] ;  /* 0x00000014083ed981 */ /* 0x0008a8000c1e1100 */
[----:B------:R-:W-:Y:S01]  /*36d60*/  STL [R1+0xc20], R63 ;  /* 0x000c203f01007387 */ /* 0x000fe20000100800 */
[----:B------:R-:W-:-:S03]  /*36d70*/  VIADD R10, R18, 0xffffff84 ;  /* 0xffffff84120a7836 */ /* 0x000fc60000000000 */
[----:B------:R-:W-:Y:S04]  /*36d80*/  STL [R1+0xc1c], R64 ;  /* 0x000c1c4001007387 */ /* 0x000fe80000100800 */
[----:B------:R0:W-:Y:S01]  /*36d90*/  STL [R1+0x8c], R22 ;  /* 0x00008c1601007387 */ /* 0x0001e20000100800 */
[----:B-1----:R-:W-:Y:S01]  /*36da0*/  IMAD R7, R20, 0x7b, RZ ;  /* 0x0000007b14077824 */ /* 0x002fe200078e02ff */
[----:B------:R-:W1:Y:S01]  /*36db0*/  LDC R18, c[0x0][0x3a0] ;  /* 0x0000e800ff127b82 */ /* 0x000e620000000800 */
[----:B------:R-:W-:Y:S01]  /*36dc0*/  ISETP.GE.U32.AND P6, PT, R10, 0x7fffff05, PT ;  /* 0x7fffff050a00780c */ /* 0x000fe20003fc6070 */
[----:B------:R-:W-:Y:S01]  /*36dd0*/  VIADD R10, R19, 0xffffffcd ;  /* 0xffffffcd130a7836 */ /* 0x000fe20000000000 */
[----:B0-----:R-:W-:-:S04]  /*36de0*/  IADD3 R22, P4, PT, R5, R3, RZ ;  /* 0x0000000305167210 */ /* 0x001fc80007f9e0ff */
[----:B------:R-:W-:Y:S01]  /*36df0*/  ISETP.GE.U32.AND P3, PT, R10, 0x7fffff4e, PT ;  /* 0x7fffff4e0a00780c */ /* 0x000fe20003f66070 */
[----:B----4-:R-:W-:Y:S01]  /*36e00*/  VIADD R8, R11, 0xffffffb3 ;  /* 0xffffffb30b087836 */ /* 0x010fe20000000000 */
[----:B------:R-:W-:Y:S02]  /*36e10*/  PRMT R19, RZ, 0x7610, R19 ;  /* 0x00007610ff137816 */ /* 0x000fe40000000013 */
[----:B------:R-:W-:Y:S01]  /*36e20*/  LEA.HI.X.SX32 R20, R5, R4, 0x1, P4 ;  /* 0x0000000405147211 */ /* 0x000fe200020f0eff */
[----:B------:R-:W-:Y:S01]  /*36e30*/  STL [R1+0xc60], R22 ;  /* 0x000c601601007387 */ /* 0x000fe20000100800 */
[----:B------:R-:W0:Y:S01]  /*36e40*/  LDC R10, c[0x0][0x3a0] ;  /* 0x0000e800ff0a7b82 */ /* 0x000e220000000800 */
[----:B------:R-:W-:Y:S02]  /*36e50*/  ISETP.GE.U32.AND P4, PT, R8, 0x7fffff34, PT ;  /* 0x7fffff340800780c */ /* 0x000fe40003f86070 */
[----:B------:R-:W-:Y:S02]  /*36e60*/  PRMT R59, RZ, 0x7610, R59 ;  /* 0x00007610ff3b7816 */ /* 0x000fe4000000003b */
[----:B------:R-:W-:-:S03]  /*36e70*/  PRMT R21, RZ, 0x7610, R21 ;  /* 0x00007610ff157816 */ /* 0x000fc60000000015 */
[----:B------:R-:W3:Y:S01]  /*36e80*/  LDC R11, c[0x0][0x3a0] ;  /* 0x0000e800ff0b7b82 */ /* 0x000ee20000000800 */
[----:B--2---:R2:W-:Y:S02]  /*36e90*/  STL [R1+0x24], R62 ;  /* 0x0000243e01007387 */ /* 0x0045e40000100800 */
[----:B--2---:R-:W-:-:S04]  /*36ea0*/  IADD3 R62, P5, PT, R7, R3, RZ ;  /* 0x00000003073e7210 */ /* 0x004fc80007fbe0ff */
[----:B------:R-:W-:Y:S01]  /*36eb0*/  LEA.HI.X.SX32 R63, R7, R4, 0x1, P5 ;  /* 0x00000004073f7211 */ /* 0x000fe200028f0eff */
[----:B------:R-:W-:-:S04]  /*36ec0*/  @!P6 IMAD.MOV.U32 R8, RZ, RZ, R62 ;  /* 0x000000ffff08e224 */ /* 0x000fc800078e003e */
[----:B------:R-:W-:-:S05]  /*36ed0*/  @!P6 IMAD.MOV.U32 R9, RZ, RZ, R63 ;  /* 0x000000ffff09e224 */ /* 0x000fca00078e003f */
[----:B------:R2:W4:Y:S02]  /*36ee0*/  @!P6 LDG.E.U8 R55, desc[UR20][R8.64] ;  /* 0x000000140837e981 */ /* 0x000524000c1e1100 */
[----:B--2---:R-:W-:Y:S02]  /*36ef0*/  @!P3 IMAD.MOV.U32 R8, RZ, RZ, R22 ;  /* 0x000000ffff08b224 */ /* 0x004fe400078e0016 */
[----:B------:R-:W-:-:S05]  /*36f00*/  @!P3 IMAD.MOV.U32 R9, RZ, RZ, R20 ;  /* 0x000000ffff09b224 */ /* 0x000fca00078e0014 */
[----:B------:R2:W3:Y:S01]  /*36f10*/  @!P3 LDG.E.U8 R19, desc[UR20][R8.64] ;  /* 0x000000140813b981 */ /* 0x0004e2000c1e1100 */
[----:B------:R-:W-:-:S05]  /*36f20*/  VIADD R5, R17, 0xffffffbb ;  /* 0xffffffbb11057836 */ /* 0x000fca0000000000 */
[----:B------:R-:W-:Y:S01]  /*36f30*/  ISETP.GE.U32.AND P5, PT, R5, 0x7fffff3c, PT ;  /* 0x7fffff3c0500780c */ /* 0x000fe20003fa6070 */
[----:B------:R-:W-:Y:S01]  /*36f40*/  IMAD R5, R6, 0x44, RZ ;  /* 0x0000004406057824 */ /* 0x000fe200078e02ff */
[----:B------:R-:W-:Y:S04]  /*36f50*/  STL [R1+0xc5c], R20 ;  /* 0x000c5c1401007387 */ /* 0x000fe80000100800 */
[----:B------:R-:W-:Y:S01]  /*36f60*/  STL [R1+0xea8], R62 ;  /* 0x000ea83e01007387 */ /* 0x000fe20000100800 */
[----:B------:R-:W-:-:S03]  /*36f70*/  IADD3 R22, P3, PT, R5, R3, RZ ;  /* 0x0000000305167210 */ /* 0x000fc60007f7e0ff */
[----:B------:R-:W-:Y:S01]  /*36f80*/  STL [R1+0xea4], R63 ;  /* 0x000ea43f01007387 */ /* 0x000fe20000100800 */
[----:B------:R-:W-:Y:S02]  /*36f90*/  PRMT R17, RZ, 0x7610, R17 ;  /* 0x00007610ff117816 */ /* 0x000fe40000000011 */
[----:B--2---:R-:W-:Y:S01]  /*36fa0*/  @!P5 IMAD.MOV.U32 R8, RZ, RZ, R22 ;  /* 0x000000ffff08d224 */ /* 0x004fe200078e0016 */
[----:B---3--:R2:W-:Y:S04]  /*36fb0*/  STL [R1+0x20], R19 ;  /* 0x0000201301007387 */ /* 0x0085e80000100800 */
[----:B------:R-:W-:Y:S04]  /*36fc0*/  STL [R1+0xcf0], R22 ;  /* 0x000cf01601007387 */ /* 0x000fe80000100800 */
[----:B----4-:R3:W-:Y:S01]  /*36fd0*/  STL [R1+0x88], R55 ;  /* 0x0000883701007387 */ /* 0x0107e20000100800 */
[----:B------:R-:W-:Y:S01]  /*36fe0*/  IMAD R7, R6, 0x4c, RZ ;  /* 0x0000004c06077824 */ /* 0x000fe200078e02ff */
[----:B--2---:R-:W2:Y:S01]  /*36ff0*/  LDC R19, c[0x0][0x3a0] ;  /* 0x0000e800ff137b82 */ /* 0x004ea20000000800 */
[----:B---3--:R-:W-:-:S05]  /*37000*/  LEA.HI.X.SX32 R55, R5, R4, 0x1, P3 ;  /* 0x0000000405377211 */ /* 0x008fca00018f0eff */
[----:B------:R-:W-:-:S05]  /*37010*/  @!P5 IMAD.MOV.U32 R9, RZ, RZ, R55 ;  /* 0x000000ffff09d224 */ /* 0x000fca00078e0037 */
[----:B------:R3:W4:Y:S01]  /*37020*/  @!P5 LDG.E.U8 R17, desc[UR20][R8.64] ;  /* 0x000000140811d981 */ /* 0x000722000c1e1100 */
[----:B-1----:R-:W-:Y:S01]  /*37030*/  VIADD R5, R18, 0xffffffa3 ;  /* 0xffffffa312057836 */ /* 0x002fe20000000000 */
[----:B------:R-:W-:-:S04]  /*37040*/  IADD3 R20, P3, PT, R7, R3, RZ ;  /* 0x0000000307147210 */ /* 0x000fc80007f7e0ff */
[----:B------:R-:W-:Y:S01]  /*37050*/  ISETP.GE.U32.AND P5, PT, R5, 0x7fffff24, PT ;  /* 0x7fffff240500780c */ /* 0x000fe20003fa6070 */
[----:B0-----:R-:W-:Y:S01]  /*37060*/  VIADD R5, R10, 0xffffffab ;  /* 0xffffffab0a057836 */ /* 0x001fe20000000000 */
[----:B------:R-:W-:Y:S02]  /*37070*/  LEA.HI.X.SX32 R7, R7, R4, 0x1, P3 ;  /* 0x0000000407077211 */ /* 0x000fe400018f0eff */
[----:B------:R-:W-:Y:S01]  /*37080*/  PRMT R18, RZ, 0x7610, R18 ;  /* 0x00007610ff127816 */ /* 0x000fe20000000012 */
[----:B---3--:R-:W-:Y:S01]  /*37090*/  @!P4 IMAD.MOV.U32 R8, RZ, RZ, R20 ;  /* 0x000000ffff08c224 */ /* 0x008fe200078e0014 */
[----:B------:R-:W-:Y:S01]  /*370a0*/  ISETP.GE.U32.AND P3, PT, R5, 0x7fffff2c, PT ;  /* 0x7fffff2c0500780c */ /* 0x000fe20003f66070 */
[----:B------:R-:W-:Y:S02]  /*370b0*/  @!P4 IMAD.MOV.U32 R9, RZ, RZ, R7 ;  /* 0x000000ffff09c224 */ /* 0x000fe400078e0007 */
[----:B------:R-:W-:Y:S01]  /*370c0*/  IMAD R5, R6, 0x54, RZ ;  /* 0x0000005406057824 */ /* 0x000fe200078e02ff */
[----:B------:R-:W-:Y:S04]  /*370d0*/  STL [R1+0xcec], R55 ;  /* 0x000cec3701007387 */ /* 0x000fe80000100800 */
[----:B------:R-:W3:Y:S04]  /*370e0*/  LDL R22, [R1+0x23f4] ;  /* 0x0023f40001167983 */ /* 0x000ee80000100800 */
[----:B------:R0:W-:Y:S04]  /*370f0*/  STL [R1+0xd30], R20 ;  /* 0x000d301401007387 */ /* 0x0001e80000100800 */
[----:B------:R1:W3:Y:S01]  /*37100*/  @!P4 LDG.E.U8 R18, desc[UR20][R8.64] ;  /* 0x000000140812c981 */ /* 0x0002e2000c1e1100 */
[----:B------:R-:W-:-:S04]  /*37110*/  IADD3 R62, P4, PT, R5, R3, RZ ;  /* 0x00000003053e7210 */ /* 0x000fc80007f9e0ff */
[----:B------:R-:W-:Y:S01]  /*37120*/  LEA.HI.X.SX32 R63, R5, R4, 0x1, P4 ;  /* 0x00000004053f7211 */ /* 0x000fe200020f0eff */
[----:B--2---:R-:W-:Y:S01]  /*37130*/  VIADD R10, R19, 0xffffff9b ;  /* 0xffffff9b130a7836 */ /* 0x004fe20000000000 */
[----:B------:R-:W-:Y:S02]  /*37140*/  PRMT R53, RZ, 0x7610, R53 ;  /* 0x00007610ff357816 */ /* 0x000fe40000000035 */
[----:B------:R-:W-:Y:S01]  /*37150*/  ISETP.GT.U32.AND P6, PT, R15, R61, PT ;  /* 0x0000003d0f00720c */ /* 0x000fe20003fc4070 */
[----:B0-----:R-:W0:Y:S01]  /*37160*/  LDC R20, c[0x0][0x3a8] ;  /* 0x0000ea00ff147b82 */ /* 0x001e220000000800 */
[----:B-1----:R-:W-:Y:S02]  /*37170*/  @!P3 IMAD.MOV.U32 R8, RZ, RZ, R62 ;  /* 0x000000ffff08b224 */ /* 0x002fe400078e003e */
[----:B------:R-:W-:Y:S01]  /*37180*/  @!P3 IMAD.MOV.U32 R9, RZ, RZ, R63 ;  /* 0x000000ffff09b224 */ /* 0x000fe200078e003f */
[----:B----4-:R1:W-:Y:S04]  /*37190*/  STL [R1+0xb0], R17 ;  /* 0x0000b01101007387 */ /* 0x0103e80000100800 */
[----:B------:R2:W-:Y:S04]  /*371a0*/  STL [R1+0xd2c], R7 ;  /* 0x000d2c0701007387 */ /* 0x0005e80000100800 */
[----:B------:R4:W3:Y:S01]  /*371b0*/  @!P3 LDG.E.U8 R59, desc[UR20][R8.64] ;  /* 0x00000014083bb981 */ /* 0x0008e2000c1e1100 */
[----:B------:R-:W-:-:S02]  /*371c0*/  VIADD R5, R11, 0xffffff8b ;  /* 0xffffff8b0b057836 */ /* 0x000fc40000000000 */
[----:B------:R-:W-:Y:S01]  /*371d0*/  @!P6 IMAD.IADD R61, R61, 0x1, -R15 ;  /* 0x000000013d3de824 */ /* 0x000fe200078e0a0f */
[----:B------:R-:W0:Y:S08]  /*371e0*/  LDC R11, c[0x0][0x3a0] ;  /* 0x0000e800ff0b7b82 */ /* 0x000e300000000800 */
[----:B-1----:R-:W1:Y:S01]  /*371f0*/  LDC R17, c[0x0][0x3a8] ;  /* 0x0000ea00ff117b82 */ /* 0x002e620000000800 */
[----:B------:R-:W-:-:S07]  /*37200*/  PRMT R58, RZ, 0x7610, R58 ;  /* 0x00007610ff3a7816 */ /* 0x000fce000000003a */
[----:B------:R-:W0:Y:S01]  /*37210*/  LDC R19, c[0x0][0x3a8] ;  /* 0x0000ea00ff137b82 */ /* 0x000e220000000800 */
[----:B--2---:R-:W-:-:S05]  /*37220*/  IMAD R7, R6, 0x5c, RZ ;  /* 0x0000005c06077824 */ /* 0x004fca00078e02ff */
[----:B------:R-:W-:-:S04]  /*37230*/  IADD3 R55, P4, PT, R7, R3, RZ ;  /* 0x0000000307377210 */ /* 0x000fc80007f9e0ff */
[----:B------:R-:W-:Y:S01]  /*37240*/  LEA.HI.X.SX32 R7, R7, R4, 0x1, P4 ;  /* 0x0000000407077211 */ /* 0x000fe200020f0eff */
[----:B----4-:R-:W-:-:S04]  /*37250*/  @!P5 IMAD.MOV.U32 R8, RZ, RZ, R55 ;  /* 0x000000ffff08d224 */ /* 0x010fc800078e0037 */
[----:B------:R-:W-:-:S05]  /*37260*/  @!P5 IMAD.MOV.U32 R9, RZ, RZ, R7 ;  /* 0x000000ffff09d224 */ /* 0x000fca00078e0007 */
[----:B------:R2:W4:Y:S01]  /*37270*/  @!P5 LDG.E.U8 R21, desc[UR20][R8.64] ;  /* 0x000000140815d981 */ /* 0x000522000c1e1100 */
[----:B------:R-:W-:Y:S01]  /*37280*/  ISETP.GE.U32.AND P3, PT, R5, 0x7fffff0c, PT ;  /* 0x7fffff0c0500780c */ /* 0x000fe20003f66070 */
[----:B-1----:R-:W-:Y:S02]  /*37290*/  IMAD R5, R17, 0x64, RZ ;  /* 0x0000006411057824 */ /* 0x002fe400078e02ff */
[----:B---3--:R1:W-:Y:S01]  /*372a0*/  STL [R1+0xac], R18 ;  /* 0x0000ac1201007387 */ /* 0x0083e20000100800 */
[----:B------:R-:W-:-:S03]  /*372b0*/  ISETP.GE.U32.AND P4, PT, R10, 0x7fffff1c, PT ;  /* 0x7fffff1c0a00780c */ /* 0x000fc60003f86070 */
[----:B------:R-:W-:Y:S04]  /*372c0*/  STL [R1+0xd70], R62 ;  /* 0x000d703e01007387 */ /* 0x000fe80000100800 */
[----:B------:R-:W-:Y:S04]  /*372d0*/  STL [R1+0xd6c], R63 ;  /* 0x000d6c3f01007387 */ /* 0x000fe80000100800 */
[----:B------:R3:W-:Y:S04]  /*372e0*/  STL [R1+0xdb0], R55 ;  /* 0x000db03701007387 */ /* 0x0007e80000100800 */
[----:B------:R0:W-:Y:S01]  /*372f0*/  STL [R1+0xdac], R7 ;  /* 0x000dac0701007387 */ /* 0x0001e20000100800 */
[----:B------:R-:W-:Y:S01]  /*37300*/  ISETP.GT.U32.AND P6, PT, R15, R61, PT ;  /* 0x0000003d0f00720c */ /* 0x000fe20003fc4070 */
[----:B------:R-:W0:Y:S08]  /*37310*/  LDC R17, c[0x0][0x3a0] ;  /* 0x0000e800ff117b82 */ /* 0x000e300000000800 */
[----:B-1----:R-:W0:Y:S01]  /*37320*/  LDC R18, c[0x0][0x3a0] ;  /* 0x0000e800ff127b82 */ /* 0x002e220000000800 */
[----:B---3--:R-:W-:-:S04]  /*37330*/  IADD3 R55, P5, PT, R5, R3, RZ ;  /* 0x0000000305377210 */ /* 0x008fc80007fbe0ff */
[----:B--2---:R-:W-:Y:S01]  /*37340*/  LEA.HI.X.SX32 R8, R5, R4, 0x1, P5 ;  /* 0x0000000405087211 */ /* 0x004fe200028f0eff */
[----:B------:R-:W-:Y:S04]  /*37350*/  STL [R1+0xdf0], R55 ;  /* 0x000df03701007387 */ /* 0x000fe80000100800 */
[----:B------:R-:W-:Y:S01]  /*37360*/  @!P4 IMAD.MOV.U32 R9, RZ, RZ, R8 ;  /* 0x000000ffff09c224 */ /* 0x000fe200078e0008 */
[----:B----4-:R1:W-:Y:S04]  /*37370*/  STL [R1+0xb4], R21 ;  /* 0x0000b41501007387 */ /* 0x0103e80000100800 */
[----:B------:R2:W-:Y:S01]  /*37380*/  STL [R1+0xdec], R8 ;  /* 0x000dec0801007387 */ /* 0x0005e20000100800 */
[----:B------:R-:W-:-:S02]  /*37390*/  @!P6 IMAD.IADD R61, R61, 0x1, -R15 ;  /* 0x000000013d3de824 */ /* 0x000fc400078e0a0f */
[----:B0-----:R-:W-:Y:S02]  /*373a0*/  VIADD R7, R18, 0xffffff93 ;  /* 0xffffff9312077836 */ /* 0x001fe40000000000 */
[----:B------:R-:W-:Y:S01]  /*373b0*/  IMAD R10, R6, 0x3a, RZ ;  /* 0x0000003a060a7824 */ /* 0x000fe200078e02ff */
[----:B------:R-:W-:Y:S02]  /*373c0*/  PRMT R56, RZ, 0x7610, R56 ;  /* 0x00007610ff387816 */ /* 0x000fe40000000038 */
[----:B------:R-:W-:Y:S01]  /*373d0*/  PRMT R52, RZ, 0x7610, R52 ;  /* 0x00007610ff347816 */ /* 0x000fe20000000034 */
[----:B-1----:R-:W0:Y:S01]  /*373e0*/  LDC R21, c[0x0][0x3a0] ;  /* 0x0000e800ff157b82 */ /* 0x002e220000000800 */
[----:B--2---:R-:W-:Y:S01]  /*373f0*/  @!P4 IMAD.MOV.U32 R8, RZ, RZ, R55 ;  /* 0x000000ffff08c224 */ /* 0x004fe200078e0037 */
[----:B------:R-:W-:Y:S02]  /*37400*/  ISETP.GE.AND P6, PT, R22, RZ, PT ;  /* 0x000000ff1600720c */ /* 0x000fe40003fc6270 */
[----:B------:R-:W-:Y:S01]  /*37410*/  ISETP.GE.U32.AND P5, PT, R7, 0x7fffff14, PT ;  /* 0x7fffff140700780c */ /* 0x000fe20003fa6070 */
[----:B------:R-:W-:Y:S01]  /*37420*/  IMAD.MOV.U32 R5, RZ, RZ, R61 ;  /* 0x000000ffff057224 */ /* 0x000fe200078e003d */
[----:B------:R-:W-:Y:S04]  /*37430*/  STL [R1+0xb8], R59 ;  /* 0x0000b83b01007387 */ /* 0x000fe80000100800 */
[----:B------:R1:W2:Y:S01]  /*37440*/  @!P4 LDG.E.U8 R53, desc[UR20][R8.64] ;  /* 0x000000140835c981 */ /* 0x0002a2000c1e1100 */
[----:B------:R-:W-:Y:S01]  /*37450*/  IMAD R7, R20, 0x6c, RZ ;  /* 0x0000006c14077824 */ /* 0x000fe200078e02ff */
[----:B------:R-:W3:Y:S08]  /*37460*/  LDC R18, c[0x0][0x3a8] ;  /* 0x0000ea00ff127b82 */ /* 0x000ef00000000800 */
[----:B------:R-:W4:Y:S01]  /*37470*/  LDC R22, c[0x0][0x3a0] ;  /* 0x0000e800ff167b82 */ /* 0x000f220000000800 */
[----:B------:R-:W-:Y:S01]  /*37480*/  @!P6 IMAD.MOV R5, RZ, RZ, -R5 ;  /* 0x000000ffff05e224 */ /* 0x000fe200078e0a05 */
[----:B------:R-:W-:Y:S01]  /*37490*/  IADD3 R61, P6, PT, R7, R3, RZ ;  /* 0x00000003073d7210 */ /* 0x000fe20007fde0ff */
[----:B-1----:R-:W-:-:S03]  /*374a0*/  VIADD R8, R11, 0xffffff83 ;  /* 0xffffff830b087836 */ /* 0x002fc60000000000 */
[----:B------:R-:W-:-:S05]  /*374b0*/  LEA.HI.X.SX32 R62, R7, R4, 0x1, P6 ;  /* 0x00000004073e7211 */ /* 0x000fca00030f0eff */
[----:B------:R-:W-:Y:S01]  /*374c0*/  @!P5 IMAD.MOV.U32 R9, RZ, RZ, R62 ;  /* 0x000000ffff09d224 */ /* 0x000fe200078e003e */
[----:B--2---:R1:W-:Y:S02]  /*374d0*/  STL [R1+0xd0], R53 ;  /* 0x0000d03501007387 */ /* 0x0043e40000100800 */
[----:B-1----:R-:W-:-:S04]  /*374e0*/  IADD3 R53, P4, PT, R10, R3, RZ ;  /* 0x000000030a357210 */ /* 0x002fc80007f9e0ff */
[----:B------:R-:W-:Y:S02]  /*374f0*/  LEA.HI.X.SX32 R55, R10, R4, 0x1, P4 ;  /* 0x000000040a377211 */ /* 0x000fe400020f0eff */
[----:B------:R-:W-:Y:S01]  /*37500*/  ISETP.GE.U32.AND P4, PT, R8, 0x7fffff04, PT ;  /* 0x7fffff040800780c */ /* 0x000fe20003f86070 */
[----:B------:R-:W-:-:S05]  /*37510*/  @!P5 IMAD.MOV.U32 R8, RZ, RZ, R61 ;  /* 0x000000ffff08d224 */ /* 0x000fca00078e003d */
[----:B------:R1:W2:Y:S01]  /*37520*/  @!P5 LDG.E.U8 R58, desc[UR20][R8.64] ;  /* 0x00000014083ad981 */ /* 0x0002a2000c1e1100 */
[----:B------:R-:W-:Y:S02]  /*37530*/  IMAD R11, R19, 0x74, RZ ;  /* 0x00000074130b7824 */ /* 0x000fe400078e02ff */
[----:B------:R-:W-:Y:S01]  /*37540*/  VIADD R7, R17, 0xffffffc5 ;  /* 0xffffffc511077836 */ /* 0x000fe20000000000 */
[----:B------:R0:W-:Y:S02]  /*37550*/  STL [R1+0xe30], R61 ;  /* 0x000e303d01007387 */ /* 0x0001e40000100800 */
[----:B------:R-:W-:Y:S02]  /*37560*/  IADD3 R59, P6, PT, R11, R3, RZ ;  /* 0x000000030b3b7210 */ /* 0x000fe40007fde0ff */
[----:B------:R-:W-:Y:S01]  /*37570*/  STL [R1+0xca0], R53 ;  /* 0x000ca03501007387 */ /* 0x000fe20000100800 */
[----:B------:R-:W-:-:S03]  /*37580*/  ISETP.GE.U32.AND P5, PT, R7, 0x7fffff46, PT ;  /* 0x7fffff460700780c */ /* 0x000fc60003fa6070 */
[----:B------:R-:W-:Y:S01]  /*37590*/  STL [R1+0xe2c], R62 ;  /* 0x000e2c3e01007387 */ /* 0x000fe20000100800 */
[----:B---3--:R-:W-:Y:S01]  /*375a0*/  IMAD R7, R18, 0x7c, RZ ;  /* 0x0000007c12077824 */ /* 0x008fe200078e02ff */
[----:B0-----:R-:W-:Y:S02]  /*375b0*/  LEA.HI.X.SX32 R61, R11, R4, 0x1, P6 ;  /* 0x000000040b3d7211 */ /* 0x001fe400030f0eff */
[----:B------:R-:W-:Y:S01]  /*375c0*/  STL [R1+0xc9c], R55 ;  /* 0x000c9c3701007387 */ /* 0x000fe20000100800 */
[----:B------:R-:W-:-:S03]  /*375d0*/  PRMT R17, RZ, 0x7610, R17 ;  /* 0x00007610ff117816 */ /* 0x000fc60000000011 */
[----:B------:R-:W-:Y:S01]  /*375e0*/  STL [R1+0xe70], R59 ;  /* 0x000e703b01007387 */ /* 0x000fe20000100800 */
[----:B-1----:R-:W-:Y:S02]  /*375f0*/  @!P3 IMAD.MOV.U32 R8, RZ, RZ, R59 ;  /* 0x000000ffff08b224 */ /* 0x002fe400078e003b */
[----:B------:R-:W-:Y:S01]  /*37600*/  @!P3 IMAD.MOV.U32 R9, RZ, RZ, R61 ;  /* 0x000000ffff09b224 */ /* 0x000fe200078e003d */
[----:B------:R-:W-:Y:S01]  /*37610*/  STL [R1+0xe6c], R61 ;  /* 0x000e6c3d01007387 */ /* 0x000fe20000100800 */
[----:B------:R-:W-:Y:S01]  /*37620*/  PRMT R18, RZ, 0x7610, R18 ;  /* 0x00007610ff127816 */ /* 0x000fe20000000012 */
[----:B------:R-:W0:Y:S02]  /*37630*/  LDC R11, c[0x0][0x3a0] ;  /* 0x0000e800ff0b7b82 */ /* 0x000e240000000800 */
[----:B------:R4:W3:Y:S02]  /*37640*/  @!P3 LDG.E.U8 R17, desc[UR20][R8.64] ;  /* 0x000000140811b981 */ /* 0x0008e4000c1e1100 */
[----:B----4-:R-:W-:-:S02]  /*37650*/  VIADD R8, R22, 0xffffffc2 ;  /* 0xffffffc216087836 */ /* 0x010fc40000000000 */
[----:B--2---:R1:W-:Y:S02]  /*37660*/  STL [R1+0xc0], R58 ;  /* 0x0000c03a01007387 */ /* 0x0043e40000100800 */
[----:B-1----:R-:W-:-:S04]  /*37670*/  IADD3 R58, P6, PT, R7, R3, RZ ;  /* 0x00000003073a7210 */ /* 0x002fc80007fde0ff */
[----:B------:R-:W-:Y:S02]  /*37680*/  LEA.HI.X.SX32 R7, R7, R4, 0x1, P6 ;  /* 0x0000000407077211 */ /* 0x000fe400030f0eff */
[----:B------:R-:W-:Y:S01]  /*37690*/  ISETP.GE.U32.AND P6, PT, R8, 0x7fffff43, PT ;  /* 0x7fffff430800780c */ /* 0x000fe20003fc6070 */
[----:B------:R-:W-:Y:S02]  /*376a0*/  @!P4 IMAD.MOV.U32 R8, RZ, RZ, R58 ;  /* 0x000000ffff08c224 */ /* 0x000fe400078e003a */
[----:B------:R-:W-:-:S05]  /*376b0*/  @!P4 IMAD.MOV.U32 R9, RZ, RZ, R7 ;  /* 0x000000ffff09c224 */ /* 0x000fca00078e0007 */
[----:B------:R1:W2:Y:S02]  /*376c0*/  @!P4 LDG.E.U8 R56, desc[UR20][R8.64] ;  /* 0x000000140838c981 */ /* 0x0002a4000c1e1100 */
[----:B-1----:R-:W-:Y:S02]  /*376d0*/  @!P5 IMAD.MOV.U32 R8, RZ, RZ, R53 ;  /* 0x000000ffff08d224 */ /* 0x002fe400078e0035 */
[----:B------:R-:W-:-:S05]  /*376e0*/  @!P5 IMAD.MOV.U32 R9, RZ, RZ, R55 ;  /* 0x000000ffff09d224 */ /* 0x000fca00078e0037 */
[----:B------:R1:W4:Y:S04]  /*376f0*/  @!P5 LDG.E.U8 R18, desc[UR20][R8.64] ;  /* 0x000000140812d981 */ /* 0x000328000c1e1100 */
[----:B------:R-:W-:Y:S04]  /*37700*/  STL [R1+0xeb0], R58 ;  /* 0x000eb03a01007387 */ /* 0x000fe80000100800 */
[----:B---3--:R3:W-:Y:S04]  /*37710*/  STL [R1+0xd8], R17 ;  /* 0x0000d81101007387 */ /* 0x0087e80000100800 */
[----:B------:R0:W-:Y:S01]  /*37720*/  STL [R1+0xeac], R7 ;  /* 0x000eac0701007387 */ /* 0x0001e20000100800 */
[----:B------:R-:W-:Y:S01]  /*37730*/  SEL R5, R14, R5, !P1 ;  /* 0x000000050e057207 */ /* 0x000fe20004800000 */
[----:B------:R-:W-:Y:S01]  /*37740*/  VIADD R10, R21, 0xffffffc1 ;  /* 0xffffffc1150a7836 */ /* 0x000fe20000000000 */
[----:B---3--:R-:W3:Y:S01]  /*37750*/  LDC R17, c[0x0][0x3a0] ;  /* 0x0000e800ff117b82 */ /* 0x008ee20000000800 */
[----:B0-----:R-:W-:-:S05]  /*37760*/  IMAD R7, R6, 0x3d, RZ ;  /* 0x0000003d06077824 */ /* 0x001fca00078e02ff */
[----:B------:R-:W-:-:S05]  /*37770*/  IADD3 R53, P4, PT, R7, R3, RZ ;  /* 0x0000000307357210 */ /* 0x000fca0007f9e0ff */
[----:B-1----:R-:W-:Y:S01]  /*37780*/  @!P6 IMAD.MOV.U32 R8, RZ, RZ, R53 ;  /* 0x000000ffff08e224 */ /* 0x002fe200078e0035 */
[----:B----4-:R0:W-:Y:S04]  /*37790*/  STL [R1+0x28], R18 ;  /* 0x0000281201007387 */ /* 0x0101e80000100800 */
[----:B------:R-:W-:Y:S04]  /*377a0*/  STL [R1+0xcb8], R53 ;  /* 0x000cb83501007387 */ /* 0x000fe80000100800 */
[----:B--2---:R1:W-:Y:S01]  /*377b0*/  STL [R1+0xd4], R56 ;  /* 0x0000d43801007387 */ /* 0x0043e20000100800 */
[----:B------:R-:W-:Y:S01]  /*377c0*/  IMAD R5, R5, UR6, RZ ;  /* 0x0000000605057c24 */ /* 0x000fe2000f8e02ff */
[----:B------:R-:W-:Y:S01]  /*377d0*/  ISETP.GE.U32.AND P3, PT, R10, 0x7fffff42, PT ;  /* 0x7fffff420a00780c */ /* 0x000fe20003f66070 */
[----:B0-----:R-:W0:Y:S01]  /*377e0*/  LDC R18, c[0x0][0x3a0] ;  /* 0x0000e800ff127b82 */ /* 0x001e220000000800 */
[----:B-1----:R-:W-:-:S05]  /*377f0*/  LEA.HI.X.SX32 R56, R7, R4, 0x1, P4 ;  /* 0x0000000407387211 */ /* 0x002fca00020f0eff */
[----:B------:R-:W-:-:S05]  /*37800*/  @!P6 IMAD.MOV.U32 R9, RZ, RZ, R56 ;  /* 0x000000ffff09e224 */ /* 0x000fca00078e0038 */
[----:B------:R3:W2:Y:S01]  /*37810*/  @!P6 LDG.E.U8 R52, desc[UR20][R8.64] ;  /* 0x000000140834e981 */ /* 0x0006a2000c1e1100 */
[C---:B------:R-:W-:Y:S01]  /*37820*/  IMAD R10, R6.reuse, 0x3, RZ ;  /* 0x00000003060a7824 */ /* 0x040fe200078e02ff */
[----:B------:R-:W-:Y:S01]  /*37830*/  IADD3 R61, P4, PT, R5, R13, RZ ;  /* 0x0000000d053d7210 */ /* 0x000fe20007f9e0ff */
[----:B------:R-:W-:-:S03]  /*37840*/  IMAD R7, R6, 0xb, RZ ;  /* 0x0000000b06077824 */ /* 0x000fc600078e02ff */
[----:B------:R-:W-:Y:S02]  /*37850*/  IADD3 R55, P5, PT, R10, R3, RZ ;  /* 0x000000030a377210 */ /* 0x000fe40007fbe0ff */
[----:B------:R-:W-:Y:S01]  /*37860*/  LEA.HI.X.SX32 R62, R5, R12, 0x1, P4 ;  /* 0x0000000c053e7211 */ /* 0x000fe200020f0eff */
[----:B------:R1:W-:Y:S04]  /*37870*/  STL [R1+0xcb4], R56 ;  /* 0x000cb43801007387 */ /* 0x0003e80000100800 */
[----:B------:R-:W-:Y:S04]  /*37880*/  STL [R1+0x8e0], R61 ;  /* 0x0008e03d01007387 */ /* 0x000fe80000100800 */
[----:B------:R-:W-:Y:S04]  /*37890*/  STL [R1+0xae8], R55 ;  /* 0x000ae83701007387 */ /* 0x000fe80000100800 */
[----:B------:R-:W-:Y:S01]  /*378a0*/  STL [R1+0x8dc], R62 ;  /* 0x0008dc3e01007387 */ /* 0x000fe20000100800 */
[----:B------:R-:W-:-:S02]  /*378b0*/  IMAD R5, R6, 0x3e, RZ ;  /* 0x0000003e06057824 */ /* 0x000fc400078e02ff */
[----:B------:R-:W-:Y:S02]  /*378c0*/  VIADD R11, R11, 0xfffffffc ;  /* 0xfffffffc0b0b7836 */ /* 0x000fe40000000000 */
[----:B---3--:R-:W-:Y:S01]  /*378d0*/  VIADD R8, R17, 0xfffffff4 ;  /* 0xfffffff411087836 */ /* 0x008fe20000000000 */
[----:B------:R-:W-:Y:S01]  /*378e0*/  PRMT R60, RZ, 0x7610, R60 ;  /* 0x00007610ff3c7816 */ /* 0x000fe2000000003c */
[----:B------:R-:W-:Y:S01]  /*378f0*/  @P0 IMAD.MOV.U32 R9, RZ, RZ, R62 ;  /* 0x000000ffff090224 */ /* 0x000fe200078e003e */
[----:B-1----:R-:W-:Y:S02]  /*37900*/  LEA.HI.X.SX32 R56, R10, R4, 0x1, P5 ;  /* 0x000000040a387211 */ /* 0x002fe400028f0eff */
[----:B------:R-:W-:Y:S02]  /*37910*/  ISETP.GE.U32.AND P4, PT, R11, 0x7fffff7d, PT ;  /* 0x7fffff7d0b00780c */ /* 0x000fe40003f86070 */
[----:B------:R-:W-:Y:S01]  /*37920*/  ISETP.GE.U32.AND P6, PT, R8, 0x7fffff75, PT ;  /* 0x7fffff750800780c */ /* 0x000fe20003fc6070 */
[----:B------:R-:W-:Y:S01]  /*37930*/  @P0 IMAD.MOV.U32 R8, RZ, RZ, R61 ;  /* 0x000000ffff080224 */ /* 0x000fe200078e003d */
[----:B------:R-:W-:Y:S01]  /*37940*/  PRMT R57, RZ, 0x7610, R57 ;  /* 0x00007610ff397816 */ /* 0x000fe20000000039 */
[----:B------:R-:W1:Y:S08]  /*37950*/  LDC R10, c[0x0][0x3a0] ;  /* 0x0000e800ff0a7b82 */ /* 0x000e700000000800 */
[----:B------:R-:W3:Y:S01]  /*37960*/  LDC R11, c[0x0][0x3a0] ;  /* 0x0000e800ff0b7b82 */ /* 0x000ee20000000800 */
[----:B------:R-:W-:Y:S01]  /*37970*/  PRMT R54, RZ, 0x7610, R54 ;  /* 0x00007610ff367816 */ /* 0x000fe20000000036 */
[----:B------:R4:W3:Y:S01]  /*37980*/  @P0 LDG.E.U8 R60, desc[UR20][R8.64] ;  /* 0x00000014083c0981 */ /* 0x0008e2000c1e1100 */
[----:B------:R-:W-:-:S05]  /*37990*/  PRMT R50, RZ, 0x7610, R50 ;  /* 0x00007610ff327816 */ /* 0x000fca0000000032 */
[----:B------:R-:W0:Y:S01]  /*379a0*/  LDC R17, c[0x0][0x3a0] ;  /* 0x0000e800ff117b82 */ /* 0x000e220000000800 */
[----:B--2---:R2:W-:Y:S02]  /*379b0*/  STL [R1+0x100], R52 ;  /* 0x0001003401007387 */ /* 0x0045e40000100800 */
[----:B--2---:R-:W-:-:S04]  /*379c0*/  IADD3 R52, P5, PT, R7, R3, RZ ;  /* 0x0000000307347210 */ /* 0x004fc80007fbe0ff */
[----:B------:R-:W-:Y:S02]  /*379d0*/  LEA.HI.X.SX32 R53, R7, R4, 0x1, P5 ;  /* 0x0000000407357211 */ /* 0x000fe400028f0eff */
[----:B------:R-:W-:-:S04]  /*379e0*/  IADD3 R58, P5, PT, R5, R3, RZ ;  /* 0x00000003053a7210 */ /* 0x000fc80007fbe0ff */
[----:B------:R-:W-:Y:S01]  /*379f0*/  LEA.HI.X.SX32 R59, R5, R4, 0x1, P5 ;  /* 0x00000004053b7211 */ /* 0x000fe200028f0eff */
[----:B----4-:R-:W-:-:S04]  /*37a00*/  @!P3 IMAD.MOV.U32 R8, RZ, RZ, R58 ;  /* 0x000000ffff08b224 */ /* 0x010fc800078e003a */
[----:B------:R-:W-:Y:S02]  /*37a10*/  @!P3 IMAD.MOV.U32 R9, RZ, RZ, R59 ;  /* 0x000000ffff09b224 */ /* 0x000fe400078e003b */
[----:B0-----:R-:W-:Y:S01]  /*37a20*/  VIADD R7, R18, 0xffffffc0 ;  /* 0xffffffc012077836 */ /* 0x001fe20000000000 */
[----:B------:R-:W-:Y:S02]  /*37a30*/  PRMT R18, RZ, 0x7610, R18 ;  /* 0x00007610ff127816 */ /* 0x000fe40000000012 */
[----:B------:R0:W2:Y:S01]  /*37a40*/  @!P3 LDG.E.U8 R57, desc[UR20][R8.64] ;  /* 0x000000140839b981 */ /* 0x0000a2000c1e1100 */
[----:B------:R-:W-:Y:S01]  /*37a50*/  PRMT R5, RZ, 0x7610, R5 ;  /* 0x00007610ff057816 */ /* 0x000fe20000000005 */
[----:B0-----:R-:W-:Y:S02]  /*37a60*/  @!P4 IMAD.MOV.U32 R8, RZ, RZ, R55 ;  /* 0x000000ffff08c224 */ /* 0x001fe400078e0037 */
[----:B------:R-:W-:-:S05]  /*37a70*/  @!P4 IMAD.MOV.U32 R9, RZ, RZ, R56 ;  /* 0x000000ffff09c224 */ /* 0x000fca00078e0038 */
[----:B------:R0:W4:Y:S02]  /*37a80*/  @!P4 LDG.E.U8 R18, desc[UR20][R8.64] ;  /* 0x000000140812c981 */ /* 0x000124000c1e1100 */
[----:B0-----:R-:W-:Y:S02]  /*37a90*/  @!P6 IMAD.MOV.U32 R8, RZ, RZ, R52 ;  /* 0x000000ffff08e224 */ /* 0x001fe400078e0034 */
[----:B------:R-:W-:-:S05]  /*37aa0*/  @!P6 IMAD.MOV.U32 R9, RZ, RZ, R53 ;  /* 0x000000ffff09e224 */ /* 0x000fca00078e0035 */
[----:B------:R1:W2:Y:S04]  /*37ab0*/  @!P6 LDG.E.U8 R5, desc[UR20][R8.64] ;  /* 0x000000140805e981 */ /* 0x0002a8000c1e1100 */
[----:B------:R-:W-:Y:S04]  /*37ac0*/  STL [R1+0xae4], R56 ;  /* 0x000ae43801007387 */ /* 0x000fe80000100800 */
[----:B------:R0:W-:Y:S04]  /*37ad0*/  STL [R1+0xb28], R52 ;  /* 0x000b283401007387 */ /* 0x0001e80000100800 */
[----:B------:R0:W-:Y:S04]  /*37ae0*/  STL [R1+0xb24], R53 ;  /* 0x000b243501007387 */ /* 0x0001e80000100800 */
[----:B------:R-:W-:Y:S04]  /*37af0*/  STL [R1+0xcc0], R58 ;  /* 0x000cc03a01007387 */ /* 0x000fe80000100800 */
[----:B------:R-:W-:Y:S01]  /*37b00*/  STL [R1+0xcbc], R59 ;  /* 0x000cbc3b01007387 */ /* 0x000fe20000100800 */
[----:B------:R-:W-:Y:S01]  /*37b10*/  ISETP.GE.U32.AND P5, PT, R7, 0x7fffff41, PT ;  /* 0x7fffff410700780c */ /* 0x000fe20003fa6070 */
[----:B------:R-:W-:-:S02]  /*37b20*/  IMAD R7, R6, 0x13, RZ ;  /* 0x0000001306077824 */ /* 0x000fc400078e02ff */
[----:B-1----:R-:W-:Y:S02]  /*37b30*/  VIADD R8, R10, 0xffffffec ;  /* 0xffffffec0a087836 */ /* 0x002fe40000000000 */
[----:B---3--:R-:W-:Y:S01]  /*37b40*/  VIADD R9, R11, 0xffffffb9 ;  /* 0xffffffb90b097836 */ /* 0x008fe20000000000 */
[C---:B0-----:R-:W-:Y:S02]  /*37b50*/  IADD3 R52, P3, PT, R7.reuse, R3, RZ ;  /* 0x0000000307347210 */ /* 0x041fe40007f7e0ff */
[----:B------:R-:W-:Y:S02]  /*37b60*/  PRMT R51, RZ, 0x7610, R51 ;  /* 0x00007610ff337816 */ /* 0x000fe40000000033 */
[----:B------:R-:W-:Y:S02]  /*37b70*/  PRMT R49, RZ, 0x7610, R49 ;  /* 0x00007610ff317816 */ /* 0x000fe40000000031 */
[----:B------:R-:W-:Y:S02]  /*37b80*/  ISETP.GE.U32.AND P6, PT, R8, 0x7fffff6d, PT ;  /* 0x7fffff6d0800780c */ /* 0x000fe40003fc6070 */
[----:B------:R-:W-:-:S02]  /*37b90*/  LEA.HI.X.SX32 R53, R7, R4, 0x1, P3 ;  /* 0x0000000407357211 */ /* 0x000fc400018f0eff */
[----:B------:R-:W-:Y:S01]  /*37ba0*/  ISETP.GE.U32.AND P3, PT, R9, 0x7fffff3a, PT ;  /* 0x7fffff3a0900780c */ /* 0x000fe20003f66070 */
[----:B----4-:R0:W-:Y:S01]  /*37bb0*/  STL [R1+0x44], R18 ;  /* 0x0000441201007387 */ /* 0x0101e20000100800 */
[----:B------:R-:W1:Y:S01]  /*37bc0*/  LDC R10, c[0x0][0x3a0] ;  /* 0x0000e800ff0a7b82 */ /* 0x000e620000000800 */
[----:B------:R-:W-:Y:S02]  /*37bd0*/  PRMT R39, RZ, 0x7610, R39 ;  /* 0x00007610ff277816 */ /* 0x000fe40000000027 */
[----:B------:R-:W-:-:S05]  /*37be0*/  PRMT R44, RZ, 0x7610, R44 ;  /* 0x00007610ff2c7816 */ /* 0x000fca000000002c */
[----:B------:R-:W3:Y:S08]  /*37bf0*/  LDC R11, c[0x0][0x3a0] ;  /* 0x0000e800ff0b7b82 */ /* 0x000ef00000000800 */
[----:B0-----:R-:W0:Y:S01]  /*37c00*/  LDC R18, c[0x0][0x3a0] ;  /* 0x0000e800ff127b82 */ /* 0x001e220000000800 */
[----:B--2---:R2:W-:Y:S02]  /*37c10*/  STL [R1+0x40], R5 ;  /* 0x0000400501007387 */ /* 0x0045e40000100800 */
[----:B--2---:R-:W-:-:S05]  /*37c20*/  IMAD R5, R6, 0x3f, RZ ;  /* 0x0000003f06057824 */ /* 0x004fca00078e02ff */
[----:B------:R-:W-:-:S04]  /*37c30*/  IADD3 R55, P4, PT, R5, R3, RZ ;  /* 0x0000000305377210 */ /* 0x000fc80007f9e0ff */
[----:B------:R-:W-:Y:S01]  /*37c40*/  LEA.HI.X.SX32 R56, R5, R4, 0x1, P4 ;  /* 0x0000000405387211 */ /* 0x000fe200020f0eff */
[----:B------:R-:W-:-:S04]  /*37c50*/  @!P5 IMAD.MOV.U32 R8, RZ, RZ, R55 ;  /* 0x000000ffff08d224 */ /* 0x000fc800078e0037 */
[----:B------:R-:W-:-:S05]  /*37c60*/  @!P5 IMAD.MOV.U32 R9, RZ, RZ, R56 ;  /* 0x000000ffff09d224 */ /* 0x000fca00078e0038 */
[----:B------:R2:W4:Y:S02]  /*37c70*/  @!P5 LDG.E.U8 R54, desc[UR20][R8.64] ;  /* 0x000000140836d981 */ /* 0x000524000c1e1100 */
[----:B--2---:R-:W-:Y:S02]  /*37c80*/  @!P6 IMAD.MOV.U32 R8, RZ, RZ, R52 ;  /* 0x000000ffff08e224 */ /* 0x004fe400078e0034 */
[----:B------:R-:W-:-:S05]  /*37c90*/  @!P6 IMAD.MOV.U32 R9, RZ, RZ, R53 ;  /* 0x000000ffff09e224 */ /* 0x000fca00078e0035 */
[----:B------:R0:W2:Y:S01]  /*37ca0*/  @!P6 LDG.E.U8 R50, desc[UR20][R8.64] ;  /* 0x000000140832e981 */ /* 0x0000a2000c1e1100 */
[----:B------:R-:W-:Y:S02]  /*37cb0*/  VIADD R7, R17, 0xffffffba ;  /* 0xffffffba11077836 */ /* 0x000fe40000000000 */
[----:B------:R-:W-:Y:S01]  /*37cc0*/  IMAD R5, R6, 0x45, RZ ;  /* 0x0000004506057824 */ /* 0x000fe200078e02ff */
[----:B------:R1:W-:Y:S01]  /*37cd0*/  STL [R1+0xb68], R52 ;  /* 0x000b683401007387 */ /* 0x0003e20000100800 */
[----:B------:R-:W-:Y:S01]  /*37ce0*/  PRMT R21, RZ, 0x7610, R21 ;  /* 0x00007610ff157816 */ /* 0x000fe20000000015 */
[----:B------:R-:W2:Y:S01]  /*37cf0*/  LDC R17, c[0x0][0x3a0] ;  /* 0x0000e800ff117b82 */ /* 0x000ea20000000800 */
[----:B------:R-:W-:Y:S01]  /*37d00*/  ISETP.GE.U32.AND P4, PT, R7, 0x7fffff3b, PT ;  /* 0x7fffff3b0700780c */ /* 0x000fe20003f86070 */
[----:B------:R3:W-:Y:S04]  /*37d10*/  STL [R1+0xb64], R53 ;  /* 0x000b643501007387 */ /* 0x0007e80000100800 */
[----:B------:R-:W-:Y:S01]  /*37d20*/  STL [R1+0xcc8], R55 ;  /* 0x000cc83701007387 */ /* 0x000fe20000100800 */
[----:B0-----:R-:W-:Y:S01]  /*37d30*/  VIADD R8, R18, 0xffffffb8 ;  /* 0xffffffb812087836 */ /* 0x001fe20000000000 */
[----:B-1----:R-:W-:-:S02]  /*37d40*/  IADD3 R52, P5, PT, R5, R3, RZ ;  /* 0x0000000305347210 */ /* 0x002fc40007fbe0ff */
[----:B------:R-:W-:Y:S04]  /*37d50*/  STL [R1+0x1c4], R60 ;  /* 0x0001c43c01007387 */ /* 0x000fe80000100800 */
[----:B------:R-:W-:Y:S01]  /*37d60*/  STL [R1+0xcc4], R56 ;  /* 0x000cc43801007387 */ /* 0x000fe20000100800 */
[----:B------:R-:W-:Y:S01]  /*37d70*/  IMAD R7, R6, 0x46, RZ ;  /* 0x0000004606077824 */ /* 0x000fe200078e02ff */
[----:B---3--:R-:W-:Y:S02]  /*37d80*/  LEA.HI.X.SX32 R53, R5, R4, 0x1, P5 ;  /* 0x0000000405357211 */ /* 0x008fe400028f0eff */
[----:B------:R-:W-:Y:S04]  /*37d90*/  STL [R1+0x1ac], R57 ;  /* 0x0001ac3901007387 */ /* 0x000fe80000100800 */
[----:B------:R-:W-:Y:S01]  /*37da0*/  STL [R1+0xcf8], R52 ;  /* 0x000cf83401007387 */ /* 0x000fe20000100800 */
[----:B------:R-:W-:Y:S01]  /*37db0*/  ISETP.GE.U32.AND P5, PT, R8, 0x7fffff39, PT ;  /* 0x7fffff390800780c */ /* 0x000fe20003fa6070 */
[----:B------:R-:W-:-:S02]  /*37dc0*/  @!P4 IMAD.MOV.U32 R8, RZ, RZ, R52 ;  /* 0x000000ffff08c224 */ /* 0x000fc400078e0034 */
[----:B------:R-:W-:Y:S01]  /*37dd0*/  STL [R1+0xcf4], R53 ;  /* 0x000cf43501007387 */ /* 0x000fe20000100800 */
[----:B------:R-:W-:Y:S01]  /*37de0*/  @!P4 IMAD.MOV.U32 R9, RZ, RZ, R53 ;  /* 0x000000ffff09c224 */ /* 0x000fe200078e0035 */
[----:B------:R-:W0:Y:S04]  /*37df0*/  LDC R18, c[0x0][0x3a0] ;  /* 0x0000e800ff127b82 */ /* 0x000e280000000800 */
[----:B------:R1:W3:Y:S04]  /*37e00*/  @!P4 LDG.E.U8 R51, desc[UR20][R8.64] ;  /* 0x000000140833c981 */ /* 0x0002e8000c1e1100 */
[----:B--2---:R2:W-:Y:S02]  /*37e10*/  STL [R1+0x58], R50 ;  /* 0x0000583201007387 */ /* 0x0045e40000100800 */
[----:B--2---:R-:W-:-:S04]  /*37e20*/  IADD3 R50, P6, PT, R7, R3, RZ ;  /* 0x0000000307327210 */ /* 0x004fc80007fde0ff */
[----:B------:R-:W-:Y:S01]  /*37e30*/  LEA.HI.X.SX32 R7, R7, R4, 0x1, P6 ;  /* 0x0000000407077211 */ /* 0x000fe200030f0eff */
[----:B-1----:R-:W-:-:S04]  /*37e40*/  @!P3 IMAD.MOV.U32 R8, RZ, RZ, R50 ;  /* 0x000000ffff08b224 */ /* 0x002fc800078e0032 */
[----:B------:R-:W-:-:S05]  /*37e50*/  @!P3 IMAD.MOV.U32 R9, RZ, RZ, R7 ;  /* 0x000000ffff09b224 */ /* 0x000fca00078e0007 */
[----:B------:R1:W2:Y:S01]  /*37e60*/  @!P3 LDG.E.U8 R49, desc[UR20][R8.64] ;  /* 0x000000140831b981 */ /* 0x0002a2000c1e1100 */
[----:B------:R-:W-:-:S03]  /*37e70*/  VIADD R5, R10, 0xffffffe4 ;  /* 0xffffffe40a057836 */ /* 0x000fc60000000000 */
[----:B------:R-:W-:Y:S02]  /*37e80*/  STL [R1+0xd00], R50 ;  /* 0x000d003201007387 */ /* 0x000fe40000100800 */
[----:B------:R-:W-:Y:S01]  /*37e90*/  ISETP.GE.U32.AND P4, PT, R5, 0x7fffff65, PT ;  /* 0x7fffff650500780c */ /* 0x000fe20003f86070 */
[C---:B------:R-:W-:Y:S01]  /*37ea0*/  IMAD R5, R6.reuse, 0x1b, RZ ;  /* 0x0000001b06057824 */ /* 0x040fe200078e02ff */
[----:B------:R-:W-:Y:S04]  /*37eb0*/  STL [R1+0xcfc], R7 ;  /* 0x000cfc0701007387 */ /* 0x000fe80000100800 */
[----:B---3--:R3:W-:Y:S04]  /*37ec0*/  STL [R1+0x108], R51 ;  /* 0x0001083301007387 */ /* 0x0087e80000100800 */
[----:B------:R-:W2:Y:S01]  /*37ed0*/  LDL.LU R61, [R1+0x588] ;  /* 0x00058800013d7983 */ /* 0x000ea20000300800 */
[----:B---3--:R-:W-:Y:S01]  /*37ee0*/  IADD3 R51, P6, PT, R5, R3, RZ ;  /* 0x0000000305337210 */ /* 0x008fe20007fde0ff */
[----:B------:R-:W-:-:S03]  /*37ef0*/  IMAD R7, R6, 0x47, RZ ;  /* 0x0000004706077824 */ /* 0x000fc600078e02ff */
[----:B------:R-:W-:Y:S01]  /*37f00*/  LEA.HI.X.SX32 R52, R5, R4, 0x1, P6 ;  /* 0x0000000405347211 */ /* 0x000fe200030f0eff */
[----:B------:R-:W-:Y:S04]  /*37f10*/  STL [R1+0xba8], R51 ;  /* 0x000ba83301007387 */ /* 0x000fe80000100800 */
[----:B----4-:R-:W-:Y:S04]  /*37f20*/  STL [R1+0x1c0], R54 ;  /* 0x0001c03601007387 */ /* 0x010fe80000100800 */
[----:B------:R-:W-:Y:S01]  /*37f30*/  STL [R1+0xba4], R52 ;  /* 0x000ba43401007387 */ /* 0x000fe20000100800 */
[----:B-1----:R-:W-:-:S02]  /*37f40*/  @!P4 IMAD.MOV.U32 R8, RZ, RZ, R51 ;  /* 0x000000ffff08c224 */ /* 0x002fc400078e0033 */
[----:B------:R-:W-:-:S05]  /*37f50*/  @!P4 IMAD.MOV.U32 R9, RZ, RZ, R52 ;  /* 0x000000ffff09c224 */ /* 0x000fca00078e0034 */
[----:B------:R1:W3:Y:S04]  /*37f60*/  @!P4 LDG.E.U8 R39, desc[UR20][R8.64] ;  /* 0x000000140827c981 */ /* 0x0002e8000c1e1100 */
[----:B--2---:R2:W-:Y:S02]  /*37f70*/  STL [R1+0x1a4], R49 ;  /* 0x0001a43101007387 */ /* 0x0045e40000100800 */
[----:B--2---:R-:W-:-:S04]  /*37f80*/  IADD3 R49, P3, PT, R7, R3, RZ ;  /* 0x0000000307317210 */ /* 0x004fc80007f7e0ff */
[----:B------:R-:W-:Y:S01]  /*37f90*/  LEA.HI.X.SX32 R50, R7, R4, 0x1, P3 ;  /* 0x0000000407327211 */ /* 0x000fe200018f0eff */
[----:B-1----:R-:W-:-:S04]  /*37fa0*/  @!P5 IMAD.MOV.U32 R8, RZ, RZ, R49 ;  /* 0x000000ffff08d224 */ /* 0x002fc800078e0031 */
[----:B------:R-:W-:-:S05]  /*37fb0*/  @!P5 IMAD.MOV.U32 R9, RZ, RZ, R50 ;  /* 0x000000ffff09d224 */ /* 0x000fca00078e0032 */
[----:B------:R1:W2:Y:S01]  /*37fc0*/  @!P5 LDG.E.U8 R44, desc[UR20][R8.64] ;  /* 0x00000014082cd981 */ /* 0x0002a2000c1e1100 */
[----:B------:R-:W-:Y:S02]  /*37fd0*/  VIADD R10, R11, 0xffffffdc ;  /* 0xffffffdc0b0a7836 */ /* 0x000fe40000000000 */
[----:B------:R-:W-:Y:S01]  /*37fe0*/  IMAD R5, R6, 0x23, RZ ;  /* 0x0000002306057824 */ /* 0x000fe200078e02ff */
[----:B------:R-:W-:Y:S04]  /*37ff0*/  STL [R1+0xd08], R49 ;  /* 0x000d083101007387 */ /* 0x000fe80000100800 */
[----:B------:R-:W-:Y:S01]  /*38000*/  STL [R1+0xd04], R50 ;  /* 0x000d043201007387 */ /* 0x000fe20000100800 */
[----:B------:R-:W4:Y:S01]  /*38010*/  LDC R11, c[0x0][0x3a0] ;  /* 0x0000e800ff0b7b82 */ /* 0x000f220000000800 */
[----:B------:R-:W-:-:S02]  /*38020*/  ISETP.GE.U32.AND P6, PT, R10, 0x7fffff5d, PT ;  /* 0x7fffff5d0a00780c */ /* 0x000fc40003fc6070 */
[----:B---3--:R3:W-:Y:S02]  /*38030*/  STL [R1+0x54], R39 ;  /* 0x0000542701007387 */ /* 0x0087e40000100800 */
[----:B---3--:R-:W-:-:S05]  /*38040*/  IADD3 R39, P4, PT, R5, R3, RZ ;  /* 0x0000000305277210 */ /* 0x008fca0007f9e0ff */
[----:B------:R-:W-:Y:S04]  /*38050*/  STL [R1+0xbe8], R39 ;  /* 0x000be82701007387 */ /* 0x000fe80000100800 */
[----:B-1----:R-:W-:Y:S01]  /*38060*/  @!P6 IMAD.MOV.U32 R8, RZ, RZ, R39 ;  /* 0x000000ffff08e224 */ /* 0x002fe200078e0027 */
[----:B--2---:R1:W-:Y:S02]  /*38070*/  STL [R1+0x1b8], R44 ;  /* 0x0001b82c01007387 */ /* 0x0043e40000100800 */
[----:B-1----:R-:W-:-:S05]  /*38080*/  LEA.HI.X.SX32 R44, R5, R4, 0x1, P4 ;  /* 0x00000004052c7211 */ /* 0x002fca00020f0eff */
[----:B------:R-:W-:-:S05]  /*38090*/  @!P6 IMAD.MOV.U32 R9, RZ, RZ, R44 ;  /* 0x000000ffff09e224 */ /* 0x000fca00078e002c */
[----:B------:R4:W2:Y:S01]  /*380a0*/  @!P6 LDG.E.U8 R21, desc[UR20][R8.64] ;  /* 0x000000140815e981 */ /* 0x0008a2000c1e1100 */
[----:B------:R-:W-:Y:S02]  /*380b0*/  VIADD R10, R17, 0xffffffb2 ;  /* 0xffffffb2110a7836 */ /* 0x000fe40000000000 */
[C---:B------:R-:W-:Y:S01]  /*380c0*/  IMAD R5, R6.reuse, 0x4d, RZ ;  /* 0x0000004d06057824 */ /* 0x040fe200078e02ff */
[----:B------:R1:W-:Y:S01]  /*380d0*/  STL [R1+0xbe4], R44 ;  /* 0x000be42c01007387 */ /* 0x0003e20000100800 */
[----:B------:R-:W-:Y:S01]  /*380e0*/  IMAD R7, R6, 0x2b, RZ ;  /* 0x0000002b06077824 */ /* 0x000fe200078e02ff */
[----:B------:R-:W-:Y:S02]  /*380f0*/  PRMT R19, RZ, 0x7610, R19 ;  /* 0x00007610ff137816 */ /* 0x000fe40000000013 */
[----:B------:R-:W-:Y:S01]  /*38100*/  ISETP.GE.U32.AND P3, PT, R10, 0x7fffff33, PT ;  /* 0x7fffff330a00780c */ /* 0x000fe20003f66070 */
[----:B0-----:R-:W-:Y:S01]  /*38110*/  VIADD R10, R18, 0xffffffd4 ;  /* 0xffffffd4120a7836 */ /* 0x001fe20000000000 */
[----:B------:R-:W-:Y:S01]  /*38120*/  PRMT R20, RZ, 0x7610, R20 ;  /* 0x00007610ff147816 */ /* 0x000fe20000000014 */
[----:B------:R-:W0:Y:S01]  /*38130*/  LDC R17, c[0x0][0x3a0] ;  /* 0x0000e800ff117b82 */ /* 0x000e220000000800 */
[----:B----4-:R-:W-:-:S07]  /*38140*/  VIADD R8, R11, 0xffffffb1 ;  /* 0xffffffb10b087836 */ /* 0x010fce0000000000 */
[----:B------:R-:W3:Y:S01]  /*38150*/  LDC R18, c[0x0][0x3a0] ;  /* 0x0000e800ff127b82 */ /* 0x000ee20000000800 */
[----:B-1----:R-:W-:Y:S02]  /*38160*/  IADD3 R44, P5, PT, R5, R3, RZ ;  /* 0x00000003052c7210 */ /* 0x002fe40007fbe0ff */
[----:B------:R-:W-:-:S05]  /*38170*/  ISETP.GE.U32.AND P6, PT, R10, 0x7fffff55, PT ;  /* 0x7fffff550a00780c */ /* 0x000fca0003fc6070 */
[----:B------:R-:W1:Y:S01]  /*38180*/  LDC R11, c[0x0][0x3a0] ;  /* 0x0000e800ff0b7b82 */ /* 0x000e620000000800 */
[----:B------:R-:W-:Y:S02]  /*38190*/  LEA.HI.X.SX32 R49, R5, R4, 0x1, P5 ;  /* 0x0000000405317211 */ /* 0x000fe400028f0eff */
[----:B------:R-:W-:Y:S01]  /*381a0*/  ISETP.GE.U32.AND P5, PT, R8, 0x7fffff32, PT ;  /* 0x7fffff320800780c */ /* 0x000fe20003fa6070 */
[----:B------:R-:W-:Y:S02]  /*381b0*/  @!P3 IMAD.MOV.U32 R8, RZ, RZ, R44 ;  /* 0x000000ffff08b224 */ /* 0x000fe400078e002c */
[----:B------:R-:W-:-:S05]  /*381c0*/  @!P3 IMAD.MOV.U32 R9, RZ, RZ, R49 ;  /* 0x000000ffff09b224 */ /* 0x000fca00078e0031 */
[----:B------:R4:W3:Y:S04]  /*381d0*/  @!P3 LDG.E.U8 R19, desc[UR20][R8.64] ;  /* 0x000000140813b981 */ /* 0x0008e8000c1e1100 */
[----:B--2---:R2:W-:Y:S02]  /*381e0*/  STL [R1+0x60], R21 ;  /* 0x0000601501007387 */ /* 0x0045e40000100800 */
[----:B--2---:R-:W-:-:S04]  /*381f0*/  IADD3 R21, P4, PT, R7, R3, RZ ;  /* 0x0000000307157210 */ /* 0x004fc80007f9e0ff */
[----:B------:R-:W-:Y:S01]  /*38200*/  LEA.HI.X.SX32 R39, R7, R4, 0x1, P4 ;  /* 0x0000000407277211 */ /* 0x000fe200020f0eff */
[----:B----4-:R-:W-:-:S04]  /*38210*/  @!P6 IMAD.MOV.U32 R8, RZ, RZ, R21 ;  /* 0x000000ffff08e224 */ /* 0x010fc800078e0015 */
[----:B------:R-:W-:-:S05]  /*38220*/  @!P6 IMAD.MOV.U32 R9, RZ, RZ, R39 ;  /* 0x000000ffff09e224 */ /* 0x000fca00078e0027 */
[----:B------:R2:W4:Y:S01]  /*38230*/  @!P6 LDG.E.U8 R20, desc[UR20][R8.64] ;  /* 0x000000140814e981 */ /* 0x000522000c1e1100 */
[----:B------:R-:W-:Y:S01]  /*38240*/  ISETP.GT.U32.AND P4, PT, R15, R61, PT ;  /* 0x0000003d0f00720c */ /* 0x000fe20003f84070 */
[----:B------:R-:W-:Y:S02]  /*38250*/  IMAD R5, R6, 0x4e, RZ ;  /* 0x0000004e06057824 */ /* 0x000fe400078e02ff */
[----:B------:R-:W-:Y:S04]  /*38260*/  STL [R1+0xd38], R44 ;  /* 0x000d382c01007387 */ /* 0x000fe80000100800 */
[----:B------:R-:W-:Y:S01]  /*38270*/  STL [R1+0xc28], R21 ;  /* 0x000c281501007387 */ /* 0x000fe20000100800 */
[----:B0-----:R-:W-:-:S03]  /*38280*/  VIADD R10, R17, 0xffffffcc ;  /* 0xffffffcc110a7836 */ /* 0x001fc60000000000 */
[----:B------:R-:W-:Y:S01]  /*38290*/  STL [R1+0xd34], R49 ;  /* 0x000d343101007387 */ /* 0x000fe20000100800 */
[----:B------:R-:W-:-:S03]  /*382a0*/  IMAD R7, R6, 0x33, RZ ;  /* 0x0000003306077824 */ /* 0x000fc600078e02ff */
[----:B------:R0:W-:Y:S04]  /*382b0*/  STL [R1+0xc24], R39 ;  /* 0x000c242701007387 */ /* 0x0001e80000100800 */
[----:B------:R-:W4:Y:S04]  /*382c0*/  LDL R55, [R1+0x23f0] ;  /* 0x0023f00001377983 */ /* 0x000f280000100800 */
[----:B---3--:R3:W-:Y:S01]  /*382d0*/  STL [R1+0x104], R19 ;  /* 0x0001041301007387 */ /* 0x0087e20000100800 */
[----:B------:R-:W-:Y:S01]  /*382e0*/  ISETP.GE.U32.AND P6, PT, R10, 0x7fffff4d, PT ;  /* 0x7fffff4d0a00780c */ /* 0x000fe20003fc6070 */
[----:B------:R-:W-:-:S02]  /*382f0*/  @!P4 IMAD.IADD R61, R61, 0x1, -R15 ;  /* 0x000000013d3dc824 */ /* 0x000fc400078e0a0f */
[----:B--2---:R-:W-:Y:S01]  /*38300*/  VIADD R8, R18, 0xffffffb0 ;  /* 0xffffffb012087836 */ /* 0x004fe20000000000 */
[----:B------:R-:W-:Y:S02]  /*38310*/  PRMT R23, RZ, 0x7610, R23 ;  /* 0x00007610ff177816 */ /* 0x000fe40000000017 */
[----:B------:R-:W-:Y:S02]  /*38320*/  PRMT R17, RZ, 0x7610, R17 ;  /* 0x00007610ff117816 */ /* 0x000fe40000000011 */
[C---:B0-----:R-:W-:Y:S02]  /*38330*/  IADD3 R39, P4, PT, R5.reuse, R3, RZ ;  /* 0x0000000305277210 */ /* 0x041fe40007f9e0ff */
[----:B------:R-:W-:Y:S01]  /*38340*/  PRMT R48, RZ, 0x7610, R48 ;  /* 0x00007610ff307816 */ /* 0x000fe20000000030 */
[----:B---3--:R-:W0:Y:S01]  /*38350*/  LDC R19, c[0x0][0x3a0] ;  /* 0x0000e800ff137b82 */ /* 0x008e220000000800 */
[----:B------:R-:W-:Y:S02]  /*38360*/  PRMT R46, RZ, 0x7610, R46 ;  /* 0x00007610ff2e7816 */ /* 0x000fe4000000002e */
[----:B------:R-:W-:-:S05]  /*38370*/  LEA.HI.X.SX32 R44, R5, R4, 0x1, P4 ;  /* 0x00000004052c7211 */ /* 0x000fca00020f0eff */
[----:B------:R-:W2:Y:S01]  /*38380*/  LDC R10, c[0x0][0x3a0] ;  /* 0x0000e800ff0a7b82 */ /* 0x000ea20000000800 */
[----:B------:R-:W-:Y:S01]  /*38390*/  @!P5 IMAD.MOV.U32 R9, RZ, RZ, R44 ;  /* 0x000000ffff09d224 */ /* 0x000fe200078e002c */
[----:B------:R-:W-:Y:S01]  /*383a0*/  ISETP.GT.U32.AND P4, PT, R15, R61, PT ;  /* 0x0000003d0f00720c */ /* 0x000fe20003f84070 */
[----:B------:R-:W-:-:S12]  /*383b0*/  IMAD R5, R6, 0x4f, RZ ;  /* 0x0000004f06057824 */ /* 0x000fd800078e02ff */
[----:B------:R-:W-:Y:S01]  /*383c0*/  @!P4 IMAD.IADD R61, R61, 0x1, -R15 ;  /* 0x000000013d3dc824 */ /* 0x000fe200078e0a0f */
[----:B----4-:R3:W-:Y:S02]  /*383d0*/  STL [R1+0x5c], R20 ;  /* 0x00005c1401007387 */ /* 0x0107e40000100800 */
[----:B---3--:R-:W-:-:S04]  /*383e0*/  IADD3 R20, P3, PT, R7, R3, RZ ;  /* 0x0000000307147210 */ /* 0x008fc80007f7e0ff */
[----:B------:R-:W-:Y:S02]  /*383f0*/  LEA.HI.X.SX32 R21, R7, R4, 0x1, P3 ;  /* 0x0000000407157211 */ /* 0x000fe400018f0eff */
[----:B------:R-:W-:Y:S01]  /*38400*/  ISETP.GE.U32.AND P3, PT, R8, 0x7fffff31, PT ;  /* 0x7fffff310800780c */ /* 0x000fe20003f66070 */
[----:B------:R-:W-:-:S05]  /*38410*/  @!P5 IMAD.MOV.U32 R8, RZ, RZ, R39 ;  /* 0x000000ffff08d224 */ /* 0x000fca00078e0027 */
[----:B------:R3:W4:Y:S01]  /*38420*/  @!P5 LDG.E.U8 R23, desc[UR20][R8.64] ;  /* 0x000000140817d981 */ /* 0x000722000c1e1100 */
[C---:B------:R-:W-:Y:S01]  /*38430*/  IADD3 R18, P5, PT, R5.reuse, R3, RZ ;  /* 0x0000000305127210 */ /* 0x040fe20007fbe0ff */
[----:B---3--:R-:W-:Y:S02]  /*38440*/  @!P6 IMAD.MOV.U32 R8, RZ, RZ, R20 ;  /* 0x000000ffff08e224 */ /* 0x008fe400078e0014 */
[----:B------:R-:W-:Y:S01]  /*38450*/  @!P6 IMAD.MOV.U32 R9, RZ, RZ, R21 ;  /* 0x000000ffff09e224 */ /* 0x000fe200078e0015 */
[----:B------:R-:W-:-:S04]  /*38460*/  LEA.HI.X.SX32 R5, R5, R4, 0x1, P5 ;  /* 0x0000000405057211 */ /* 0x000fc800028f0eff */
[----:B------:R1:W3:Y:S02]  /*38470*/  @!P6 LDG.E.U8 R17, desc[UR20][R8.64] ;  /* 0x000000140811e981 */ /* 0x0002e4000c1e1100 */
[----:B-1----:R-:W-:Y:S01]  /*38480*/  VIADD R8, R11, 0xffffffa9 ;  /* 0xffffffa90b087836 */ /* 0x002fe20000000000 */
[----:B------:R-:W-:Y:S01]  /*38490*/  PRMT R11, RZ, 0x7610, R11 ;  /* 0x00007610ff0b7816 */ /* 0x000fe2000000000b */
[----:B------:R-:W-:-:S03]  /*384a0*/  @!P3 IMAD.MOV.U32 R9, RZ, RZ, R5 ;  /* 0x000000ffff09b224 */ /* 0x000fc600078e0005 */
[----:B------:R-:W-:Y:S01]  /*384b0*/  ISETP.GE.U32.AND P4, PT, R8, 0x7fffff2a, PT ;  /* 0x7fffff2a0800780c */ /* 0x000fe20003f86070 */
[----:B------:R-:W-:-:S05]  /*384c0*/  @!P3 IMAD.MOV.U32 R8, RZ, RZ, R18 ;  /* 0x000000ffff08b224 */ /* 0x000fca00078e0012 */
[----:B------:R1:W4:Y:S01]  /*384d0*/  @!P3 LDG.E.U8 R11, desc[UR20][R8.64] ;  /* 0x00000014080bb981 */ /* 0x000322000c1e1100 */
[----:B------:R-:W-:-:S03]  /*384e0*/  ISETP.GE.AND P6, PT, R55, RZ, PT ;  /* 0x000000ff3700720c */ /* 0x000fc60003fc6270 */
[----:B------:R-:W-:Y:S01]  /*384f0*/  STL [R1+0xd40], R39 ;  /* 0x000d402701007387 */ /* 0x000fe20000100800 */
[----:B0-----:R-:W-:-:S03]  /*38500*/  VIADD R7, R19, 0xffffffaa ;  /* 0xffffffaa13077836 */ /* 0x001fc60000000000 */
[----:B------:R0:W-:Y:S04]  /*38510*/  STL [R1+0xc68], R20 ;  /* 0x000c681401007387 */ /* 0x0001e80000100800 */
[----:B------:R0:W-:Y:S04]  /*38520*/  STL [R1+0xd3c], R44 ;  /* 0x000d3c2c01007387 */ /* 0x0001e80000100800 */
[----:B------:R0:W-:Y:S01]  /*38530*/  STL [R1+0xc64], R21 ;  /* 0x000c641501007387 */ /* 0x0001e20000100800 */
[----:B--2---:R-:W-:Y:S01]  /*38540*/  VIADD R10, R10, 0xffffffa2 ;  /* 0xffffffa20a0a7836 */ /* 0x004fe20000000000 */
[----:B------:R-:W-:Y:S01]  /*38550*/  ISETP.GE.U32.AND P5, PT, R7, 0x7fffff2b, PT ;  /* 0x7fffff2b0700780c */ /* 0x000fe20003fa6070 */
[----:B------:R-:W-:-:S02]  /*38560*/  IMAD R7, R6, 0x3b, RZ ;  /* 0x0000003b06077824 */ /* 0x000fc400078e02ff */
[C---:B-1----:R-:W-:Y:S02]  /*38570*/  IMAD R8, R6.reuse, 0x55, RZ ;  /* 0x0000005506087824 */ /* 0x042fe400078e02ff */
[----:B------:R-:W-:Y:S01]  /*38580*/  IMAD.SHL.U32 R9, R6, 0x4, RZ ;  /* 0x0000000406097824 */ /* 0x000fe200078e00ff */
[----:B------:R-:W1:Y:S08]  /*38590*/  LDC R19, c[0x0][0x3a0] ;  /* 0x0000e800ff137b82 */ /* 0x000e700000000800 */
[----:B0-----:R-:W0:Y:S01]  /*385a0*/  LDC R20, c[0x0][0x3a0] ;  /* 0x0000e800ff147b82 */ /* 0x001e220000000800 */
[----:B------:R-:W-:-:S04]  /*385b0*/  IADD3 R39, P3, PT, R7, R3, RZ ;  /* 0x0000000307277210 */ /* 0x000fc80007f7e0ff */
[----:B------:R-:W-:Y:S02]  /*385c0*/  LEA.HI.X.SX32 R44, R7, R4, 0x1, P3 ;  /* 0x00000004072c7211 */ /* 0x000fe400018f0eff */
[----:B------:R-:W-:Y:S01]  /*385d0*/  IADD3 R21, P3, PT, R9, R3, RZ ;  /* 0x0000000309157210 */ /* 0x000fe20007f7e0ff */
[----:B------:R-:W-:Y:S01]  /*385e0*/  IMAD R7, R6, 0x56, RZ ;  /* 0x0000005606077824 */ /* 0x000fe200078e02ff */
[----:B---3--:R2:W-:Y:S04]  /*385f0*/  STL [R1+0x68], R17 ;  /* 0x0000681101007387 */ /* 0x0085e80000100800 */
[----:B------:R3:W-:Y:S04]  /*38600*/  STL [R1+0xd48], R18 ;  /* 0x000d481201007387 */ /* 0x0007e80000100800 */
[----:B------:R0:W-:Y:S01]  /*38610*/  STL [R1+0xd44], R5 ;  /* 0x000d440501007387 */ /* 0x0001e20000100800 */
[----:B--2---:R-:W2:Y:S08]  /*38620*/  LDC R17, c[0x0][0x3a0] ;  /* 0x0000e800ff117b82 */ /* 0x004eb00000000800 */
[----:B---3--:R-:W3:Y:S01]  /*38630*/  LDC R18, c[0x0][0x3a8] ;  /* 0x0000ea00ff127b82 */ /* 0x008ee20000000800 */
[----:B0-----:R-:W-:-:S04]  /*38640*/  IMAD.MOV.U32 R5, RZ, RZ, R61 ;  /* 0x000000ffff057224 */ /* 0x001fc800078e003d */
[----:B------:R-:W-:Y:S01]  /*38650*/  @!P6 IMAD.MOV R5, RZ, RZ, -R5 ;  /* 0x000000ffff05e224 */ /* 0x000fe200078e0a05 */
[----:B------:R-:W-:-:S04]  /*38660*/  IADD3 R50, P6, PT, R8, R3, RZ ;  /* 0x0000000308327210 */ /* 0x000fc80007fde0ff */
[-C--:B------:R-:W-:Y:S01]  /*38670*/  LEA.HI.X.SX32 R51, R8, R4.reuse, 0x1, P6 ;  /* 0x0000000408337211 */ /* 0x080fe200030f0eff */
[----:B----4-:R0:W-:Y:S04]  /*38680*/  STL [R1+0x1b0], R11 ;  /* 0x0001b00b01007387 */ /* 0x0101e80000100800 */
[----:B------:R4:W-:Y:S01]  /*38690*/  STL [R1+0x1a0], R23 ;  /* 0x0001a01701007387 */ /* 0x0009e20000100800 */
[----:B------:R-:W-:Y:S01]  /*386a0*/  @!P5 IMAD.MOV.U32 R8, RZ, RZ, R50 ;  /* 0x000000ffff08d224 */ /* 0x000fe200078e0032 */
[----:B------:R-:W-:Y:S02]  /*386b0*/  IADD3 R49, P6, PT, R7, R3, RZ ;  /* 0x0000000307317210 */ /* 0x000fe40007fde0ff */
[----:B------:R-:W-:Y:S04]  /*386c0*/  STL [R1+0xca8], R39 ;  /* 0x000ca82701007387 */ /* 0x000fe80000100800 */
[----:B------:R-:W-:Y:S01]  /*386d0*/  STL [R1+0xca4], R44 ;  /* 0x000ca42c01007387 */ /* 0x000fe20000100800 */
[----:B0-----:R-:W0:Y:S01]  /*386e0*/  LDC R11, c[0x0][0x3a0] ;  /* 0x0000e800ff0b7b82 */ /* 0x001e220000000800 */
[-C--:B----4-:R-:W-:Y:S01]  /*386f0*/  LEA.HI.X.SX32 R23, R9, R4.reuse, 0x1, P3 ;  /* 0x0000000409177211 */ /* 0x090fe200018f0eff */
[----:B------:R-:W-:Y:S01]  /*38700*/  @!P5 IMAD.MOV.U32 R9, RZ, RZ, R51 ;  /* 0x000000ffff09d224 */ /* 0x000fe200078e0033 */
[----:B------:R4:W-:Y:S04]  /*38710*/  STL [R1+0xd78], R50 ;  /* 0x000d783201007387 */ /* 0x0009e80000100800 */
[----:B------:R1:W3:Y:S01]  /*38720*/  @!P5 LDG.E.U8 R48, desc[UR20][R8.64] ;  /* 0x000000140830d981 */ /* 0x0002e2000c1e1100 */
[----:B----4-:R-:W-:Y:S01]  /*38730*/  LEA.HI.X.SX32 R50, R7, R4, 0x1, P6 ;  /* 0x0000000407327211 */ /* 0x010fe200030f0eff */
[----:B-1----:R-:W-:-:S04]  /*38740*/  @!P4 IMAD.MOV.U32 R8, RZ, RZ, R49 ;  /* 0x000000ffff08c224 */ /* 0x002fc800078e0031 */
[----:B------:R-:W-:-:S05]  /*38750*/  @!P4 IMAD.MOV.U32 R9, RZ, RZ, R50 ;  /* 0x000000ffff09c224 */ /* 0x000fca00078e0032 */
[----:B------:R1:W4:Y:S01]  /*38760*/  @!P4 LDG.E.U8 R46, desc[UR20][R8.64] ;  /* 0x00000014082ec981 */ /* 0x000322000c1e1100 */
[----:B------:R-:W-:Y:S01]  /*38770*/  ISETP.GE.U32.AND P3, PT, R10, 0x7fffff23, PT ;  /* 0x7fffff230a00780c */ /* 0x000fe20003f66070 */
[----:B--2---:R-:W-:Y:S02]  /*38780*/  VIADD R10, R17, 0xffffffa8 ;  /* 0xffffffa8110a7836 */ /* 0x004fe40000000000 */
[----:B------:R-:W-:Y:S04]  /*38790*/  STL [R1+0xaf0], R21 ;  /* 0x000af01501007387 */ /* 0x000fe80000100800 */
[----:B------:R-:W-:Y:S04]  /*387a0*/  STL [R1+0xd74], R51 ;  /* 0x000d743301007387 */ /* 0x000fe80000100800 */
[----:B------:R-:W-:Y:S01]  /*387b0*/  STL [R1+0xaec], R23 ;  /* 0x000aec1701007387 */ /* 0x000fe20000100800 */
[----:B0-----:R-:W-:Y:S01]  /*387c0*/  VIADD R7, R11, 0xffffffc4 ;  /* 0xffffffc40b077836 */ /* 0x001fe20000000000 */
[----:B------:R-:W-:Y:S01]  /*387d0*/  ISETP.GE.U32.AND P5, PT, R10, 0x7fffff29, PT ;  /* 0x7fffff290a00780c */ /* 0x000fe20003fa6070 */
[----:B------:R-:W-:Y:S01]  /*387e0*/  IMAD R10, R6, 0x57, RZ ;  /* 0x00000057060a7824 */ /* 0x000fe200078e02ff */
[----:B------:R-:W-:Y:S04]  /*387f0*/  STL [R1+0xd80], R49 ;  /* 0x000d803101007387 */ /* 0x000fe80000100800 */
[----:B------:R-:W-:Y:S01]  /*38800*/  STL [R1+0xd7c], R50 ;  /* 0x000d7c3201007387 */ /* 0x000fe20000100800 */
[----:B------:R-:W-:Y:S01]  /*38810*/  ISETP.GE.U32.AND P4, PT, R7, 0x7fffff45, PT ;  /* 0x7fffff450700780c */ /* 0x000fe20003f86070 */
[----:B---3--:R-:W-:Y:S01]  /*38820*/  IMAD R7, R18, 0x5d, RZ ;  /* 0x0000005d12077824 */ /* 0x008fe200078e02ff */
[----:B------:R-:W-:-:S02]  /*38830*/  PRMT R47, RZ, 0x7610, R47 ;  /* 0x00007610ff2f7816 */ /* 0x000fc4000000002f */
[----:B------:R-:W-:Y:S02]  /*38840*/  PRMT R45, RZ, 0x7610, R45 ;  /* 0x00007610ff2d7816 */ /* 0x000fe4000000002d */
[----:B------:R-:W-:Y:S01]  /*38850*/  PRMT R11, RZ, 0x7610, R11 ;  /* 0x00007610ff0b7816 */ /* 0x000fe2000000000b */
[----:B------:R-:W0:Y:S08]  /*38860*/  LDC R18, c[0x0][0x3a8] ;  /* 0x0000ea00ff127b82 */ /* 0x000e300000000800 */
[----:B------:R-:W2:Y:S01]  /*38870*/  LDC R17, c[0x0][0x3a0] ;  /* 0x0000e800ff117b82 */ /* 0x000ea20000000800 */
[----:B------:R3:W-:Y:S02]  /*38880*/  STL [R1+0x114], R48 ;  /* 0x0001143001007387 */ /* 0x0007e40000100800 */
[----:B---3--:R-:W-:-:S04]  /*38890*/  IADD3 R48, P6, PT, R10, R3, RZ ;  /* 0x000000030a307210 */ /* 0x008fc80007fde0ff */
[----:B------:R-:W-:Y:S01]  /*388a0*/  LEA.HI.X.SX32 R49, R10, R4, 0x1, P6 ;  /* 0x000000040a317211 */ /* 0x000fe200030f0eff */
[----:B------:R-:W-:Y:S01]  /*388b0*/  STL [R1+0xd88], R48 ;  /* 0x000d883001007387 */ /* 0x000fe20000100800 */
[----:B-1----:R-:W-:-:S03]  /*388c0*/  @!P5 IMAD.MOV.U32 R8, RZ, RZ, R48 ;  /* 0x000000ffff08d224 */ /* 0x002fc600078e0030 */
[----:B------:R-:W-:Y:S01]  /*388d0*/  @!P5 IMAD.MOV.U32 R9, RZ, RZ, R49 ;  /* 0x000000ffff09d224 */ /* 0x000fe200078e0031 */
[----:B------:R-:W-:Y:S04]  /*388e0*/  STL [R1+0xd84], R49 ;  /* 0x000d843101007387 */ /* 0x000fe80000100800 */
[----:B----4-:R1:W-:Y:S01]  /*388f0*/  STL [R1+0x194], R46 ;  /* 0x0001942e01007387 */ /* 0x0103e20000100800 */
[----:B------:R-:W-:-:S03]  /*38900*/  VIADD R10, R19, 0xfffffffb ;  /* 0xfffffffb130a7836 */ /* 0x000fc60000000000 */
[----:B------:R3:W4:Y:S01]  /*38910*/  @!P5 LDG.E.U8 R47, desc[UR20][R8.64] ;  /* 0x00000014082fd981 */ /* 0x000722000c1e1100 */
[----:B------:R-:W-:-:S03]  /*38920*/  SEL R5, R14, R5, !P1 ;  /* 0x000000050e057207 */ /* 0x000fc60004800000 */
[----:B------:R-:W4:Y:S01]  /*38930*/  LDL.LU R55, [R1+0x58c] ;  /* 0x00058c0001377983 */ /* 0x000f220000300800 */
[----:B-1----:R-:W-:Y:S01]  /*38940*/  IADD3 R46, P6, PT, R7, R3, RZ ;  /* 0x00000003072e7210 */ /* 0x002fe20007fde0ff */
[----:B---3--:R-:W-:-:S03]  /*38950*/  VIADD R8, R20, 0xffffffa1 ;  /* 0xffffffa114087836 */ /* 0x008fc60000000000 */
[----:B------:R-:W-:Y:S02]  /*38960*/  LEA.HI.X.SX32 R7, R7, R4, 0x1, P6 ;  /* 0x0000000407077211 */ /* 0x000fe400030f0eff */
[----:B------:R-:W-:Y:S02]  /*38970*/  ISETP.GE.U32.AND P5, PT, R10, 0x7fffff7c, PT ;  /* 0x7fffff7c0a00780c */ /* 0x000fe40003fa6070 */
[----:B------:R-:W-:Y:S01]  /*38980*/  PRMT R19, RZ, 0x7610, R19 ;  /* 0x00007610ff137816 */ /* 0x000fe20000000013 */
[----:B------:R-:W-:Y:S01]  /*38990*/  IMAD R5, R5, UR6, RZ ;  /* 0x0000000605057c24 */ /* 0x000fe2000f8e02ff */
[----:B------:R-:W-:Y:S01]  /*389a0*/  ISETP.GE.U32.AND P6, PT, R8, 0x7fffff22, PT ;  /* 0x7fffff220800780c */ /* 0x000fe20003fc6070 */
[----:B------:R-:W-:Y:S02]  /*389b0*/  @!P3 IMAD.MOV.U32 R8, RZ, RZ, R46 ;  /* 0x000000ffff08b224 */ /* 0x000fe400078e002e */
[----:B------:R-:W-:Y:S01]  /*389c0*/  @!P3 IMAD.MOV.U32 R9, RZ, RZ, R7 ;  /* 0x000000ffff09b224 */ /* 0x000fe200078e0007 */
[----:B------:R-:W-:Y:S01]  /*389d0*/  STL [R1+0xdb8], R46 ;  /* 0x000db82e01007387 */ /* 0x000fe20000100800 */
[----:B------:R-:W-:-:S02]  /*389e0*/  PRMT R41, RZ, 0x7610, R41 ;  /* 0x00007610ff297816 */ /* 0x000fc40000000029 */
[----:B------:R-:W-:Y:S01]  /*389f0*/  PRMT R22, RZ, 0x7610, R22 ;  /* 0x00007610ff167816 */ /* 0x000fe20000000016 */
[----:B------:R-:W1:Y:S01]  /*38a00*/  LDC R10, c[0x0][0x3a0] ;  /* 0x0000e800ff0a7b82 */ /* 0x000e620000000800 */
[----:B------:R3:W4:Y:S01]  /*38a10*/  @!P3 LDG.E.U8 R45, desc[UR20][R8.64] ;  /* 0x00000014082db981 */ /* 0x000722000c1e1100 */
[----:B------:R-:W-:-:S06]  /*38a20*/  PRMT R36, RZ, 0x7610, R36 ;  /* 0x00007610ff247816 */ /* 0x000fcc0000000024 */
[----:B------:R-:W1:Y:S01]  /*38a30*/  LDC R20, c[0x0][0x3a8] ;  /* 0x0000ea00ff147b82 */ /* 0x000e620000000800 */
[----:B---3--:R-:W-:Y:S02]  /*38a40*/  @!P4 IMAD.MOV.U32 R8, RZ, RZ, R39 ;  /* 0x000000ffff08c224 */ /* 0x008fe400078e0027 */
[----:B------:R-:W-:-:S05]  /*38a50*/  @!P4 IMAD.MOV.U32 R9, RZ, RZ, R44 ;  /* 0x000000ffff09c224 */ /* 0x000fca00078e002c */
[----:B------:R3:W4:Y:S02]  /*38a60*/  @!P4 LDG.E.U8 R19, desc[UR20][R8.64] ;  /* 0x000000140813c981 */ /* 0x000724000c1e1100 */
[----:B---3--:R-:W-:Y:S02]  /*38a70*/  @!P5 IMAD.MOV.U32 R8, RZ, RZ, R21 ;  /* 0x000000ffff08d224 */ /* 0x008fe400078e0015 */
[----:B------:R-:W-:-:S05]  /*38a80*/  @!P5 IMAD.MOV.U32 R9, RZ, RZ, R23 ;  /* 0x000000ffff09d224 */ /* 0x000fca00078e0017 */
[----:B------:R0:W3:Y:S01]  /*38a90*/  @!P5 LDG.E.U8 R11, desc[UR20][R8.64] ;  /* 0x00000014080bd981 */ /* 0x0000e2000c1e1100 */
[----:B------:R-:W-:-:S03]  /*38aa0*/  IADD3 R44, P3, PT, R5, R13, RZ ;  /* 0x0000000d052c7210 */ /* 0x000fc60007f7e0ff */
[----:B------:R2:W-:Y:S04]  /*38ab0*/  STL [R1+0xdb4], R7 ;  /* 0x000db40701007387 */ /* 0x0005e80000100800 */
[----:B------:R-:W3:Y:S01]  /*38ac0*/  LDL.LU R61, [R1+0x590] ;  /* 0x00059000013d7983 */ /* 0x000ee20000300800 */
[----:B0-----:R-:W-:Y:S02]  /*38ad0*/  IMAD R8, R18, 0x5e, RZ ;  /* 0x0000005e12087824 */ /* 0x001fe400078e02ff */
[----:B--2---:R-:W-:Y:S01]  /*38ae0*/  VIADD R7, R17, 0xfffffff3 ;  /* 0xfffffff311077836 */ /* 0x004fe20000000000 */
[----:B------:R-:W0:Y:S02]  /*38af0*/  LDC R18, c[0x0][0x3a0] ;  /* 0x0000e800ff127b82 */ /* 0x000e240000000800 */
[----:B------:R-:W-:-:S02]  /*38b00*/  IADD3 R23, P4, PT, R8, R3, RZ ;  /* 0x0000000308177210 */ /* 0x000fc40007f9e0ff */
[----:B------:R-:W-:Y:S01]  /*38b10*/  ISETP.GE.U32.AND P5, PT, R7, 0x7fffff74, PT ;  /* 0x7fffff740700780c */ /* 0x000fe20003fa6070 */
[----:B------:R-:W-:Y:S01]  /*38b20*/  IMAD R7, R6, 0xc, RZ ;  /* 0x0000000c06077824 */ /* 0x000fe200078e02ff */
[----:B------:R-:W-:Y:S01]  /*38b30*/  LEA.HI.X.SX32 R39, R8, R4, 0x1, P4 ;  /* 0x0000000408277211 */ /* 0x000fe200020f0eff */
[----:B------:R-:W-:Y:S01]  /*38b40*/  @P0 IMAD.MOV.U32 R8, RZ, RZ, R44 ;  /* 0x000000ffff080224 */ /* 0x000fe200078e002c */
[----:B----4-:R2:W-:Y:S02]  /*38b50*/  STL [R1+0x64], R19 ;  /* 0x0000641301007387 */ /* 0x0105e40000100800 */
[----:B--2---:R-:W2:Y:S02]  /*38b60*/  LDC R19, c[0x0][0x3a0] ;  /* 0x0000e800ff137b82 */ /* 0x004ea40000000800 */
[----:B---3--:R3:W-:Y:S04]  /*38b70*/  STL [R1+0x84], R11 ;  /* 0x0000840b01007387 */ /* 0x0087e80000100800 */
[----:B------:R-:W-:Y:S04]  /*38b80*/  STL [R1+0x8e8], R44 ;  /* 0x0008e82c01007387 */ /* 0x000fe80000100800 */
[----:B------:R4:W-:Y:S01]  /*38b90*/  STL [R1+0x110], R45 ;  /* 0x0001102d01007387 */ /* 0x0009e20000100800 */
[----:B---3--:R-:W3:Y:S01]  /*38ba0*/  LDC R11, c[0x0][0x3a8] ;  /* 0x0000ea00ff0b7b82 */ /* 0x008ee20000000800 */
[----:B----4-:R-:W-:-:S02]  /*38bb0*/  LEA.HI.X.SX32 R45, R5, R12, 0x1, P3 ;  /* 0x0000000c052d7211 */ /* 0x010fc400018f0eff */
[----:B------:R-:W-:-:S03]  /*38bc0*/  IADD3 R17, P3, PT, R7, R3, RZ ;  /* 0x0000000307117210 */ /* 0x000fc60007f7e0ff */
[----:B------:R-:W-:Y:S01]  /*38bd0*/  @P0 IMAD.MOV.U32 R9, RZ, RZ, R45 ;  /* 0x000000ffff090224 */ /* 0x000fe200078e002d */
[----:B------:R-:W-:-:S04]  /*38be0*/  LEA.HI.X.SX32 R21, R7, R4, 0x1, P3 ;  /* 0x0000000407157211 */ /* 0x000fc800018f0eff */
[----:B------:R4:W2:Y:S01]  /*38bf0*/  @P0 LDG.E.U8 R41, desc[UR20][R8.64] ;  /* 0x0000001408290981 */ /* 0x0008a2000c1e1100 */
[----:B------:R-:W-:Y:S01]  /*38c00*/  PRMT R7, RZ, 0x7610, R7 ;  /* 0x00007610ff077816 */ /* 0x000fe20000000007 */
[----:B----4-:R-:W-:Y:S02]  /*38c10*/  @!P6 IMAD.MOV.U32 R8, RZ, RZ, R23 ;  /* 0x000000ffff08e224 */ /* 0x010fe400078e0017 */
[----:B------:R-:W-:-:S05]  /*38c20*/  @!P6 IMAD.MOV.U32 R9, RZ, RZ, R39 ;  /* 0x000000ffff09e224 */ /* 0x000fca00078e0027 */
[----:B------:R4:W2:Y:S02]  /*38c30*/  @!P6 LDG.E.U8 R22, desc[UR20][R8.64] ;  /* 0x000000140816e981 */ /* 0x0008a4000c1e1100 */
[----:B----4-:R-:W-:Y:S02]  /*38c40*/  @!P5 IMAD.MOV.U32 R8, RZ, RZ, R17 ;  /* 0x000000ffff08d224 */ /* 0x010fe400078e0011 */
[----:B------:R-:W-:-:S05]  /*38c50*/  @!P5 IMAD.MOV.U32 R9, RZ, RZ, R21 ;  /* 0x000000ffff09d224 */ /* 0x000fca00078e0015 */
[----:B------:R0:W4:Y:S01]  /*38c60*/  @!P5 LDG.E.U8 R7, desc[UR20][R8.64] ;  /* 0x000000140807d981 */ /* 0x000122000c1e1100 */
[C---:B------:R-:W-:Y:S01]  /*38c70*/  ISETP.GT.U32.AND P3, PT, R15.reuse, R55, PT ;  /* 0x000000370f00720c */ /* 0x040fe20003f64070 */
[----:B-1----:R-:W-:Y:S02]  /*38c80*/  VIADD R5, R10, 0xffffffa0 ;  /* 0xffffffa00a057836 */ /* 0x002fe40000000000 */
[----:B------:R-:W-:Y:S04]  /*38c90*/  STL [R1+0x1a8], R47 ;  /* 0x0001a82f01007387 */ /* 0x000fe80000100800 */
[----:B------:R-:W-:Y:S04]  /*38ca0*/  STL [R1+0x8e4], R45 ;  /* 0x0008e42d01007387 */ /* 0x000fe80000100800 */
[----:B------:R1:W-:Y:S01]  /*38cb0*/  STL [R1+0xb30], R17 ;  /* 0x000b301101007387 */ /* 0x0003e20000100800 */
[----:B------:R-:W-:-:S02]  /*38cc0*/  ISETP.GT.U32.AND P5, PT, R15, R61, PT ;  /* 0x0000003d0f00720c */ /* 0x000fc40003fa4070 */
[----:B------:R-:W-:Y:S01]  /*38cd0*/  ISETP.GE.U32.AND P4, PT, R5, 0x7fffff21, PT ;  /* 0x7fffff210500780c */ /* 0x000fe20003f86070 */
[----:B---3--:R-:W-:Y:S01]  /*38ce0*/  IMAD R5, R11, 0x5f, RZ ;  /* 0x0000005f0b057824 */ /* 0x008fe200078e02ff */
[----:B------:R3:W-:Y:S04]  /*38cf0*/  STL [R1+0xb2c], R21 ;  /* 0x000b2c1501007387 */ /* 0x0007e80000100800 */
[----:B------:R1:W-:Y:S04]  /*38d00*/  STL [R1+0xdc0], R23 ;  /* 0x000dc01701007387 */ /* 0x0003e80000100800 */
[----:B------:R1:W-:Y:S01]  /*38d10*/  STL [R1+0xdbc], R39 ;  /* 0x000dbc2701007387 */ /* 0x0003e20000100800 */
[----:B------:R-:W-:-:S02]  /*38d20*/  @!P3 IMAD.IADD R55, R55, 0x1, -R15 ;  /* 0x000000013737b824 */ /* 0x000fc400078e0a0f */
[----:B0-----:R-:W-:Y:S01]  /*38d30*/  VIADD R8, R18, 0xffffff9a ;  /* 0xffffff9a12087836 */ /* 0x001fe20000000000 */
[----:B------:R-:W0:Y:S08]  /*38d40*/  LDC R10, c[0x0][0x3a0] ;  /* 0x0000e800ff0a7b82 */ /* 0x000e300000000800 */
[----:B-1----:R-:W1:Y:S08]  /*38d50*/  LDC R17, c[0x0][0x3a8] ;  /* 0x0000ea00ff117b82 */ /* 0x002e700000000800 */
[----:B---3--:R-:W3:Y:S08]  /*38d60*/  LDC R21, c[0x0][0x3a0] ;  /* 0x0000e800ff157b82 */ /* 0x008ef00000000800 */
[----:B------:R-:W0:Y:S08]  /*38d70*/  LDC R23, c[0x0][0x3a8] ;  /* 0x0000ea00ff177b82 */ /* 0x000e300000000800 */
[----:B------:R-:W0:Y:S01]  /*38d80*/  LDC R11, c[0x0][0x3a8] ;  /* 0x0000ea00ff0b7b82 */ /* 0x000e220000000800 */
[----:B------:R-:W-:Y:S01]  /*38d90*/  IADD3 R39, P3, PT, R5, R3, RZ ;  /* 0x0000000305277210 */ /* 0x000fe20007f7e0ff */
[----:B------:R-:W-:Y:S01]  /*38da0*/  @!P5 IMAD.IADD R61, R61, 0x1, -R15 ;  /* 0x000000013d3dd824 */ /* 0x000fe200078e0a0f */
[----:B------:R-:W-:-:S03]  /*38db0*/  ISETP.GE.U32.AND P5, PT, R8, 0x7fffff1b, PT ;  /* 0x7fffff1b0800780c */ /* 0x000fc60003fa6070 */
[----:B------:R-:W-:Y:S01]  /*38dc0*/  @!P4 IMAD.MOV.U32 R8, RZ, RZ, R39 ;  /* 0x000000ffff08c224 */ /* 0x000fe200078e0027 */
[----:B--2---:R2:W-:Y:S01]  /*38dd0*/  STL [R1+0x18c], R22 ;  /* 0x00018c1601007387 */ /* 0x0045e20000100800 */
[----:B------:R-:W-:Y:S02]  /*38de0*/  PRMT R18, RZ, 0x7610, R18 ;  /* 0x00007610ff127816 */ /* 0x000fe40000000012 */
[----:B------:R-:W-:Y:S01]  /*38df0*/  ISETP.GT.U32.AND P6, PT, R15, R55, PT ;  /* 0x000000370f00720c */ /* 0x000fe20003fc4070 */
[----:B--2---:R-:W2:Y:S01]  /*38e00*/  LDC R22, c[0x0][0x3a0] ;  /* 0x0000e800ff167b82 */ /* 0x004ea20000000800 */
[----:B----4-:R-:W-:Y:S04]  /*38e10*/  STL [R1+0x94], R7 ;  /* 0x0000940701007387 */ /* 0x010fe80000100800 */
[----:B------:R-:W-:Y:S04]  /*38e20*/  STL [R1+0xdc8], R39 ;  /* 0x000dc82701007387 */ /* 0x000fe80000100800 */
[----:B------:R4:W-:Y:S02]  /*38e30*/  STL [R1+0x1c8], R41 ;  /* 0x0001c82901007387 */ /* 0x0009e40000100800 */
[----:B----4-:R-:W-:-:S05]  /*38e40*/  LEA.HI.X.SX32 R41, R5, R4, 0x1, P3 ;  /* 0x0000000405297211 */ /* 0x010fca00018f0eff */
[----:B------:R-:W-:-:S05]  /*38e50*/  @!P4 IMAD.MOV.U32 R9, RZ, RZ, R41 ;  /* 0x000000ffff09c224 */ /* 0x000fca00078e0029 */
[----:B------:R4:W2:Y:S01]  /*38e60*/  @!P4 LDG.E.U8 R36, desc[UR20][R8.64] ;  /* 0x000000140824c981 */ /* 0x0008a2000c1e1100 */
[----:B------:R-:W-:Y:S02]  /*38e70*/  IMAD R5, R20, 0x65, RZ ;  /* 0x0000006514057824 */ /* 0x000fe400078e02ff */
[----:B------:R-:W-:Y:S01]  /*38e80*/  VIADD R7, R19, 0xffffff90 ;  /* 0xffffff9013077836 */ /* 0x000fe20000000000 */
[----:B------:R-:W-:Y:S04]  /*38e90*/  STL [R1+0xdc4], R41 ;  /* 0x000dc42901007387 */ /* 0x000fe80000100800 */
[----:B------:R-:W3:Y:S01]  /*38ea0*/  LDL R54, [R1+0x23e4] ;  /* 0x0023e40001367983 */ /* 0x000ee20000100800 */
[----:B------:R-:W-:-:S05]  /*38eb0*/  IADD3 R19, P4, PT, R5, R3, RZ ;  /* 0x0000000305137210 */ /* 0x000fca0007f9e0ff */
[----:B------:R0:W-:Y:S01]  /*38ec0*/  STL [R1+0xdf8], R19 ;  /* 0x000df81301007387 */ /* 0x0001e20000100800 */
[----:B----4-:R-:W-:Y:S01]  /*38ed0*/  @!P5 IMAD.MOV.U32 R8, RZ, RZ, R19 ;  /* 0x000000ffff08d224 */ /* 0x010fe200078e0013 */
[----:B------:R-:W-:Y:S02]  /*38ee0*/  ISETP.GE.U32.AND P3, PT, R7, 0x7fffff11, PT ;  /* 0x7fffff110700780c */ /* 0x000fe40003f66070 */
[----:B--2---:R2:W-:Y:S01]  /*38ef0*/  STL [R1+0x19c], R36 ;  /* 0x00019c2401007387 */ /* 0x0045e20000100800 */
[----:B------:R-:W-:Y:S01]  /*38f00*/  @!P6 IMAD.IADD R55, R55, 0x1, -R15 ;  /* 0x000000013737e824 */ /* 0x000fe200078e0a0f */
[----:B0-----:R-:W0:Y:S01]  /*38f10*/  LDC R19, c[0x0][0x3a8] ;  /* 0x0000ea00ff137b82 */ /* 0x001e220000000800 */
[----:B--2---:R-:W-:-:S05]  /*38f20*/  LEA.HI.X.SX32 R36, R5, R4, 0x1, P4 ;  /* 0x0000000405247211 */ /* 0x004fca00020f0eff */
[----:B------:R-:W-:-:S05]  /*38f30*/  @!P5 IMAD.MOV.U32 R9, RZ, RZ, R36 ;  /* 0x000000ffff09d224 */ /* 0x000fca00078e0024 */
[----:B------:R3:W2:Y:S01]  /*38f40*/  @!P5 LDG.E.U8 R18, desc[UR20][R8.64] ;  /* 0x000000140812d981 */ /* 0x0006a2000c1e1100 */
[----:B------:R-:W-:Y:S02]  /*38f50*/  VIADD R7, R10, 0xffffff99 ;  /* 0xffffff990a077836 */ /* 0x000fe40000000000 */
[----:B-1----:R-:W-:Y:S01]  /*38f60*/  IMAD R5, R17, 0x66, RZ ;  /* 0x0000006611057824 */ /* 0x002fe200078e02ff */
[----:B------:R-:W-:Y:S01]  /*38f70*/  STL [R1+0xdf4], R36 ;  /* 0x000df42401007387 */ /* 0x000fe20000100800 */
[----:B------:R-:W-:Y:S01]  /*38f80*/  ISETP.GT.U32.AND P4, PT, R15, R61, PT ;  /* 0x0000003d0f00720c */ /* 0x000fe20003f84070 */
[----:B------:R-:W1:Y:S01]  /*38f90*/  LDC R10, c[0x0][0x3a0] ;  /* 0x0000e800ff0a7b82 */ /* 0x000e620000000800 */
[----:B------:R-:W-:Y:S01]  /*38fa0*/  ISETP.GE.U32.AND P6, PT, R7, 0x7fffff1a, PT ;  /* 0x7fffff1a0700780c */ /* 0x000fe20003fc6070 */
[----:B---3--:R-:W-:Y:S01]  /*38fb0*/  VIADD R8, R21, 0xffffff92 ;  /* 0xffffff9215087836 */ /* 0x008fe20000000000 */
[----:B------:R-:W-:Y:S01]  /*38fc0*/  PRMT R17, RZ, 0x7610, R17 ;  /* 0x00007610ff117816 */ /* 0x000fe20000000011 */
[----:B--2---:R2:W-:Y:S02]  /*38fd0*/  STL [R1+0x128], R18 ;  /* 0x0001281201007387 */ /* 0x0045e40000100800 */
[----:B--2---:R-:W-:-:S04]  /*38fe0*/  IADD3 R18, P5, PT, R5, R3, RZ ;  /* 0x0000000305127210 */ /* 0x004fc80007fbe0ff */
[----:B------:R-:W-:Y:S02]  /*38ff0*/  LEA.HI.X.SX32 R36, R5, R4, 0x1, P5 ;  /* 0x0000000405247211 */ /* 0x000fe400028f0eff */
[----:B------:R-:W-:Y:S02]  /*39000*/  ISETP.GE.U32.AND P5, PT, R8, 0x7fffff13, PT ;  /* 0x7fffff130800780c */ /* 0x000fe40003fa6070 */
[----:B------:R-:W-:Y:S02]  /*39010*/  @!P6 IMAD.MOV.U32 R8, RZ, RZ, R18 ;  /* 0x000000ffff08e224 */ /* 0x000fe400078e0012 */
[----:B------:R-:W-:-:S05]  /*39020*/  @!P6 IMAD.MOV.U32 R9, RZ, RZ, R36 ;  /* 0x000000ffff09e224 */ /* 0x000fca00078e0024 */
[----:B------:R2:W3:Y:S01]  /*39030*/  @!P6 LDG.E.U8 R17, desc[UR20][R8.64] ;  /* 0x000000140811e981 */ /* 0x0004e2000c1e1100 */
[----:B------:R-:W-:Y:S02]  /*39040*/  VIADD R7, R22, 0xffffff98 ;  /* 0xffffff9816077836 */ /* 0x000fe40000000000 */
[----:B------:R-:W-:Y:S02]  /*39050*/  IMAD R5, R23, 0x67, RZ ;  /* 0x0000006717057824 */ /* 0x000fe400078e02ff */
[----:B------:R-:W-:Y:S01]  /*39060*/  @!P4 IMAD.IADD R61, R61, 0x1, -R15 ;  /* 0x000000013d3dc824 */ /* 0x000fe200078e0a0f */
[----:B------:R-:W-:Y:S01]  /*39070*/  ISETP.GE.U32.AND P4, PT, R7, 0x7fffff19, PT ;  /* 0x7fffff190700780c */ /* 0x000fe20003f86070 */
[----:B------:R4:W-:Y:S01]  /*39080*/  STL [R1+0xe00], R18 ;  /* 0x000e001201007387 */ /* 0x0009e20000100800 */
[----:B------:R-:W-:-:S03]  /*39090*/  IADD3 R21, P6, PT, R5, R3, RZ ;  /* 0x0000000305157210 */ /* 0x000fc60007fde0ff */
[----:B------:R0:W-:Y:S01]  /*390a0*/  STL [R1+0xdfc], R36 ;  /* 0x000dfc2401007387 */ /* 0x0001e20000100800 */
[----:B------:R-:W-:Y:S01]  /*390b0*/  IMAD R7, R11, 0x6d, RZ ;  /* 0x0000006d0b077824 */ /* 0x000fe200078e02ff */
[----:B------:R-:W-:Y:S02]  /*390c0*/  PRMT R20, RZ, 0x7610, R20 ;  /* 0x00007610ff147816 */ /* 0x000fe40000000014 */
[----:B------:R-:W-:Y:S01]  /*390d0*/  PRMT R33, RZ, 0x7610, R33 ;  /* 0x00007610ff217816 */ /* 0x000fe20000000021 */
[----:B------:R-:W3:Y:S08]  /*390e0*/  LDC R11, c[0x0][0x3a0] ;  /* 0x0000e800ff0b7b82 */ /* 0x000ef00000000800 */
[----:B----4-:R-:W4:Y:S01]  /*390f0*/  LDC R18, c[0x0][0x3a8] ;  /* 0x0000ea00ff127b82 */ /* 0x010f220000000800 */
[----:B0-----:R-:W-:-:S02]  /*39100*/  LEA.HI.X.SX32 R36, R5, R4, 0x1, P6 ;  /* 0x0000000405247211 */ /* 0x001fc400030f0eff */
[----:B------:R-:W-:Y:S01]  /*39110*/  IADD3 R22, P6, PT, R7, R3, RZ ;  /* 0x0000000307167210 */ /* 0x000fe20007fde0ff */
[----:B--2---:R-:W-:Y:S02]  /*39120*/  @!P4 IMAD.MOV.U32 R8, RZ, RZ, R21 ;  /* 0x000000ffff08c224 */ /* 0x004fe400078e0015 */
[----:B------:R-:W-:Y:S02]  /*39130*/  @!P4 IMAD.MOV.U32 R9, RZ, RZ, R36 ;  /* 0x000000ffff09c224 */ /* 0x000fe400078e0024 */
[----:B-1----:R-:W-:Y:S01]  /*39140*/  VIADD R5, R10, 0xffffff91 ;  /* 0xffffff910a057836 */ /* 0x002fe20000000000 */
[----:B------:R-:W-:Y:S02]  /*39150*/  PRMT R10, RZ, 0x7610, R10 ;  /* 0x00007610ff0a7816 */ /* 0x000fe4000000000a */
[----:B------:R0:W2:Y:S02]  /*39160*/  @!P4 LDG.E.U8 R20, desc[UR20][R8.64] ;  /* 0x000000140814c981 */ /* 0x0000a4000c1e1100 */
[----:B------:R-:W-:Y:S01]  /*39170*/  ISETP.GE.U32.AND P4, PT, R5, 0x7fffff12, PT ;  /* 0x7fffff120500780c */ /* 0x000fe20003f86070 */
[----:B0-----:R-:W-:Y:S01]  /*39180*/  @!P5 IMAD.MOV.U32 R8, RZ, RZ, R22 ;  /* 0x000000ffff08d224 */ /* 0x001fe200078e0016 */
[----:B---3--:R0:W-:Y:S04]  /*39190*/  STL [R1+0x184], R17 ;  /* 0x0001841101007387 */ /* 0x0081e80000100800 */
[----:B------:R1:W-:Y:S01]  /*391a0*/  STL [R1+0xe08], R21 ;  /* 0x000e081501007387 */ /* 0x0003e20000100800 */
[----:B0-----:R-:W0:Y:S03]  /*391b0*/  LDC R17, c[0x0][0x3a0] ;  /* 0x0000e800ff117b82 */ /* 0x001e260000000800 */
[----:B------:R3:W-:Y:S05]  /*391c0*/  STL [R1+0xe04], R36 ;  /* 0x000e042401007387 */ /* 0x0007ea0000100800 */
[----:B-1----:R-:W1:Y:S01]  /*391d0*/  LDC R21, c[0x0][0x3a0] ;  /* 0x0000e800ff157b82 */ /* 0x002e620000000800 */
[----:B---3--:R-:W-:Y:S01]  /*391e0*/  LEA.HI.X.SX32 R36, R7, R4, 0x1, P6 ;  /* 0x0000000407247211 */ /* 0x008fe200030f0eff */
[----:B------:R-:W-:Y:S01]  /*391f0*/  IMAD R7, R19, 0x6e, RZ ;  /* 0x0000006e13077824 */ /* 0x000fe200078e02ff */
[----:B------:R3:W-:Y:S01]  /*39200*/  STL [R1+0xe38], R22 ;  /* 0x000e381601007387 */ /* 0x0007e20000100800 */
[----:B------:R-:W-:Y:S01]  /*39210*/  ISETP.GE.AND P6, PT, R54, RZ, PT ;  /* 0x000000ff3600720c */ /* 0x000fe20003fc6270 */
[----:B------:R-:W-:-:S02]  /*39220*/  IMAD.MOV.U32 R5, RZ, RZ, R55 ;  /* 0x000000ffff057224 */ /* 0x000fc400078e0037 */
[----:B------:R-:W-:Y:S01]  /*39230*/  @!P5 IMAD.MOV.U32 R9, RZ, RZ, R36 ;  /* 0x000000ffff09d224 */ /* 0x000fe200078e0024 */
[----:B------:R-:W1:Y:S01]  /*39240*/  LDC R19, c[0x0][0x3a8] ;  /* 0x0000ea00ff137b82 */ /* 0x000e620000000800 */
[----:B------:R-:W-:-:S07]  /*39250*/  VIADD R11, R11, 0xffffff8a ;  /* 0xffffff8a0b0b7836 */ /* 0x000fce0000000000 */
[----:B---3--:R-:W3:Y:S01]  /*39260*/  LDC R22, c[0x0][0x3a0] ;  /* 0x0000e800ff167b82 */ /* 0x008ee20000000800 */
[----:B------:R0:W3:Y:S01]  /*39270*/  @!P5 LDG.E.U8 R10, desc[UR20][R8.64] ;  /* 0x00000014080ad981 */ /* 0x0000e2000c1e1100 */
[----:B------:R-:W-:-:S04]  /*39280*/  IADD3 R39, P5, PT, R7, R3, RZ ;  /* 0x0000000307277210 */ /* 0x000fc80007fbe0ff */
[----:B------:R-:W-:Y:S01]  /*39290*/  LEA.HI.X.SX32 R7, R7, R4, 0x1, P5 ;  /* 0x0000000407077211 */ /* 0x000fe200028f0eff */
[----:B0-----:R-:W-:-:S04]  /*392a0*/  VIADD R8, R17, 0xffffff89 ;  /* 0xffffff8911087836 */ /* 0x001fc80000000000 */
[----:B------:R-:W-:Y:S01]  /*392b0*/  @!P4 IMAD.MOV.U32 R9, RZ, RZ, R7 ;  /* 0x000000ffff09c224 */ /* 0x000fe200078e0007 */
[----:B------:R-:W-:Y:S01]  /*392c0*/  ISETP.GE.U32.AND P5, PT, R8, 0x7fffff0a, PT ;  /* 0x7fffff0a0800780c */ /* 0x000fe20003fa6070 */
[----:B------:R-:W-:-:S05]  /*392d0*/  @!P4 IMAD.MOV.U32 R8, RZ, RZ, R39 ;  /* 0x000000ffff08c224 */ /* 0x000fca00078e0027 */
[----:B------:R-:W4:Y:S04]  /*392e0*/  @!P4 LDG.E.U8 R33, desc[UR20][R8.64] ;  /* 0x000000140821c981 */ /* 0x000f28000c1e1100 */
[----:B--2---:R0:W-:Y:S02]  /*392f0*/  STL [R1+0x190], R20 ;  /* 0x0001901401007387 */ /* 0x0041e40000100800 */
[----:B0-----:R-:W0:Y:S02]  /*39300*/  LDC R20, c[0x0][0x3a8] ;  /* 0x0000ea00ff147b82 */ /* 0x001e240000000800 */
[----:B------:R-:W-:Y:S01]  /*39310*/  STL [R1+0xe34], R36 ;  /* 0x000e342401007387 */ /* 0x000fe20000100800 */
[----:B------:R-:W-:Y:S01]  /*39320*/  @!P6 IMAD.MOV R5, RZ, RZ, -R5 ;  /* 0x000000ffff05e224 */ /* 0x000fe200078e0a05 */
[----:B------:R-:W-:Y:S01]  /*39330*/  ISETP.GE.U32.AND P4, PT, R11, 0x7fffff0b, PT ;  /* 0x7fffff0b0b00780c */ /* 0x000fe20003f86070 */
[----:B-1----:R-:W-:Y:S01]  /*39340*/  VIADD R11, R21, 0xffffffeb ;  /* 0xffffffeb150b7836 */ /* 0x002fe20000000000 */
[----:B------:R-:W-:Y:S01]  /*39350*/  PRMT R17, RZ, 0x7610, R17 ;  /* 0x00007610ff117816 */ /* 0x000fe20000000011 */
[----:B---3--:R4:W-:Y:S04]  /*39360*/  STL [R1+0x124], R10 ;  /* 0x0001240a01007387 */ /* 0x0089e80000100800 */
[----:B------:R-:W-:Y:S04]  /*39370*/  STL [R1+0xe40], R39 ;  /* 0x000e402701007387 */ /* 0x000fe80000100800 */
[----:B------:R1:W-:Y:S04]  /*39380*/  STL [R1+0xe3c], R7 ;  /* 0x000e3c0701007387 */ /* 0x0003e80000100800 */
[----:B------:R-:W2:Y:S01]  /*39390*/  LDL R55, [R1+0x23e8] ;  /* 0x0023e80001377983 */ /* 0x000ea20000100800 */
[----:B----4-:R-:W-:-:S02]  /*393a0*/  IMAD R10, R18, 0x6f, RZ ;  /* 0x0000006f120a7824 */ /* 0x010fc400078e02ff */
[----:B-1----:R-:W-:-:S03]  /*393b0*/  IMAD R7, R6, 0x14, RZ ;  /* 0x0000001406077824 */ /* 0x002fc600078e02ff */
[----:B------:R-:W-:-:S04]  /*393c0*/  IADD3 R36, P6, PT, R10, R3, RZ ;  /* 0x000000030a247210 */ /* 0x000fc80007fde0ff */
[----:B------:R-:W-:Y:S01]  /*393d0*/  LEA.HI.X.SX32 R39, R10, R4, 0x1, P6 ;  /* 0x000000040a277211 */ /* 0x000fe200030f0eff */
[----:B------:R-:W-:Y:S04]  /*393e0*/  STL [R1+0xe48], R36 ;  /* 0x000e482401007387 */ /* 0x000fe80000100800 */
[----:B------:R1:W-:Y:S01]  /*393f0*/  STL [R1+0x180], R33 ;  /* 0x0001802101007387 */ /* 0x0003e20000100800 */
[----:B0-----:R-:W-:-:S03]  /*39400*/  IMAD R10, R20, 0x75, RZ ;  /* 0x00000075140a7824 */ /* 0x001fc600078e02ff */
[----:B------:R0:W-:Y:S01]  /*39410*/  STL [R1+0xe44], R39 ;  /* 0x000e442701007387 */ /* 0x0001e20000100800 */
[----:B------:R-:W-:Y:S01]  /*39420*/  @!P3 IMAD.MOV.U32 R9, RZ, RZ, R39 ;  /* 0x000000ffff09b224 */ /* 0x000fe200078e0027 */
[----:B-1----:R-:W-:-:S04]  /*39430*/  IADD3 R33, P6, PT, R7, R3, RZ ;  /* 0x0000000307217210 */ /* 0x002fc80007fde0ff */
[----:B------:R-:W-:Y:S02]  /*39440*/  LEA.HI.X.SX32 R21, R7, R4, 0x1, P6 ;  /* 0x0000000407157211 */ /* 0x000fe400030f0eff */
[----:B0-----:R-:W-:Y:S01]  /*39450*/  IADD3 R39, P6, PT, R10, R3, RZ ;  /* 0x000000030a277210 */ /* 0x001fe20007fde0ff */
[----:B------:R-:W-:-:S03]  /*39460*/  @!P3 IMAD.MOV.U32 R8, RZ, RZ, R36 ;  /* 0x000000ffff08b224 */ /* 0x000fc600078e0024 */
[----:B------:R-:W-:Y:S01]  /*39470*/  LEA.HI.X.SX32 R41, R10, R4, 0x1, P6 ;  /* 0x000000040a297211 */ /* 0x000fe200030f0eff */
[----:B------:R-:W-:Y:S01]  /*39480*/  IMAD R7, R19, 0x76, RZ ;  /* 0x0000007613077824 */ /* 0x000fe200078e02ff */
[----:B------:R0:W3:Y:S01]  /*39490*/  @!P3 LDG.E.U8 R17, desc[UR20][R8.64] ;  /* 0x000000140811b981 */ /* 0x0000e2000c1e1100 */
[----:B------:R-:W-:-:S03]  /*394a0*/  PRMT R18, RZ, 0x7610, R18 ;  /* 0x00007610ff127816 */ /* 0x000fc60000000012 */
[C---:B------:R-:W-:Y:S01]  /*394b0*/  IADD3 R36, P6, PT, R7.reuse, R3, RZ ;  /* 0x0000000307247210 */ /* 0x040fe20007fde0ff */
[----:B0-----:R-:W-:Y:S02]  /*394c0*/  @!P4 IMAD.MOV.U32 R8, RZ, RZ, R39 ;  /* 0x000000ffff08c224 */ /* 0x001fe400078e0027 */
[----:B------:R-:W-:Y:S01]  /*394d0*/  @!P4 IMAD.MOV.U32 R9, RZ, RZ, R41 ;  /* 0x000000ffff09c224 */ /* 0x000fe200078e0029 */
[----:B------:R-:W-:-:S04]  /*394e0*/  LEA.HI.X.SX32 R7, R7, R4, 0x1, P6 ;  /* 0x0000000407077211 */ /* 0x000fc800030f0eff */
[----:B------:R0:W4:Y:S01]  /*394f0*/  @!P4 LDG.E.U8 R18, desc[UR20][R8.64] ;  /* 0x000000140812c981 */ /* 0x000122000c1e1100 */
[----:B------:R-:W-:Y:S02]  /*39500*/  ISETP.GE.U32.AND P3, PT, R11, 0x7fffff6c, PT ;  /* 0x7fffff6c0b00780c */ /* 0x000fe40003f66070 */
[----:B------:R-:W-:Y:S02]  /*39510*/  PRMT R19, RZ, 0x7610, R19 ;  /* 0x00007610ff137816 */ /* 0x000fe40000000013 */
[----:B------:R-:W-:Y:S01]  /*39520*/  PRMT R20, RZ, 0x7610, R20 ;  /* 0x00007610ff147816 */ /* 0x000fe20000000014 */
[----:B------:R1:W-:Y:S01]  /*39530*/  STL [R1+0xb70], R33 ;  /* 0x000b702101007387 */ /* 0x0003e20000100800 */
[----:B0-----:R-:W-:Y:S02]  /*39540*/  @!P5 IMAD.MOV.U32 R8, RZ, RZ, R36 ;  /* 0x000000ffff08d224 */ /* 0x001fe400078e0024 */
[----:B------:R-:W-:Y:S01]  /*39550*/  @!P5 IMAD.MOV.U32 R9, RZ, RZ, R7 ;  /* 0x000000ffff09d224 */ /* 0x000fe200078e0007 */
[----:B------:R-:W0:Y:S04]  /*39560*/  LDC R11, c[0x0][0x3a0] ;  /* 0x0000e800ff0b7b82 */ /* 0x000e280000000800 */
[----:B------:R1:W4:Y:S02]  /*39570*/  @!P5 LDG.E.U8 R19, desc[UR20][R8.64] ;  /* 0x000000140813d981 */ /* 0x000324000c1e1100 */
[----:B-1----:R-:W-:-:S02]  /*39580*/  @!P3 IMAD.MOV.U32 R8, RZ, RZ, R33 ;  /* 0x000000ffff08b224 */ /* 0x002fc400078e0021 */
[----:B------:R-:W-:-:S05]  /*39590*/  @!P3 IMAD.MOV.U32 R9, RZ, RZ, R21 ;  /* 0x000000ffff09b224 */ /* 0x000fca00078e0015 */
[----:B------:R1:W4:Y:S04]  /*395a0*/  @!P3 LDG.E.U8 R20, desc[UR20][R8.64] ;  /* 0x000000140814b981 */ /* 0x000328000c1e1100 */
[----:B------:R-:W-:Y:S04]  /*395b0*/  STL [R1+0xb6c], R21 ;  /* 0x000b6c1501007387 */ /* 0x000fe80000100800 */
[----:B------:R-:W-:Y:S01]  /*395c0*/  STL [R1+0xe78], R39 ;  /* 0x000e782701007387 */ /* 0x000fe20000100800 */
[----:B------:R-:W-:Y:S01]  /*395d0*/  SEL R5, R14, R5, !P1 ;  /* 0x000000050e057207 */ /* 0x000fe20004800000 */
[----:B------:R-:W-:-:S02]  /*395e0*/  VIADD R10, R22, 0xffffff88 ;  /* 0xffffff88160a7836 */ /* 0x000fc40000000000 */
[C---:B-1----:R-:W-:Y:S02]  /*395f0*/  IMAD R8, R6.reuse, 0x24, RZ ;  /* 0x0000002406087824 */ /* 0x042fe400078e02ff */
[----:B------:R-:W-:Y:S01]  /*39600*/  IMAD R9, R6, 0x1c, RZ ;  /* 0x0000001c06097824 */ /* 0x000fe200078e02ff */
[----:B------:R-:W-:Y:S01]  /*39610*/  ISETP.GE.U32.AND P4, PT, R10, 0x7fffff09, PT ;  /* 0x7fffff090a00780c */ /* 0x000fe20003f86070 */
[----:B0-----:R-:W-:-:S03]  /*39620*/  VIADD R10, R11, 0xffffffe3 ;  /* 0xffffffe30b0a7836 */ /* 0x001fc60000000000 */
[----:B------:R-:W-:Y:S02]  /*39630*/  IADD3 R33, P5, PT, R9, R3, RZ ;  /* 0x0000000309217210 */ /* 0x000fe40007fbe0ff */
[----:B------:R-:W-:Y:S02]  /*39640*/  PRMT R42, RZ, 0x7610, R42 ;  /* 0x00007610ff2a7816 */ /* 0x000fe4000000002a */
[----:B------:R-:W-:Y:S02]  /*39650*/  PRMT R38, RZ, 0x7610, R38 ;  /* 0x00007610ff267816 */ /* 0x000fe40000000026 */
[----:B--2---:R-:W-:Y:S01]  /*39660*/  ISETP.GE.AND P6, PT, R55, RZ, PT ;  /* 0x000000ff3700720c */ /* 0x004fe20003fc6270 */
[----:B---3--:R0:W-:Y:S04]  /*39670*/  STL [R1+0x188], R17 ;  /* 0x0001881101007387 */ /* 0x0081e80000100800 */
[----:B------:R-:W-:Y:S04]  /*39680*/  STL [R1+0xe74], R41 ;  /* 0x000e742901007387 */ /* 0x000fe80000100800 */
[----:B------:R-:W-:Y:S01]  /*39690*/  STL [R1+0xe80], R36 ;  /* 0x000e802401007387 */ /* 0x000fe20000100800 */
[----:B0-----:R-:W0:Y:S03]  /*396a0*/  LDC R17, c[0x0][0x3a0] ;  /* 0x0000e800ff117b82 */ /* 0x001e260000000800 */
[----:B----4-:R1:W-:Y:S05]  /*396b0*/  STL [R1+0x12c], R18 ;  /* 0x00012c1201007387 */ /* 0x0103ea0000100800 */
[----:B-1----:R-:W1:Y:S01]  /*396c0*/  LDC R18, c[0x0][0x3a8] ;  /* 0x0000ea00ff127b82 */ /* 0x002e620000000800 */
[----:B------:R2:W-:Y:S04]  /*396d0*/  STL [R1+0xe7c], R7 ;  /* 0x000e7c0701007387 */ /* 0x0005e80000100800 */
[----:B------:R3:W-:Y:S01]  /*396e0*/  STL [R1+0x164], R19 ;  /* 0x0001641301007387 */ /* 0x0007e20000100800 */
[----:B--2---:R-:W-:-:S02]  /*396f0*/  IMAD R7, R5, UR6, RZ ;  /* 0x0000000605077c24 */ /* 0x004fc4000f8e02ff */
[----:B---3--:R-:W2:Y:S03]  /*39700*/  LDC R19, c[0x0][0x3a0] ;  /* 0x0000e800ff137b82 */ /* 0x008ea60000000800 */
[----:B------:R-:W-:-:S04]  /*39710*/  IADD3 R44, P3, PT, R7, R13, RZ ;  /* 0x0000000d072c7210 */ /* 0x000fc80007f7e0ff */
[----:B------:R-:W-:Y:S01]  /*39720*/  LEA.HI.X.SX32 R45, R7, R12, 0x1, P3 ;  /* 0x0000000c072d7211 */ /* 0x000fe200018f0eff */
[----:B------:R-:W-:Y:S04]  /*39730*/  STL [R1+0x8f0], R44 ;  /* 0x0008f02c01007387 */ /* 0x000fe80000100800 */
[----:B------:R3:W-:Y:S01]  /*39740*/  STL [R1+0x90], R20 ;  /* 0x0000901401007387 */ /* 0x0007e20000100800 */
[----:B-1----:R-:W-:Y:S01]  /*39750*/  IMAD R7, R18, 0x77, RZ ;  /* 0x0000007712077824 */ /* 0x002fe200078e02ff */
[----:B------:R-:W-:Y:S02]  /*39760*/  LEA.HI.X.SX32 R36, R9, R4, 0x1, P5 ;  /* 0x0000000409247211 */ /* 0x000fe400028f0eff */
[----:B------:R-:W-:Y:S02]  /*39770*/  ISETP.GE.U32.AND P5, PT, R10, 0x7fffff64, PT ;  /* 0x7fffff640a00780c */ /* 0x000fe40003fa6070 */
[----:B---3--:R-:W-:Y:S01]  /*39780*/  IADD3 R20, P3, PT, R8, R3, RZ ;  /* 0x0000000308147210 */ /* 0x008fe20007f7e0ff */
[----:B------:R-:W-:-:S02]  /*39790*/  IMAD.MOV.U32 R5, RZ, RZ, R61 ;  /* 0x000000ffff057224 */ /* 0x000fc400078e003d */
[----:B0-----:R-:W-:Y:S01]  /*397a0*/  VIADD R11, R17, 0xffffffdb ;  /* 0xffffffdb110b7836 */ /* 0x001fe20000000000 */
[----:B------:R-:W0:Y:S01]  /*397b0*/  LDC R18, c[0x0][0x3a0] ;  /* 0x0000e800ff127b82 */ /* 0x000e220000000800 */
[-C--:B------:R-:W-:Y:S02]  /*397c0*/  LEA.HI.X.SX32 R21, R8, R4.reuse, 0x1, P3 ;  /* 0x0000000408157211 */ /* 0x080fe400018f0eff */
[C---:B------:R-:W-:Y:S01]  /*397d0*/  IADD3 R39, P3, PT, R7.reuse, R3, RZ ;  /* 0x0000000307277210 */ /* 0x040fe20007f7e0ff */
[----:B------:R-:W-:Y:S02]  /*397e0*/  @P0 IMAD.MOV.U32 R8, RZ, RZ, R44 ;  /* 0x000000ffff080224 */ /* 0x000fe400078e002c */
[----:B------:R-:W-:Y:S02]  /*397f0*/  @P0 IMAD.MOV.U32 R9, RZ, RZ, R45 ;  /* 0x000000ffff090224 */ /* 0x000fe400078e002d */
[----:B------:R-:W-:Y:S01]  /*39800*/  @!P6 IMAD.MOV R5, RZ, RZ, -R5 ;  /* 0x000000ffff05e224 */ /* 0x000fe200078e0a05 */
[----:B------:R-:W-:-:S02]  /*39810*/  LEA.HI.X.SX32 R41, R7, R4, 0x1, P3 ;  /* 0x0000000407297211 */ /* 0x000fc400018f0eff */
[----:B------:R-:W-:Y:S01]  /*39820*/  ISETP.GE.U32.AND P6, PT, R11, 0x7fffff5c, PT ;  /* 0x7fffff5c0b00780c */ /* 0x000fe20003fc6070 */
[----:B--2---:R-:W-:Y:S01]  /*39830*/  VIADD R10, R19, 0xffffff82 ;  /* 0xffffff82130a7836 */ /* 0x004fe20000000000 */
[----:B------:R1:W2:Y:S01]  /*39840*/  @P0 LDG.E.U8 R42, desc[UR20][R8.64] ;  /* 0x00000014082a0981 */ /* 0x0002a2000c1e1100 */
[----:B------:R-:W-:Y:S01]  /*39850*/  PRMT R7, RZ, 0x7610, R7 ;  /* 0x00007610ff077816 */ /* 0x000fe20000000007 */
[----:B------:R-:W3:Y:S01]  /*39860*/  LDC R11, c[0x0][0x3a8] ;  /* 0x0000ea00ff0b7b82 */ /* 0x000ee20000000800 */
[----:B------:R-:W-:Y:S02]  /*39870*/  SEL R5, R14, R5, !P1 ;  /* 0x000000050e057207 */ /* 0x000fe40004800000 */
[----:B------:R-:W-:Y:S02]  /*39880*/  ISETP.GE.U32.AND P3, PT, R10, 0x7fffff03, PT ;  /* 0x7fffff030a00780c */ /* 0x000fe40003f66070 */
[----:B------:R-:W-:-:S03]  /*39890*/  PRMT R10, RZ, 0x7610, R10 ;  /* 0x00007610ff0a7816 */ /* 0x000fc6000000000a */
[----:B------:R-:W4:Y:S01]  /*398a0*/  LDC R17, c[0x0][0x3a0] ;  /* 0x0000e800ff117b82 */ /* 0x000f220000000800 */
[----:B------:R-:W-:Y:S01]  /*398b0*/  STL [R1+0xbb0], R33 ;  /* 0x000bb02101007387 */ /* 0x000fe20000100800 */
[----:B------:R-:W-:Y:S02]  /*398c0*/  PRMT R43, RZ, 0x7610, R43 ;  /* 0x00007610ff2b7816 */ /* 0x000fe4000000002b */
[----:B------:R-:W-:Y:S01]  /*398d0*/  PRMT R40, RZ, 0x7610, R40 ;  /* 0x00007610ff287816 */ /* 0x000fe20000000028 */
[----:B-1----:R-:W-:Y:S02]  /*398e0*/  @!P4 IMAD.MOV.U32 R8, RZ, RZ, R39 ;  /* 0x000000ffff08c224 */ /* 0x002fe400078e0027 */
[----:B------:R-:W-:Y:S01]  /*398f0*/  @!P4 IMAD.MOV.U32 R9, RZ, RZ, R41 ;  /* 0x000000ffff09c224 */ /* 0x000fe200078e0029 */
[----:B------:R-:W-:Y:S01]  /*39900*/  PRMT R37, RZ, 0x7610, R37 ;  /* 0x00007610ff257816 */ /* 0x000fe20000000025 */
[----:B------:R-:W1:Y:S03]  /*39910*/  LDC R19, c[0x0][0x3a0] ;  /* 0x0000e800ff137b82 */ /* 0x000e660000000800 */
[----:B------:R0:W2:Y:S02]  /*39920*/  @!P4 LDG.E.U8 R38, desc[UR20][R8.64] ;  /* 0x000000140826c981 */ /* 0x0000a4000c1e1100 */
[----:B0-----:R-:W-:-:S02]  /*39930*/  @!P5 IMAD.MOV.U32 R8, RZ, RZ, R33 ;  /* 0x000000ffff08d224 */ /* 0x001fc400078e0021 */
[----:B------:R-:W-:-:S05]  /*39940*/  @!P5 IMAD.MOV.U32 R9, RZ, RZ, R36 ;  /* 0x000000ffff09d224 */ /* 0x000fca00078e0024 */
[----:B------:R0:W2:Y:S02]  /*39950*/  @!P5 LDG.E.U8 R10, desc[UR20][R8.64] ;  /* 0x00000014080ad981 */ /* 0x0000a4000c1e1100 */
[----:B0-----:R-:W-:Y:S02]  /*39960*/  @!P6 IMAD.MOV.U32 R8, RZ, RZ, R20 ;  /* 0x000000ffff08e224 */ /* 0x001fe400078e0014 */
[----:B------:R-:W-:-:S05]  /*39970*/  @!P6 IMAD.MOV.U32 R9, RZ, RZ, R21 ;  /* 0x000000ffff09e224 */ /* 0x000fca00078e0015 */
[----:B------:R0:W2:Y:S04]  /*39980*/  @!P6 LDG.E.U8 R7, desc[UR20][R8.64] ;  /* 0x000000140807e981 */ /* 0x0000a8000c1e1100 */
[----:B------:R-:W-:Y:S04]  /*39990*/  STL [R1+0x8ec], R45 ;  /* 0x0008ec2d01007387 */ /* 0x000fe80000100800 */
[----:B------:R0:W-:Y:S01]  /*399a0*/  STL [R1+0xbf0], R20 ;  /* 0x000bf01401007387 */ /* 0x0001e20000100800 */
[----:B------:R-:W-:-:S03]  /*399b0*/  IMAD R5, R5, UR6, RZ ;  /* 0x0000000605057c24 */ /* 0x000fc6000f8e02ff */
[----:B------:R-:W-:Y:S04]  /*399c0*/  STL [R1+0xbac], R36 ;  /* 0x000bac2401007387 */ /* 0x000fe80000100800 */
[----:B------:R1:W-:Y:S04]  /*399d0*/  STL [R1+0xbec], R21 ;  /* 0x000bec1501007387 */ /* 0x0003e80000100800 */
[----:B------:R-:W-:Y:S04]  /*399e0*/  STL [R1+0xe88], R39 ;  /* 0x000e882701007387 */ /* 0x000fe80000100800 */
[----:B------:R1:W-:Y:S01]  /*399f0*/  STL [R1+0xe84], R41 ;  /* 0x000e842901007387 */ /* 0x0003e20000100800 */
[----:B0-----:R-:W-:Y:S01]  /*39a00*/  IMAD R8, R6, 0x34, RZ ;  /* 0x0000003406087824 */ /* 0x001fe200078e02ff */
[----:B------:R-:W-:Y:S01]  /*39a10*/  IADD3 R44, P4, PT, R5, R13, RZ ;  /* 0x0000000d052c7210 */ /* 0x000fe20007f9e0ff */
[----:B---3--:R-:W-:Y:S01]  /*39a20*/  IMAD R9, R11, 0x7d, RZ ;  /* 0x0000007d0b097824 */ /* 0x008fe200078e02ff */
[----:B------:R-:W0:Y:S02]  /*39a30*/  LDC R20, c[0x0][0x3a8] ;  /* 0x0000ea00ff147b82 */ /* 0x000e240000000800 */
[----:B------:R-:W-:-:S02]  /*39a40*/  LEA.HI.X.SX32 R45, R5, R12, 0x1, P4 ;  /* 0x0000000c052d7211 */ /* 0x000fc400020f0eff */
[----:B------:R-:W-:-:S04]  /*39a50*/  IADD3 R33, P4, PT, R8, R3, RZ ;  /* 0x0000000308217210 */ /* 0x000fc80007f9e0ff */
[----:B-1----:R-:W1:Y:S01]  /*39a60*/  LDC R21, c[0x0][0x3a0] ;  /* 0x0000e800ff157b82 */ /* 0x002e620000000800 */
[----:B------:R-:W-:Y:S02]  /*39a70*/  LEA.HI.X.SX32 R36, R8, R4, 0x1, P4 ;  /* 0x0000000408247211 */ /* 0x000fe400020f0eff */
[----:B------:R-:W-:Y:S01]  /*39a80*/  IADD3 R41, P4, PT, R9, R3, RZ ;  /* 0x0000000309297210 */ /* 0x000fe20007f9e0ff */
[----:B----4-:R-:W-:Y:S02]  /*39a90*/  VIADD R5, R17, 0xffffffcb ;  /* 0xffffffcb11057836 */ /* 0x010fe40000000000 */
[----:B------:R-:W-:Y:S01]  /*39aa0*/  @P0 IMAD.MOV.U32 R8, RZ, RZ, R44 ;  /* 0x000000ffff080224 */ /* 0x000fe200078e002c */
[----:B------:R-:W-:Y:S02]  /*39ab0*/  PRMT R11, RZ, 0x7610, R11 ;  /* 0x00007610ff0b7816 */ /* 0x000fe4000000000b */
[----:B------:R-:W-:Y:S02]  /*39ac0*/  PRMT R32, RZ, 0x7610, R32 ;  /* 0x00007610ff207816 */ /* 0x000fe40000000020 */
[----:B------:R-:W-:-:S02]  /*39ad0*/  PRMT R35, RZ, 0x7610, R35 ;  /* 0x00007610ff237816 */ /* 0x000fc40000000023 */
[----:B------:R-:W-:Y:S01]  /*39ae0*/  ISETP.GE.U32.AND P6, PT, R5, 0x7fffff4c, PT ;  /* 0x7fffff4c0500780c */ /* 0x000fe20003fc6070 */
[----:B--2---:R2:W-:Y:S04]  /*39af0*/  STL [R1+0x98], R7 ;  /* 0x0000980701007387 */ /* 0x0045e80000100800 */
[----:B------:R-:W-:Y:S04]  /*39b00*/  STL [R1+0x174], R38 ;  /* 0x0001742601007387 */ /* 0x000fe80000100800 */
[----:B------:R3:W-:Y:S01]  /*39b10*/  STL [R1+0x9c], R10 ;  /* 0x00009c0a01007387 */ /* 0x0007e20000100800 */
[----:B------:R-:W4:Y:S01]  /*39b20*/  LDC R17, c[0x0][0x3a0] ;  /* 0x0000e800ff117b82 */ /* 0x000f220000000800 */
[----:B--2---:R-:W-:-:S02]  /*39b30*/  IMAD R7, R6, 0x2c, RZ ;  /* 0x0000002c06077824 */ /* 0x004fc400078e02ff */
[----:B------:R-:W-:Y:S01]  /*39b40*/  STL [R1+0x8f8], R44 ;  /* 0x0008f82c01007387 */ /* 0x000fe20000100800 */
[----:B---3--:R-:W-:Y:S02]  /*39b50*/  VIADD R10, R18, 0xffffffd3 ;  /* 0xffffffd3120a7836 */ /* 0x008fe40000000000 */
[----:B------:R-:W-:-:S05]  /*39b60*/  IADD3 R38, P5, PT, R7, R3, RZ ;  /* 0x0000000307267210 */ /* 0x000fca0007fbe0ff */
[----:B------:R-:W-:Y:S04]  /*39b70*/  STL [R1+0xc30], R38 ;  /* 0x000c302601007387 */ /* 0x000fe80000100800 */
[----:B------:R-:W-:Y:S01]  /*39b80*/  STL [R1+0x8f4], R45 ;  /* 0x0008f42d01007387 */ /* 0x000fe20000100800 */
[----:B------:R-:W-:-:S03]  /*39b90*/  LEA.HI.X.SX32 R39, R7, R4, 0x1, P5 ;  /* 0x0000000407277211 */ /* 0x000fc600028f0eff */
[----:B------:R2:W-:Y:S01]  /*39ba0*/  STL [R1+0x1bc], R42 ;  /* 0x0001bc2a01007387 */ /* 0x0005e20000100800 */
[----:B------:R-:W-:Y:S02]  /*39bb0*/  ISETP.GE.U32.AND P5, PT, R10, 0x7fffff54, PT ;  /* 0x7fffff540a00780c */ /* 0x000fe40003fa6070 */
[----:B------:R-:W3:Y:S01]  /*39bc0*/  LDC R10, c[0x0][0x3a0] ;  /* 0x0000e800ff0a7b82 */ /* 0x000ee20000000800 */
[----:B--2---:R-:W-:Y:S01]  /*39bd0*/  LEA.HI.X.SX32 R42, R9, R4, 0x1, P4 ;  /* 0x00000004092a7211 */ /* 0x004fe200020f0eff */
[----:B------:R-:W-:-:S05]  /*39be0*/  @P0 IMAD.MOV.U32 R9, RZ, RZ, R45 ;  /* 0x000000ffff090224 */ /* 0x000fca00078e002d */
[----:B------:R2:W4:Y:S02]  /*39bf0*/  @P0 LDG.E.U8 R43, desc[UR20][R8.64] ;  /* 0x00000014082b0981 */ /* 0x000524000c1e1100 */
[----:B--2---:R-:W-:Y:S02]  /*39c00*/  @!P3 IMAD.MOV.U32 R8, RZ, RZ, R41 ;  /* 0x000000ffff08b224 */ /* 0x004fe400078e0029 */
[----:B------:R-:W-:-:S05]  /*39c10*/  @!P3 IMAD.MOV.U32 R9, RZ, RZ, R42 ;  /* 0x000000ffff09b224 */ /* 0x000fca00078e002a */
[----:B------:R2:W4:Y:S02]  /*39c20*/  @!P3 LDG.E.U8 R40, desc[UR20][R8.64] ;  /* 0x000000140828b981 */ /* 0x000524000c1e1100 */
[----:B--2---:R-:W-:Y:S02]  /*39c30*/  @!P5 IMAD.MOV.U32 R8, RZ, RZ, R38 ;  /* 0x000000ffff08d224 */ /* 0x004fe400078e0026 */
[----:B------:R-:W-:-:S05]  /*39c40*/  @!P5 IMAD.MOV.U32 R9, RZ, RZ, R39 ;  /* 0x000000ffff09d224 */ /* 0x000fca00078e0027 */
[----:B------:R2:W4:Y:S02]  /*39c50*/  @!P5 LDG.E.U8 R37, desc[UR20][R8.64] ;  /* 0x000000140825d981 */ /* 0x000524000c1e1100 */
[----:B--2---:R-:W-:Y:S02]  /*39c60*/  @!P6 IMAD.MOV.U32 R8, RZ, RZ, R33 ;  /* 0x000000ffff08e224 */ /* 0x004fe400078e0021 */
[----:B------:R-:W-:-:S05]  /*39c70*/  @!P6 IMAD.MOV.U32 R9, RZ, RZ, R36 ;  /* 0x000000ffff09e224 */ /* 0x000fca00078e0024 */
[----:B------:R3:W2:Y:S01]  /*39c80*/  @!P6 LDG.E.U8 R11, desc[UR20][R8.64] ;  /* 0x00000014080be981 */ /* 0x0006a2000c1e1100 */
[----:B------:R-:W-:-:S03]  /*39c90*/  VIADD R5, R19, 0xffffff81 ;  /* 0xffffff8113057836 */ /* 0x000fc60000000000 */
[----:B------:R1:W-:Y:S02]  /*39ca0*/  STL [R1+0xc70], R33 ;  /* 0x000c702101007387 */ /* 0x0003e40000100800 */
[----:B------:R-:W-:Y:S01]  /*39cb0*/  ISETP.GE.U32.AND P4, PT, R5, 0x7fffff02, PT ;  /* 0x7fffff020500780c */ /* 0x000fe20003f86070 */
[----:B0-----:R-:W-:Y:S01]  /*39cc0*/  IMAD R5, R20, 0x7e, RZ ;  /* 0x0000007e14057824 */ /* 0x001fe200078e02ff */
[----:B------:R-:W-:Y:S04]  /*39cd0*/  STL [R1+0xc2c], R39 ;  /* 0x000c2c2701007387 */ /* 0x000fe80000100800 */
[----:B------:R0:W-:Y:S04]  /*39ce0*/  STL [R1+0xc6c], R36 ;  /* 0x000c6c2401007387 */ /* 0x0001e80000100800 */
[----:B------:R-:W-:Y:S01]  /*39cf0*/  STL [R1+0xeb8], R41 ;  /* 0x000eb82901007387 */ /* 0x000fe20000100800 */
[----:B-1----:R-:W-:-:S03]  /*39d00*/  IADD3 R33, P3, PT, R5, R3, RZ ;  /* 0x0000000305217210 */ /* 0x002fc60007f7e0ff */
[----:B------:R-:W-:Y:S04]  /*39d10*/  STL [R1+0xeb4], R42 ;  /* 0x000eb42a01007387 */ /* 0x000fe80000100800 */
[----:B------:R-:W4:Y:S01]  /*39d20*/  LDL.LU R61, [R1+0x594] ;  /* 0x00059400013d7983 */ /* 0x000f220000300800 */
[----:B---3--:R-:W-:Y:S02]  /*39d30*/  VIADD R8, R10, 0xffffffc9 ;  /* 0xffffffc90a087836 */ /* 0x008fe40000000000 */
[----:B------:R-:W-:Y:S01]  /*39d40*/  VIADD R7, R21, 0xffffffc8 ;  /* 0xffffffc815077836 */ /* 0x000fe20000000000 */
[----:B------:R-:W-:Y:S02]  /*39d50*/  PRMT R19, RZ, 0x7610, R19 ;  /* 0x00007610ff137816 */ /* 0x000fe40000000013 */
[----:B------:R-:W-:-:S02]  /*39d60*/  PRMT R34, RZ, 0x7610, R34 ;  /* 0x00007610ff227816 */ /* 0x000fc40000000022 */
[----:B------:R-:W-:Y:S01]  /*39d70*/  PRMT R18, RZ, 0x7610, R18 ;  /* 0x00007610ff127816 */ /* 0x000fe20000000012 */
[----:B------:R-:W1:Y:S01]  /*39d80*/  LDC R10, c[0x0][0x3a0] ;  /* 0x0000e800ff0a7b82 */ /* 0x000e620000000800 */
[----:B------:R-:W-:Y:S01]  /*39d90*/  ISETP.GE.U32.AND P5, PT, R7, 0x7fffff49, PT ;  /* 0x7fffff490700780c */ /* 0x000fe20003fa6070 */
[----:B------:R-:W-:-:S05]  /*39da0*/  IMAD R7, R6, 0x37, RZ ;  /* 0x0000003706077824 */ /* 0x000fca00078e02ff */
[----:B0-----:R-:W-:-:S04]  /*39db0*/  IADD3 R36, P6, PT, R7, R3, RZ ;  /* 0x0000000307247210 */ /* 0x001fc80007fde0ff */
[-C--:B------:R-:W-:Y:S01]  /*39dc0*/  LEA.HI.X.SX32 R7, R7, R4.reuse, 0x1, P6 ;  /* 0x0000000407077211 */ /* 0x080fe200030f0eff */
[----:B--2---:R0:W-:Y:S04]  /*39dd0*/  STL [R1+0xa0], R11 ;  /* 0x0000a00b01007387 */ /* 0x0041e80000100800 */
[----:B------:R-:W-:Y:S04]  /*39de0*/  STL [R1+0xec0], R33 ;  /* 0x000ec02101007387 */ /* 0x000fe80000100800 */
[----:B----4-:R2:W-:Y:S01]  /*39df0*/  STL [R1+0xa4], R37 ;  /* 0x0000a42501007387 */ /* 0x0105e20000100800 */
[----:B0-----:R-:W0:Y:S01]  /*39e00*/  LDC R11, c[0x0][0x3a0] ;  /* 0x0000e800ff0b7b82 */ /* 0x001e220000000800 */
[----:B--2---:R-:W-:-:S02]  /*39e10*/  LEA.HI.X.SX32 R37, R5, R4, 0x1, P3 ;  /* 0x0000000405257211 */ /* 0x004fc400018f0eff */
[----:B------:R-:W-:Y:S01]  /*39e20*/  ISETP.GE.U32.AND P3, PT, R8, 0x7fffff4a, PT ;  /* 0x7fffff4a0800780c */ /* 0x000fe20003f66070 */
[----:B------:R-:W-:Y:S02]  /*39e30*/  @!P4 IMAD.MOV.U32 R8, RZ, RZ, R33 ;  /* 0x000000ffff08c224 */ /* 0x000fe400078e0021 */
[----:B------:R-:W-:-:S05]  /*39e40*/  @!P4 IMAD.MOV.U32 R9, RZ, RZ, R37 ;  /* 0x000000ffff09c224 */ /* 0x000fca00078e0025 */
[----:B------:R2:W3:Y:S02]  /*39e50*/  @!P4 LDG.E.U8 R32, desc[UR20][R8.64] ;  /* 0x000000140820c981 */ /* 0x0004e4000c1e1100 */
[----:B--2---:R-:W-:Y:S02]  /*39e60*/  @!P5 IMAD.MOV.U32 R8, RZ, RZ, R36 ;  /* 0x000000ffff08d224 */ /* 0x004fe400078e0024 */
[----:B------:R-:W-:-:S05]  /*39e70*/  @!P5 IMAD.MOV.U32 R9, RZ, RZ, R7 ;  /* 0x000000ffff09d224 */ /* 0x000fca00078e0007 */
[----:B------:R2:W4:Y:S01]  /*39e80*/  @!P5 LDG.E.U8 R35, desc[UR20][R8.64] ;  /* 0x000000140823d981 */ /* 0x000522000c1e1100 */
[----:B------:R-:W-:-:S03]  /*39e90*/  IMAD R5, R6, 0x36, RZ ;  /* 0x0000003606057824 */ /* 0x000fc600078e02ff */
[----:B------:R-:W-:Y:S04]  /*39ea0*/  STL [R1+0xebc], R37 ;  /* 0x000ebc2501007387 */ /* 0x000fe80000100800 */
[----:B---3--:R3:W-:Y:S02]  /*39eb0*/  STL [R1+0x160], R32 ;  /* 0x0001602001007387 */ /* 0x0087e40000100800 */
[----:B---3--:R-:W-:-:S04]  /*39ec0*/  IADD3 R32, P4, PT, R5, R3, RZ ;  /* 0x0000000305207210 */ /* 0x008fc80007f9e0ff */
[----:B------:R-:W-:Y:S01]  /*39ed0*/  LEA.HI.X.SX32 R33, R5, R4, 0x1, P4 ;  /* 0x0000000405217211 */ /* 0x000fe200020f0eff */
[----:B--2---:R-:W-:Y:S02]  /*39ee0*/  @!P3 IMAD.MOV.U32 R8, RZ, RZ, R32 ;  /* 0x000000ffff08b224 */ /* 0x004fe400078e0020 */
[----:B------:R-:W-:Y:S01]  /*39ef0*/  VIADD R5, R17, 0xffffffca ;  /* 0xffffffca11057836 */ /* 0x000fe20000000000 */
[----:B------:R-:W-:Y:S01]  /*39f00*/  STL [R1+0x1b4], R43 ;  /* 0x0001b42b01007387 */ /* 0x000fe20000100800 */
[----:B------:R-:W-:-:S03]  /*39f10*/  @!P3 IMAD.MOV.U32 R9, RZ, RZ, R33 ;  /* 0x000000ffff09b224 */ /* 0x000fc600078e0021 */
[----:B------:R-:W-:Y:S04]  /*39f20*/  STL [R1+0xc88], R36 ;  /* 0x000c882401007387 */ /* 0x000fe80000100800 */
[----:B------:R-:W-:Y:S04]  /*39f30*/  STL [R1+0x120], R40 ;  /* 0x0001202801007387 */ /* 0x000fe80000100800 */
[----:B------:R0:W2:Y:S01]  /*39f40*/  @!P3 LDG.E.U8 R19, desc[UR20][R8.64] ;  /* 0x000000140813b981 */ /* 0x0000a2000c1e1100 */
[----:B------:R-:W-:-:S03]  /*39f50*/  ISETP.GE.U32.AND P3, PT, R5, 0x7fffff4b, PT ;  /* 0x7fffff4b0500780c */ /* 0x000fc60003f66070 */
[----:B------:R-:W-:Y:S01]  /*39f60*/  STL [R1+0xc80], R32 ;  /* 0x000c802001007387 */ /* 0x000fe20000100800 */
[----:B------:R-:W-:-:S03]  /*39f70*/  IMAD R5, R6, 0x35, RZ ;  /* 0x0000003506057824 */ /* 0x000fc600078e02ff */
[----:B------:R3:W-:Y:S04]  /*39f80*/  STL [R1+0xc84], R7 ;  /* 0x000c840701007387 */ /* 0x0007e80000100800 */
[----:B------:R-:W-:Y:S04]  /*39f90*/  STL [R1+0xc7c], R33 ;  /* 0x000c7c2101007387 */ /* 0x000fe80000100800 */
[----:B------:R-:W2:Y:S04]  /*39fa0*/  LDL R55, [R1+0x23ec] ;  /* 0x0023ec0001377983 */ /* 0x000ea80000100800 */
[----:B----4-:R4:W-:Y:S01]  /*39fb0*/  STL [R1+0x168], R35 ;  /* 0x0001682301007387 */ /* 0x0109e20000100800 */
[----:B0-----:R-:W-:Y:S01]  /*39fc0*/  VIADD R8, R11, 0xffffffd0 ;  /* 0xffffffd00b087836 */ /* 0x001fe20000000000 */
[----:B------:R-:W0:Y:S01]  /*39fd0*/  LDC R17, c[0x0][0x3a0] ;  /* 0x0000e800ff117b82 */ /* 0x000e220000000800 */
[----:B-1----:R-:W-:Y:S01]  /*39fe0*/  VIADD R10, R10, 0xffffffd1 ;  /* 0xffffffd10a0a7836 */ /* 0x002fe20000000000 */
[----:B------:R-:W-:-:S06]  /*39ff0*/  PRMT R31, RZ, 0x7610, R31 ;  /* 0x00007610ff1f7816 */ /* 0x000fcc000000001f */
[----:B------:R-:W1:Y:S01]  /*3a000*/  LDC R11, c[0x0][0x3a0] ;  /* 0x0000e800ff0b7b82 */ /* 0x000e620000000800 */
[----:B------:R-:W-:Y:S01]  /*3a010*/  ISETP.GE.U32.AND P5, PT, R8, 0x7fffff51, PT ;  /* 0x7fffff510800780c */ /* 0x000fe20003fa6070 */
[----:B---3--:R-:W-:Y:S01]  /*3a020*/  IMAD R7, R6, 0x2f, RZ ;  /* 0x0000002f06077824 */ /* 0x008fe200078e02ff */
[----:B----4-:R-:W-:-:S04]  /*3a030*/  IADD3 R35, P6, PT, R5, R3, RZ ;  /* 0x0000000305237210 */ /* 0x010fc80007fde0ff */
[-C--:B------:R-:W-:Y:S02]  /*3a040*/  LEA.HI.X.SX32 R36, R5, R4.reuse, 0x1, P6 ;  /* 0x0000000405247211 */ /* 0x080fe400030f0eff */
[C---:B------:R-:W-:Y:S01]  /*3a050*/  IADD3 R32, P6, PT, R7.reuse, R3, RZ ;  /* 0x0000000307207210 */ /* 0x040fe20007fde0ff */
[----:B------:R-:W-:Y:S02]  /*3a060*/  @!P3 IMAD.MOV.U32 R8, RZ, RZ, R35 ;  /* 0x000000ffff08b224 */ /* 0x000fe400078e0023 */
[----:B------:R-:W-:Y:S01]  /*3a070*/  @!P3 IMAD.MOV.U32 R9, RZ, RZ, R36 ;  /* 0x000000ffff09b224 */ /* 0x000fe200078e0024 */
[----:B------:R-:W-:-:S04]  /*3a080*/  LEA.HI.X.SX32 R33, R7, R4, 0x1, P6 ;  /* 0x0000000407217211 */ /* 0x000fc800030f0eff */
[----:B------:R3:W4:Y:S02]  /*3a090*/  @!P3 LDG.E.U8 R34, desc[UR20][R8.64] ;  /* 0x000000140822b981 */ /* 0x000724000c1e1100 */
[----:B---3--:R-:W-:Y:S02]  /*3a0a0*/  @!P5 IMAD.MOV.U32 R8, RZ, RZ, R32 ;  /* 0x000000ffff08d224 */ /* 0x008fe400078e0020 */
[----:B------:R-:W-:-:S05]  /*3a0b0*/  @!P5 IMAD.MOV.U32 R9, RZ, RZ, R33 ;  /* 0x000000ffff09d224 */ /* 0x000fca00078e0021 */
[----:B------:R3:W4:Y:S01]  /*3a0c0*/  @!P5 LDG.E.U8 R18, desc[UR20][R8.64] ;  /* 0x000000140812d981 */ /* 0x000722000c1e1100 */
[----:B------:R-:W-:Y:S01]  /*3a0d0*/  IMAD R5, R6, 0x2e, RZ ;  /* 0x0000002e06057824 */ /* 0x000fe200078e02ff */
[----:B------:R-:W-:Y:S01]  /*3a0e0*/  ISETP.GE.U32.AND P3, PT, R10, 0x7fffff52, PT ;  /* 0x7fffff520a00780c */ /* 0x000fe20003f66070 */
[----:B0-----:R-:W-:-:S05]  /*3a0f0*/  VIADD R7, R17, 0xffffffd2 ;  /* 0xffffffd211077836 */ /* 0x001fca0000000000 */
[----:B------:R-:W-:Y:S02]  /*3a100*/  ISETP.GE.U32.AND P6, PT, R7, 0x7fffff53, PT ;  /* 0x7fffff530700780c */ /* 0x000fe40003fc6070 */
[----:B------:R-:W-:Y:S01]  /*3a110*/  PRMT R17, RZ, 0x7610, R17 ;  /* 0x00007610ff117816 */ /* 0x000fe20000000011 */
[----:B--2---:R0:W-:Y:S04]  /*3a120*/  STL [R1+0x144], R19 ;  /* 0x0001441301007387 */ /* 0x0041e80000100800 */
[----:B------:R-:W-:Y:S04]  /*3a130*/  STL [R1+0xc78], R35 ;  /* 0x000c782301007387 */ /* 0x000fe80000100800 */
[----:B------:R-:W-:Y:S04]  /*3a140*/  STL [R1+0xc74], R36 ;  /* 0x000c742401007387 */ /* 0x000fe80000100800 */
[----:B------:R2:W-:Y:S04]  /*3a150*/  STL [R1+0xc48], R32 ;  /* 0x000c482001007387 */ /* 0x0005e80000100800 */
[----:B------:R1:W-:Y:S01]  /*3a160*/  STL [R1+0xc44], R33 ;  /* 0x000c442101007387 */ /* 0x0003e20000100800 */
[----:B------:R-:W-:Y:S01]  /*3a170*/  ISETP.GT.U32.AND P4, PT, R15, R61, PT ;  /* 0x0000003d0f00720c */ /* 0x000fe20003f84070 */
[----:B0-----:R-:W0:Y:S01]  /*3a180*/  LDC R19, c[0x0][0x3a0] ;  /* 0x0000e800ff137b82 */ /* 0x001e220000000800 */
[----:B--2---:R-:W-:-:S04]  /*3a190*/  IADD3 R32, P5, PT, R5, R3, RZ ;  /* 0x0000000305207210 */ /* 0x004fc80007fbe0ff */
[----:B-1----:R-:W-:Y:S01]  /*3a1a0*/  LEA.HI.X.SX32 R33, R5, R4, 0x1, P5 ;  /* 0x0000000405217211 */ /* 0x002fe200028f0eff */
[----:B---3--:R-:W-:Y:S02]  /*3a1b0*/  @!P3 IMAD.MOV.U32 R8, RZ, RZ, R32 ;  /* 0x000000ffff08b224 */ /* 0x008fe400078e0020 */
[----:B------:R-:W-:Y:S02]  /*3a1c0*/  IMAD R5, R6, 0x2d, RZ ;  /* 0x0000002d06057824 */ /* 0x000fe400078e02ff */
[----:B------:R-:W-:-:S05]  /*3a1d0*/  @!P3 IMAD.MOV.U32 R9, RZ, RZ, R33 ;  /* 0x000000ffff09b224 */ /* 0x000fca00078e0021 */
[----:B------:R1:W2:Y:S04]  /*3a1e0*/  @!P3 LDG.E.U8 R31, desc[UR20][R8.64] ;  /* 0x00000014081fb981 */ /* 0x0002a8000c1e1100 */
[----:B----4-:R3:W-:Y:S04]  /*3a1f0*/  STL [R1+0x16c], R18 ;  /* 0x00016c1201007387 */ /* 0x0107e80000100800 */
[----:B------:R4:W-:Y:S04]  /*3a200*/  STL [R1+0xc40], R32 ;  /* 0x000c402001007387 */ /* 0x0009e80000100800 */
[----:B------:R0:W-:Y:S01]  /*3a210*/  STL [R1+0xc3c], R33 ;  /* 0x000c3c2101007387 */ /* 0x0001e20000100800 */
[----:B------:R-:W-:-:S02]  /*3a220*/  @!P4 IMAD.IADD R61, R61, 0x1, -R15 ;  /* 0x000000013d3dc824 */ /* 0x000fc400078e0a0f */
[----:B------:R-:W-:Y:S02]  /*3a230*/  VIADD R10, R11, 0xffffffd8 ;  /* 0xffffffd80b0a7836 */ /* 0x000fe40000000000 */
[----:B------:R-:W2:Y:S01]  /*3a240*/  LDC R11, c[0x0][0x3a0] ;  /* 0x0000e800ff0b7b82 */ /* 0x000ea20000000800 */
[----:B------:R-:W-:Y:S01]  /*3a250*/  IMAD R7, R6, 0x27, RZ ;  /* 0x0000002706077824 */ /* 0x000fe200078e02ff */
[----:B------:R-:W-:Y:S02]  /*3a260*/  PRMT R28, RZ, 0x7610, R28 ;  /* 0x00007610ff1c7816 */ /* 0x000fe4000000001c */
[----:B------:R-:W-:-:S04]  /*3a270*/  PRMT R30, RZ, 0x7610, R30 ;  /* 0x00007610ff1e7816 */ /* 0x000fc8000000001e */
[----:B---3--:R-:W3:Y:S01]  /*3a280*/  LDC R18, c[0x0][0x3a0] ;  /* 0x0000e800ff127b82 */ /* 0x008ee20000000800 */
[----:B----4-:R-:W-:-:S04]  /*3a290*/  IADD3 R32, P3, PT, R5, R3, RZ ;  /* 0x0000000305207210 */ /* 0x010fc80007f7e0ff */
[----:B0-----:R-:W-:Y:S01]  /*3a2a0*/  LEA.HI.X.SX32 R33, R5, R4, 0x1, P3 ;  /* 0x0000000405217211 */ /* 0x001fe200018f0eff */
[----:B-1----:R-:W-:-:S04]  /*3a2b0*/  @!P6 IMAD.MOV.U32 R8, RZ, RZ, R32 ;  /* 0x000000ffff08e224 */ /* 0x002fc800078e0020 */
[----:B------:R-:W-:-:S05]  /*3a2c0*/  @!P6 IMAD.MOV.U32 R9, RZ, RZ, R33 ;  /* 0x000000ffff09e224 */ /* 0x000fca00078e0021 */
[----:B------:R0:W4:Y:S01]  /*3a2d0*/  @!P6 LDG.E.U8 R17, desc[UR20][R8.64] ;  /* 0x000000140811e981 */ /* 0x000122000c1e1100 */
[----:B------:R-:W-:Y:S02]  /*3a2e0*/  ISETP.GT.U32.AND P5, PT, R15, R61, PT ;  /* 0x0000003d0f00720c */ /* 0x000fe40003fa4070 */
[----:B------:R-:W-:Y:S01]  /*3a2f0*/  ISETP.GE.U32.AND P4, PT, R10, 0x7fffff59, PT ;  /* 0x7fffff590a00780c */ /* 0x000fe20003f86070 */
[----:B------:R-:W-:Y:S04]  /*3a300*/  STL [R1+0xc38], R32 ;  /* 0x000c382001007387 */ /* 0x000fe80000100800 */
[----:B------:R-:W-:Y:S01]  /*3a310*/  STL [R1+0xc34], R33 ;  /* 0x000c342101007387 */ /* 0x000fe20000100800 */
[----:B------:R-:W-:-:S03]  /*3a320*/  ISETP.GE.AND P3, PT, R55, RZ, PT ;  /* 0x000000ff3700720c */ /* 0x000fc60003f66270 */
[----:B------:R-:W-:Y:S01]  /*3a330*/  STL [R1+0xf8], R34 ;  /* 0x0000f82201007387 */ /* 0x000fe20000100800 */
[----:B------:R-:W-:Y:S02]  /*3a340*/  VIADD R5, R19, 0xffffffc3 ;  /* 0xffffffc313057836 */ /* 0x000fe40000000000 */
[----:B------:R-:W-:-:S03]  /*3a350*/  @!P5 IMAD.IADD R61, R61, 0x1, -R15 ;  /* 0x000000013d3dd824 */ /* 0x000fc600078e0a0f */
[----:B------:R-:W-:Y:S01]  /*3a360*/  ISETP.GE.U32.AND P6, PT, R5, 0x7fffff44, PT ;  /* 0x7fffff440500780c */ /* 0x000fe20003fc6070 */
[----:B------:R-:W-:-:S04]  /*3a370*/  IMAD.MOV.U32 R5, RZ, RZ, R61 ;  /* 0x000000ffff057224 */ /* 0x000fc800078e003d */
[----:B------:R-:W-:Y:S01]  /*3a380*/  @!P3 IMAD.MOV R5, RZ, RZ, -R5 ;  /* 0x000000ffff05b224 */ /* 0x000fe200078e0a05 */
[----:B--2---:R1:W-:Y:S02]  /*3a390*/  STL [R1+0x148], R31 ;  /* 0x0001481f01007387 */ /* 0x0043e40000100800 */
[----:B-1----:R-:W-:-:S04]  /*3a3a0*/  IADD3 R31, P5, PT, R7, R3, RZ ;  /* 0x00000003071f7210 */ /* 0x002fc80007fbe0ff */
[----:B------:R-:W-:Y:S01]  /*3a3b0*/  LEA.HI.X.SX32 R32, R7, R4, 0x1, P5 ;  /* 0x0000000407207211 */ /* 0x000fe200028f0eff */
[----:B------:R-:W-:Y:S02]  /*3a3c0*/  IMAD R7, R6, 0x3c, RZ ;  /* 0x0000003c06077824 */ /* 0x000fe400078e02ff */
[----:B0-----:R-:W-:Y:S01]  /*3a3d0*/  @!P4 IMAD.MOV.U32 R8, RZ, RZ, R31 ;  /* 0x000000ffff08c224 */ /* 0x001fe200078e001f */
[----:B------:R0:W-:Y:S01]  /*3a3e0*/  STL [R1+0xc08], R31 ;  /* 0x000c081f01007387 */ /* 0x0001e20000100800 */
[----:B------:R-:W-:-:S05]  /*3a3f0*/  @!P4 IMAD.MOV.U32 R9, RZ, RZ, R32 ;  /* 0x000000ffff09c224 */ /* 0x000fca00078e0020 */
[----:B------:R1:W2:Y:S01]  /*3a400*/  @!P4 LDG.E.U8 R28, desc[UR20][R8.64] ;  /* 0x00000014081cc981 */ /* 0x0002a2000c1e1100 */
[----:B0-----:R-:W-:Y:S01]  /*3a410*/  IADD3 R31, P3, PT, R7, R3, RZ ;  /* 0x00000003071f7210 */ /* 0x001fe20007f7e0ff */
[----:B-1----:R-:W-:Y:S02]  /*3a420*/  VIADD R8, R11, 0xffffff80 ;  /* 0xffffff800b087836 */ /* 0x002fe40000000000 */
[----:B----4-:R0:W-:Y:S04]  /*3a430*/  STL [R1+0xf0], R17 ;  /* 0x0000f01101007387 */ /* 0x0101e80000100800 */
[----:B------:R1:W-:Y:S01]  /*3a440*/  STL [R1+0xc04], R32 ;  /* 0x000c042001007387 */ /* 0x0003e20000100800 */
[----:B---3--:R-:W-:Y:S01]  /*3a450*/  VIADD R10, R18, 0xffffffd9 ;  /* 0xffffffd9120a7836 */ /* 0x008fe20000000000 */
[----:B------:R-:W-:-:S02]  /*3a460*/  PRMT R27, RZ, 0x7610, R27 ;  /* 0x00007610ff1b7816 */ /* 0x000fc4000000001b */
[----:B------:R-:W-:Y:S02]  /*3a470*/  SEL R5, R14, R5, !P1 ;  /* 0x000000050e057207 */ /* 0x000fe40004800000 */
[----:B------:R-:W-:Y:S01]  /*3a480*/  PRMT R25, RZ, 0x7610, R25 ;  /* 0x00007610ff197816 */ /* 0x000fe20000000019 */
[----:B0-----:R-:W0:Y:S01]  /*3a490*/  LDC R17, c[0x0][0x3a0] ;  /* 0x0000e800ff117b82 */ /* 0x001e220000000800 */
[----:B-1----:R-:W-:Y:S02]  /*3a4a0*/  LEA.HI.X.SX32 R32, R7, R4, 0x1, P3 ;  /* 0x0000000407207211 */ /* 0x002fe400018f0eff */
[----:B------:R-:W-:Y:S01]  /*3a4b0*/  ISETP.GE.U32.AND P3, PT, R8, 0x7fffff01, PT ;  /* 0x7fffff010800780c */ /* 0x000fe20003f66070 */
[----:B------:R-:W-:Y:S01]  /*3a4c0*/  @!P6 IMAD.MOV.U32 R8, RZ, RZ, R31 ;  /* 0x000000ffff08e224 */ /* 0x000fe200078e001f */
[----:B------:R-:W-:Y:S03]  /*3a4d0*/  STL [R1+0xcb0], R31 ;  /* 0x000cb01f01007387 */ /* 0x000fe60000100800 */
[----:B------:R-:W1:Y:S01]  /*3a4e0*/  LDC R18, c[0x0][0x3a0] ;  /* 0x0000e800ff127b82 */ /* 0x000e620000000800 */
[----:B------:R-:W-:-:S05]  /*3a4f0*/  @!P6 IMAD.MOV.U32 R9, RZ, RZ, R32 ;  /* 0x000000ffff09e224 */ /* 0x000fca00078e0020 */
[----:B------:R3:W4:Y:S01]  /*3a500*/  @!P6 LDG.E.U8 R30, desc[UR20][R8.64] ;  /* 0x00000014081ee981 */ /* 0x000722000c1e1100 */
[----:B------:R-:W-:Y:S01]  /*3a510*/  ISETP.GE.U32.AND P4, PT, R10, 0x7fffff5a, PT ;  /* 0x7fffff5a0a00780c */ /* 0x000fe20003f86070 */
[----:B------:R-:W-:Y:S02]  /*3a520*/  IMAD R10, R6, 0x26, RZ ;  /* 0x00000026060a7824 */ /* 0x000fe400078e02ff */
[----:B------:R-:W-:Y:S04]  /*3a530*/  STL [R1+0xcac], R32 ;  /* 0x000cac2001007387 */ /* 0x000fe80000100800 */
[----:B--2---:R2:W-:Y:S02]  /*3a540*/  STL [R1+0x170], R28 ;  /* 0x0001701c01007387 */ /* 0x0045e40000100800 */
[----:B--2---:R-:W-:-:S05]  /*3a550*/  IADD3 R28, P5, PT, R10, R3, RZ ;  /* 0x000000030a1c7210 */ /* 0x004fca0007fbe0ff */
[----:B------:R-:W-:Y:S01]  /*3a560*/  STL [R1+0xc00], R28 ;  /* 0x000c001c01007387 */ /* 0x000fe20000100800 */
[----:B---3--:R-:W-:-:S03]  /*3a570*/  @!P4 IMAD.MOV.U32 R8, RZ, RZ, R28 ;  /* 0x000000ffff08c224 */ /* 0x008fc600078e001c */
[----:B----4-:R2:W-:Y:S02]  /*3a580*/  STL [R1+0xc4], R30 ;  /* 0x0000c41e01007387 */ /* 0x0105e40000100800 */
[----:B--2---:R-:W-:-:S05]  /*3a590*/  LEA.HI.X.SX32 R30, R10, R4, 0x1, P5 ;  /* 0x000000040a1e7211 */ /* 0x004fca00028f0eff */
[----:B------:R-:W-:-:S05]  /*3a5a0*/  @!P4 IMAD.MOV.U32 R9, RZ, RZ, R30 ;  /* 0x000000ffff09c224 */ /* 0x000fca00078e001e */
[----:B------:R1:W2:Y:S01]  /*3a5b0*/  @!P4 LDG.E.U8 R27, desc[UR20][R8.64] ;  /* 0x00000014081bc981 */ /* 0x0002a2000c1e1100 */
[----:B------:R-:W-:Y:S02]  /*3a5c0*/  IMAD R5, R5, UR6, RZ ;  /* 0x0000000605057c24 */ /* 0x000fe4000f8e02ff */
[----:B------:R-:W-:-:S03]  /*3a5d0*/  IMAD R7, R6, 0x25, RZ ;  /* 0x0000002506077824 */ /* 0x000fc600078e02ff */
[C---:B------:R-:W-:Y:S01]  /*3a5e0*/  IADD3 R32, P5, PT, R5.reuse, R13, RZ ;  /* 0x0000000d05207210 */ /* 0x040fe20007fbe0ff */
[----:B------:R-:W-:Y:S03]  /*3a5f0*/  STL [R1+0xbfc], R30 ;  /* 0x000bfc1e01007387 */ /* 0x000fe60000100800 */
[----:B------:R-:W-:Y:S01]  /*3a600*/  LEA.HI.X.SX32 R33, R5, R12, 0x1, P5 ;  /* 0x0000000c05217211 */ /* 0x000fe200028f0eff */
[----:B------:R-:W-:Y:S01]  /*3a610*/  STL [R1+0x900], R32 ;  /* 0x0009002001007387 */ /* 0x000fe20000100800 */
[----:B-1----:R-:W-:-:S03]  /*3a620*/  VIADD R8, R18, 0xffffffe0 ;  /* 0xffffffe012087836 */ /* 0x002fc60000000000 */
[----:B------:R-:W-:Y:S01]  /*3a630*/  @P0 IMAD.MOV.U32 R9, RZ, RZ, R33 ;  /* 0x000000ffff090224 */ /* 0x000fe200078e0021 */
[----:B--2---:R1:W-:Y:S02]  /*3a640*/  STL [R1+0x13c], R27 ;  /* 0x00013c1b01007387 */ /* 0x0043e40000100800 */
[----:B-1----:R-:W-:-:S04]  /*3a650*/  IADD3 R27, P5, PT, R7, R3, RZ ;  /* 0x00000003071b7210 */ /* 0x002fc80007fbe0ff */
[----:B------:R-:W-:Y:S02]  /*3a660*/  LEA.HI.X.SX32 R28, R7, R4, 0x1, P5 ;  /* 0x00000004071c7211 */ /* 0x000fe400028f0eff */
[----:B------:R-:W-:Y:S01]  /*3a670*/  ISETP.GE.U32.AND P5, PT, R8, 0x7fffff61, PT ;  /* 0x7fffff610800780c */ /* 0x000fe20003fa6070 */
[----:B------:R-:W-:-:S05]  /*3a680*/  @P0 IMAD.MOV.U32 R8, RZ, RZ, R32 ;  /* 0x000000ffff080224 */ /* 0x000fca00078e0020 */
[----:B------:R1:W2:Y:S01]  /*3a690*/  @P0 LDG.E.U8 R25, desc[UR20][R8.64] ;  /* 0x0000001408190981 */ /* 0x0002a2000c1e1100 */
[----:B------:R-:W-:Y:S01]  /*3a6a0*/  UIMAD UR5, UR13, 0x7f, URZ ;  /* 0x0000007f0d0578a4 */ /* 0x000fe2000f8e02ff */
[----:B0-----:R-:W-:-:S05]  /*3a6b0*/  VIADD R10, R17, 0xffffffda ;  /* 0xffffffda110a7836 */ /* 0x001fca0000000000 */
[----:B------:R-:W-:Y:S01]  /*3a6c0*/  IMAD.U32 R5, RZ, RZ, UR5 ;  /* 0x00000005ff057e24 */ /* 0x000fe2000f8e00ff */
[----:B------:R-:W-:Y:S02]  /*3a6d0*/  IADD3 R30, P6, PT, R3, UR5, RZ ;  /* 0x00000005031e7c10 */ /* 0x000fe4000ffde0ff */
[----:B------:R-:W-:Y:S01]  /*3a6e0*/  ISETP.GE.U32.AND P4, PT, R10, 0x7fffff5b, PT ;  /* 0x7fffff5b0a00780c */ /* 0x000fe20003f86070 */
[----:B------:R-:W-:Y:S01]  /*3a6f0*/  STL [R1+0x8fc], R33 ;  /* 0x0008fc2101007387 */ /* 0x000fe20000100800 */
[----:B------:R-:W-:-:S03]  /*3a700*/  LEA.HI.X.SX32 R31, R5, R4, 0x1, P6 ;  /* 0x00000004051f7211 */ /* 0x000fc600030f0eff */
[----:B------:R-:W-:Y:S01]  /*3a710*/  STL [R1+0xbf8], R27 ;  /* 0x000bf81b01007387 */ /* 0x000fe20000100800 */
[----:B------:R-:W-:-:S03]  /*3a720*/  IMAD R7, R6, 0x1f, RZ ;  /* 0x0000001f06077824 */ /* 0x000fc600078e02ff */
        /* <DEDUP_REMOVED lines=8> */
[----:B------:R1:W3:Y:S01]  /*3a7b0*/  @!P3 LDG.E.U8 R29, desc[UR20][R8.64] ;  /* 0x00000014081db981 */ /* 0x0002e2000c1e1100 */
[----:B------:R-:W-:Y:S01]  /*3a7c0*/  PRMT R5, RZ, 0x7610, R5 ;  /* 0x00007610ff057816 */ /* 0x000fe20000000005 */
[----:B-1----:R-:W-:-:S02]  /*3a7d0*/  @!P4 IMAD.MOV.U32 R8, RZ, RZ, R27 ;  /* 0x000000ffff08c224 */ /* 0x002fc400078e001b */
[----:B------:R-:W-:-:S05]  /*3a7e0*/  @!P4 IMAD.MOV.U32 R9, RZ, RZ, R28 ;  /* 0x000000ffff09c224 */ /* 0x000fca00078e001c */
[----:B------:R1:W4:Y:S04]  /*3a7f0*/  @!P4 LDG.E.U8 R26, desc[UR20][R8.64] ;  /* 0x00000014081ac981 */ /* 0x000328000c1e1100 */
[----:B--2---:R2:W-:Y:S02]  /*3a800*/  STL [R1+0x198], R25 ;  /* 0x0001981901007387 */ /* 0x0045e40000100800 */
[----:B--2---:R-:W-:-:S04]  /*3a810*/  IADD3 R25, P6, PT, R7, R3, RZ ;  /* 0x0000000307197210 */ /* 0x004fc80007fde0ff */
[----:B------:R-:W-:Y:S01]  /*3a820*/  LEA.HI.X.SX32 R7, R7, R4, 0x1, P6 ;  /* 0x0000000407077211 */ /* 0x000fe200030f0eff */
[----:B-1----:R-:W-:-:S04]  /*3a830*/  @!P5 IMAD.MOV.U32 R8, RZ, RZ, R25 ;  /* 0x000000ffff08d224 */ /* 0x002fc800078e0019 */
[----:B------:R-:W-:-:S05]  /*3a840*/  @!P5 IMAD.MOV.U32 R9, RZ, RZ, R7 ;  /* 0x000000ffff09d224 */ /* 0x000fca00078e0007 */
[----:B------:R-:W2:Y:S04]  /*3a850*/  @!P5 LDG.E.U8 R5, desc[UR20][R8.64] ;  /* 0x000000140805d981 */ /* 0x000ea8000c1e1100 */
[----:B------:R-:W-:Y:S04]  /*3a860*/  STL [R1+0xbc8], R25 ;  /* 0x000bc81901007387 */ /* 0x000fe80000100800 */
[----:B------:R1:W-:Y:S01]  /*3a870*/  STL [R1+0xbc4], R7 ;  /* 0x000bc40701007387 */ /* 0x0003e20000100800 */
[----:B------:R-:W-:Y:S01]  /*3a880*/  PRMT R24, RZ, 0x7610, R24 ;  /* 0x00007610ff187816 */ /* 0x000fe20000000018 */
[----:B-1----:R-:W1:Y:S02]  /*3a890*/  LDC R7, c[0x0][0x3a0] ;  /* 0x0000e800ff077b82 */ /* 0x002e640000000800 */
[----:B--2---:R0:W-:Y:S02]  /*3a8a0*/  STL [R1+0x150], R5 ;  /* 0x0001500501007387 */ /* 0x0041e40000100800 */
[----:B0-----:R-:W-:-:S05]  /*3a8b0*/  VIADD R5, R10, 0xffffffe1 ;  /* 0xffffffe10a057836 */ /* 0x001fca0000000000 */
[----:B------:R-:W-:Y:S01]  /*3a8c0*/  ISETP.GE.U32.AND P3, PT, R5, 0x7fffff62, PT ;  /* 0x7fffff620500780c */ /* 0x000fe20003f66070 */
[----:B------:R-:W-:Y:S01]  /*3a8d0*/  IMAD R5, R6, 0x1e, RZ ;  /* 0x0000001e06057824 */ /* 0x000fe200078e02ff */
[----:B----4-:R0:W-:Y:S04]  /*3a8e0*/  STL [R1+0xe8], R26 ;  /* 0x0000e81a01007387 */ /* 0x0101e80000100800 */
[----:B------:R-:W-:-:S04]  /*3a8f0*/  IADD3 R25, P4, PT, R5, R3, RZ ;  /* 0x0000000305197210 */ /* 0x000fc80007f9e0ff */
[----:B0-----:R-:W-:-:S03]  /*3a900*/  LEA.HI.X.SX32 R26, R5, R4, 0x1, P4 ;  /* 0x00000004051a7211 */ /* 0x001fc600020f0eff */
[----:B------:R-:W-:Y:S02]  /*3a910*/  @!P3 IMAD.MOV.U32 R8, RZ, RZ, R25 ;  /* 0x000000ffff08b224 */ /* 0x000fe400078e0019 */
[----:B------:R-:W-:-:S05]  /*3a920*/  @!P3 IMAD.MOV.U32 R9, RZ, RZ, R26 ;  /* 0x000000ffff09b224 */ /* 0x000fca00078e001a */
[----:B------:R-:W2:Y:S01]  /*3a930*/  @!P3 LDG.E.U8 R24, desc[UR20][R8.64] ;  /* 0x000000140818b981 */ /* 0x000ea2000c1e1100 */
[----:B-1----:R-:W-:-:S03]  /*3a940*/  VIADD R5, R7, 0xffffffe2 ;  /* 0xffffffe207057836 */ /* 0x002fc60000000000 */
[----:B------:R-:W-:Y:S01]  /*3a950*/  STL [R1+0xbc0], R25 ;  /* 0x000bc01901007387 */ /* 0x000fe20000100800 */
[----:B------:R-:W0:Y:S01]  /*3a960*/  LDC R7, c[0x0][0x3a0] ;  /* 0x0000e800ff077b82 */ /* 0x000e220000000800 */
[----:B------:R-:W-:Y:S01]  /*3a970*/  ISETP.GE.U32.AND P3, PT, R5, 0x7fffff63, PT ;  /* 0x7fffff630500780c */ /* 0x000fe20003f66070 */
[----:B------:R-:W-:Y:S01]  /*3a980*/  IMAD R5, R6, 0x1d, RZ ;  /* 0x0000001d06057824 */ /* 0x000fe200078e02ff */
[----:B------:R-:W-:Y:S01]  /*3a990*/  STL [R1+0xbbc], R26 ;  /* 0x000bbc1a01007387 */ /* 0x000fe20000100800 */
[----:B------:R-:W-:Y:S02]  /*3a9a0*/  PRMT R10, RZ, 0x7610, R10 ;  /* 0x00007610ff0a7816 */ /* 0x000fe4000000000a */
[----:B------:R-:W-:Y:S01]  /*3a9b0*/  PRMT R23, RZ, 0x7610, R23 ;  /* 0x00007610ff177816 */ /* 0x000fe20000000017 */
[----:B--2---:R1:W-:Y:S02]  /*3a9c0*/  STL [R1+0x140], R24 ;  /* 0x0001401801007387 */ /* 0x0043e40000100800 */
[----:B-1----:R-:W-:-:S04]  /*3a9d0*/  IADD3 R24, P4, PT, R5, R3, RZ ;  /* 0x0000000305187210 */ /* 0x002fc80007f9e0ff */
[----:B------:R-:W-:Y:S01]  /*3a9e0*/  LEA.HI.X.SX32 R25, R5, R4, 0x1, P4 ;  /* 0x0000000405197211 */ /* 0x000fe200020f0eff */
[----:B------:R-:W-:-:S04]  /*3a9f0*/  @!P3 IMAD.MOV.U32 R8, RZ, RZ, R24 ;  /* 0x000000ffff08b224 */ /* 0x000fc800078e0018 */
[----:B------:R-:W-:-:S05]  /*3aa00*/  @!P3 IMAD.MOV.U32 R9, RZ, RZ, R25 ;  /* 0x000000ffff09b224 */ /* 0x000fca00078e0019 */
[----:B------:R1:W2:Y:S01]  /*3aa10*/  @!P3 LDG.E.U8 R10, desc[UR20][R8.64] ;  /* 0x00000014080ab981 */ /* 0x0002a2000c1e1100 */
[----:B0-----:R-:W-:-:S03]  /*3aa20*/  VIADD R5, R7, 0xffffffe8 ;  /* 0xffffffe807057836 */ /* 0x001fc60000000000 */
[----:B------:R0:W-:Y:S01]  /*3aa30*/  STL [R1+0xbb8], R24 ;  /* 0x000bb81801007387 */ /* 0x0001e20000100800 */
[----:B------:R-:W-:Y:S01]  /*3aa40*/  PRMT R22, RZ, 0x7610, R22 ;  /* 0x00007610ff167816 */ /* 0x000fe20000000016 */
[----:B------:R-:W4:Y:S01]  /*3aa50*/  LDC R7, c[0x0][0x3a0] ;  /* 0x0000e800ff077b82 */ /* 0x000f220000000800 */
[----:B------:R-:W-:Y:S01]  /*3aa60*/  ISETP.GE.U32.AND P3, PT, R5, 0x7fffff69, PT ;  /* 0x7fffff690500780c */ /* 0x000fe20003f66070 */
[----:B------:R-:W-:Y:S01]  /*3aa70*/  IMAD R5, R6, 0x17, RZ ;  /* 0x0000001706057824 */ /* 0x000fe200078e02ff */
[----:B---3--:R-:W-:Y:S04]  /*3aa80*/  STL [R1+0x14c], R29 ;  /* 0x00014c1d01007387 */ /* 0x008fe80000100800 */
[----:B------:R3:W-:Y:S01]  /*3aa90*/  STL [R1+0xbb4], R25 ;  /* 0x000bb41901007387 */ /* 0x0007e20000100800 */
[----:B0-----:R-:W-:-:S04]  /*3aaa0*/  IADD3 R24, P4, PT, R5, R3, RZ ;  /* 0x0000000305187210 */ /* 0x001fc80007f9e0ff */
[----:B---3--:R-:W-:Y:S02]  /*3aab0*/  LEA.HI.X.SX32 R25, R5, R4, 0x1, P4 ;  /* 0x0000000405197211 */ /* 0x008fe400020f0eff */
[----:B-1----:R-:W-:-:S03]  /*3aac0*/  @!P3 IMAD.MOV.U32 R8, RZ, RZ, R24 ;  /* 0x000000ffff08b224 */ /* 0x002fc600078e0018 */
[----:B------:R-:W-:-:S05]  /*3aad0*/  @!P3 IMAD.MOV.U32 R9, RZ, RZ, R25 ;  /* 0x000000ffff09b224 */ /* 0x000fca00078e0019 */
[----:B------:R-:W3:Y:S04]  /*3aae0*/  @!P3 LDG.E.U8 R23, desc[UR20][R8.64] ;  /* 0x000000140817b981 */ /* 0x000ee8000c1e1100 */
[----:B--2---:R0:W-:Y:S02]  /*3aaf0*/  STL [R1+0xdc], R10 ;  /* 0x0000dc0a01007387 */ /* 0x0041e40000100800 */
[----:B0-----:R-:W0:Y:S02]  /*3ab00*/  LDC R10, c[0x0][0x3a0] ;  /* 0x0000e800ff0a7b82 */ /* 0x001e240000000800 */
[----:B------:R-:W-:Y:S04]  /*3ab10*/  STL [R1+0xb88], R24 ;  /* 0x000b881801007387 */ /* 0x000fe80000100800 */
[----:B------:R-:W-:Y:S01]  /*3ab20*/  STL [R1+0xb84], R25 ;  /* 0x000b841901007387 */ /* 0x000fe20000100800 */
[----:B0-----:R-:W-:-:S03]  /*3ab30*/  VIADD R5, R10, 0xffffffe9 ;  /* 0xffffffe90a057836 */ /* 0x001fc60000000000 */
[----:B---3--:R0:W-:Y:S01]  /*3ab40*/  STL [R1+0x154], R23 ;  /* 0x0001541701007387 */ /* 0x0081e20000100800 */
[----:B------:R-:W-:Y:S01]  /*3ab50*/  PRMT R21, RZ, 0x7610, R21 ;  /* 0x00007610ff157816 */ /* 0x000fe20000000015 */
[----:B------:R-:W1:Y:S01]  /*3ab60*/  LDC R10, c[0x0][0x3a0] ;  /* 0x0000e800ff0a7b82 */ /* 0x000e620000000800 */
[----:B------:R-:W-:Y:S01]  /*3ab70*/  ISETP.GE.U32.AND P3, PT, R5, 0x7fffff6a, PT ;  /* 0x7fffff6a0500780c */ /* 0x000fe20003f66070 */
[----:B------:R-:W-:-:S05]  /*3ab80*/  IMAD R5, R6, 0x16, RZ ;  /* 0x0000001606057824 */ /* 0x000fca00078e02ff */
[----:B0-----:R-:W-:-:S04]  /*3ab90*/  IADD3 R23, P4, PT, R5, R3, RZ ;  /* 0x0000000305177210 */ /* 0x001fc80007f9e0ff */
[----:B------:R-:W-:-:S03]  /*3aba0*/  LEA.HI.X.SX32 R24, R5, R4, 0x1, P4 ;  /* 0x0000000405187211 */ /* 0x000fc600020f0eff */
[----:B------:R-:W-:Y:S02]  /*3abb0*/  @!P3 IMAD.MOV.U32 R8, RZ, RZ, R23 ;  /* 0x000000ffff08b224 */ /* 0x000fe400078e0017 */
[----:B------:R-:W-:-:S05]  /*3abc0*/  @!P3 IMAD.MOV.U32 R9, RZ, RZ, R24 ;  /* 0x000000ffff09b224 */ /* 0x000fca00078e0018 */
[----:B------:R-:W2:Y:S01]  /*3abd0*/  @!P3 LDG.E.U8 R22, desc[UR20][R8.64] ;  /* 0x000000140816b981 */ /* 0x000ea2000c1e1100 */
[----:B----4-:R-:W-:-:S03]  /*3abe0*/  VIADD R5, R7, 0xffffffea ;  /* 0xffffffea07057836 */ /* 0x010fc60000000000 */
[----:B------:R-:W-:Y:S01]  /*3abf0*/  STL [R1+0xb80], R23 ;  /* 0x000b801701007387 */ /* 0x000fe20000100800 */
[----:B------:R-:W-:Y:S01]  /*3ac00*/  PRMT R20, RZ, 0x7610, R20 ;  /* 0x00007610ff147816 */ /* 0x000fe20000000014 */
[----:B------:R-:W0:Y:S01]  /*3ac10*/  LDC R7, c[0x0][0x3a0] ;  /* 0x0000e800ff077b82 */ /* 0x000e220000000800 */
[----:B------:R-:W-:Y:S01]  /*3ac20*/  ISETP.GE.U32.AND P3, PT, R5, 0x7fffff6b, PT ;  /* 0x7fffff6b0500780c */ /* 0x000fe20003f66070 */
[----:B------:R-:W-:Y:S01]  /*3ac30*/  IMAD R5, R6, 0x15, RZ ;  /* 0x0000001506057824 */ /* 0x000fe200078e02ff */
[----:B------:R-:W-:Y:S04]  /*3ac40*/  STL [R1+0xb7c], R24 ;  /* 0x000b7c1801007387 */ /* 0x000fe80000100800 */
[----:B--2---:R2:W-:Y:S02]  /*3ac50*/  STL [R1+0x130], R22 ;  /* 0x0001301601007387 */ /* 0x0045e40000100800 */
[----:B--2---:R-:W-:-:S04]  /*3ac60*/  IADD3 R22, P4, PT, R5, R3, RZ ;  /* 0x0000000305167210 */ /* 0x004fc80007f9e0ff */
[----:B------:R-:W-:Y:S01]  /*3ac70*/  LEA.HI.X.SX32 R23, R5, R4, 0x1, P4 ;  /* 0x0000000405177211 */ /* 0x000fe200020f0eff */
[----:B------:R-:W-:-:S04]  /*3ac80*/  @!P3 IMAD.MOV.U32 R8, RZ, RZ, R22 ;  /* 0x000000ffff08b224 */ /* 0x000fc800078e0016 */
[----:B------:R-:W-:-:S05]  /*3ac90*/  @!P3 IMAD.MOV.U32 R9, RZ, RZ, R23 ;  /* 0x000000ffff09b224 */ /* 0x000fca00078e0017 */
[----:B------:R-:W2:Y:S01]  /*3aca0*/  @!P3 LDG.E.U8 R21, desc[UR20][R8.64] ;  /* 0x000000140815b981 */ /* 0x000ea2000c1e1100 */
[----:B-1----:R-:W-:-:S03]  /*3acb0*/  VIADD R5, R10, 0xfffffff0 ;  /* 0xfffffff00a057836 */ /* 0x002fc60000000000 */
[----:B------:R-:W-:Y:S01]  /*3acc0*/  STL [R1+0xb78], R22 ;  /* 0x000b781601007387 */ /* 0x000fe20000100800 */
[----:B------:R-:W-:Y:S01]  /*3acd0*/  PRMT R19, RZ, 0x7610, R19 ;  /* 0x00007610ff137816 */ /* 0x000fe20000000013 */
[----:B------:R-:W1:Y:S01]  /*3ace0*/  LDC R10, c[0x0][0x3a0] ;  /* 0x0000e800ff0a7b82 */ /* 0x000e620000000800 */
        /* <DEDUP_REMOVED lines=9> */
[----:B0-----:R-:W-:-:S03]  /*3ad80*/  VIADD R5, R7, 0xfffffff1 ;  /* 0xfffffff107057836 */ /* 0x001fc60000000000 */
[----:B------:R-:W-:Y:S01]  /*3ad90*/  STL [R1+0xb48], R21 ;  /* 0x000b481501007387 */ /* 0x000fe20000100800 */
        /* <DEDUP_REMOVED lines=12> */
[----:B------:R-:W-:Y:S02]  /*3ae60*/  PRMT R11, RZ, 0x7610, R11 ;  /* 0x00007610ff0b7816 */ /* 0x000fe4000000000b */
        /* <DEDUP_REMOVED lines=10> */
[----:B------:R2:W3:Y:S01]  /*3af10*/  @!P3 LDG.E.U8 R11, desc[UR20][R8.64] ;  /* 0x00000014080bb981 */ /* 0x0004e2000c1e1100 */
[----:B0-----:R-:W-:-:S05]  /*3af20*/  VIADD R5, R7, 0xfffffff8 ;  /* 0xfffffff807057836 */ /* 0x001fca0000000000 */
[----:B------:R-:W-:Y:S01]  /*3af30*/  ISETP.GE.U32.AND P3, PT, R5, 0x7fffff79, PT ;  /* 0x7fffff790500780c */ /* 0x000fe20003f66070 */
[----:B------:R-:W-:Y:S01]  /*3af40*/  IMAD R5, R6, 0x7, RZ ;  /* 0x0000000706057824 */ /* 0x000fe200078e02ff */
[----:B------:R0:W-:Y:S04]  /*3af50*/  STL [R1+0xb38], R19 ;  /* 0x000b381301007387 */ /* 0x0001e80000100800 */
[----:B------:R4:W-:Y:S01]  /*3af60*/  STL [R1+0xb34], R20 ;  /* 0x000b341401007387 */ /* 0x0009e20000100800 */
[----:B0-----:R-:W-:-:S04]  /*3af70*/  IADD3 R19, P4, PT, R5, R3, RZ ;  /* 0x0000000305137210 */ /* 0x001fc80007f9e0ff */
[----:B----4-:R-:W-:Y:S02]  /*3af80*/  LEA.HI.X.SX32 R20, R5, R4, 0x1, P4 ;  /* 0x0000000405147211 */ /* 0x010fe400020f0eff */
[----:B--2---:R-:W-:-:S03]  /*3af90*/  @!P3 IMAD.MOV.U32 R8, RZ, RZ, R19 ;  /* 0x000000ffff08b224 */ /* 0x004fc600078e0013 */
[----:B------:R-:W-:-:S05]  /*3afa0*/  @!P3 IMAD.MOV.U32 R9, RZ, RZ, R20 ;  /* 0x000000ffff09b224 */ /* 0x000fca00078e0014 */
[----:B------:R0:W2:Y:S01]  /*3afb0*/  @!P3 LDG.E.U8 R18, desc[UR20][R8.64] ;  /* 0x000000140812b981 */ /* 0x0000a2000c1e1100 */
[----:B-1----:R-:W-:-:S05]  /*3afc0*/  VIADD R7, R10, 0xfffffff9 ;  /* 0xfffffff90a077836 */ /* 0x002fca0000000000 */
[----:B------:R-:W-:Y:S02]  /*3afd0*/  ISETP.GE.U32.AND P4, PT, R7, 0x7fffff7a, PT ;  /* 0x7fffff7a0700780c */ /* 0x000fe40003f86070 */
[----:B------:R-:W-:Y:S01]  /*3afe0*/  PRMT R17, RZ, 0x7610, R17 ;  /* 0x00007610ff117816 */ /* 0x000fe20000000011 */
[----:B0-----:R-:W-:Y:S01]  /*3aff0*/  IMAD R8, R6, 0x5, RZ ;  /* 0x0000000506087824 */ /* 0x001fe200078e02ff */
[----:B------:R-:W-:Y:S01]  /*3b000*/  PRMT R2, RZ, 0x7610, R2 ;  /* 0x00007610ff027816 */ /* 0x000fe20000000002 */
[----:B---3--:R0:W-:Y:S02]  /*3b010*/  STL [R1+0xc8], R11 ;  /* 0x0000c80b01007387 */ /* 0x0081e40000100800 */
[----:B0-----:R-:W0:Y:S02]  /*3b020*/  LDC R11, c[0x0][0x3a0] ;  /* 0x0000e800ff0b7b82 */ /* 0x001e240000000800 */
[----:B------:R-:W-:Y:S04]  /*3b030*/  STL [R1+0xb08], R19 ;  /* 0x000b081301007387 */ /* 0x000fe80000100800 */
[----:B------:R-:W-:Y:S01]  /*3b040*/  STL [R1+0xb04], R20 ;  /* 0x000b041401007387 */ /* 0x000fe20000100800 */
[----:B0-----:R-:W-:-:S05]  /*3b050*/  VIADD R5, R11, 0xfffffffa ;  /* 0xfffffffa0b057836 */ /* 0x001fca0000000000 */
[----:B------:R-:W-:Y:S01]  /*3b060*/  ISETP.GE.U32.AND P3, PT, R5, 0x7fffff7b, PT ;  /* 0x7fffff7b0500780c */ /* 0x000fe20003f66070 */
[----:B------:R-:W-:Y:S01]  /*3b070*/  IMAD R5, R6, 0x6, RZ ;  /* 0x0000000606057824 */ /* 0x000fe200078e02ff */
[----:B--2---:R0:W-:Y:S04]  /*3b080*/  STL [R1+0x15c], R18 ;  /* 0x00015c1201007387 */ /* 0x0041e80000100800 */
[----:B0-----:R-:W-:-:S04]  /*3b090*/  IADD3 R18, P5, PT, R5, R3, RZ ;  /* 0x0000000305127210 */ /* 0x001fc80007fbe0ff */
[----:B------:R-:W-:Y:S01]  /*3b0a0*/  LEA.HI.X.SX32 R19, R5, R4, 0x1, P5 ;  /* 0x0000000405137211 */ /* 0x000fe200028f0eff */
[----:B------:R-:W-:-:S04]  /*3b0b0*/  @!P4 IMAD.MOV.U32 R6, RZ, RZ, R18 ;  /* 0x000000ffff06c224 */ /* 0x000fc800078e0012 */
[----:B------:R-:W-:-:S05]  /*3b0c0*/  @!P4 IMAD.MOV.U32 R7, RZ, RZ, R19 ;  /* 0x000000ffff07c224 */ /* 0x000fca00078e0013 */
[----:B------:R0:W2:Y:S01]  /*3b0d0*/  @!P4 LDG.E.U8 R17, desc[UR20][R6.64] ;  /* 0x000000140611c981 */ /* 0x0000a2000c1e1100 */
[----:B------:R-:W-:-:S04]  /*3b0e0*/  IADD3 R5, P4, PT, R8, R3, RZ ;  /* 0x0000000308057210 */ /* 0x000fc80007f9e0ff */
[----:B------:R-:W-:Y:S01]  /*3b0f0*/  LEA.HI.X.SX32 R9, R8, R4, 0x1, P4 ;  /* 0x0000000408097211 */ /* 0x000fe200020f0eff */
[----:B0-----:R-:W-:-:S04]  /*3b100*/  @!P3 IMAD.MOV.U32 R6, RZ, RZ, R5 ;  /* 0x000000ffff06b224 */ /* 0x001fc800078e0005 */
[----:B------:R-:W-:-:S05]  /*3b110*/  @!P3 IMAD.MOV.U32 R7, RZ, RZ, R9 ;  /* 0x000000ffff07b224 */ /* 0x000fca00078e0009 */
[----:B------:R0:W3:Y:S04]  /*3b120*/  @!P3 LDG.E.U8 R2, desc[UR20][R6.64] ;  /* 0x000000140602b981 */ /* 0x0000e8000c1e1100 */
[----:B------:R-:W-:Y:S01]  /*3b130*/  STL [R1+0xb00], R18 ;  /* 0x000b001201007387 */ /* 0x000fe20000100800 */
[----:B------:R-:W-:-:S03]  /*3b140*/  VIADD R76, R0, 0x1c5 ;  /* 0x000001c5004c7836 */ /* 0x000fc60000000000 */
[----:B------:R-:W-:Y:S04]  /*3b150*/  STL [R1+0xafc], R19 ;  /* 0x000afc1301007387 */ /* 0x000fe80000100800 */
[----:B------:R-:W-:Y:S04]  /*3b160*/  STL [R1+0x260c], R3 ;  /* 0x00260c0301007387 */ /* 0x000fe80000100800 */
[----:B------:R-:W-:Y:S01]  /*3b170*/  STL [R1+0x2610], R4 ;  /* 0x0026100401007387 */ /* 0x000fe20000100800 */
[----:B------:R-:W-:-:S03]  /*3b180*/  VIADD R77, R0, 0x1c6 ;  /* 0x000001c6004d7836 */ /* 0x000fc60000000000 */
[----:B------:R1:W-:Y:S01]  /*3b190*/  STL [R1+0xaf8], R5 ;  /* 0x000af80501007387 */ /* 0x0003e20000100800 */
[----:B------:R-:W-:-:S03]  /*3b1a0*/  VIADD R74, R0, 0x1c7 ;  /* 0x000001c7004a7836 */ /* 0x000fc60000000000 */
[----:B------:R4:W-:Y:S01]  /*3b1b0*/  STL [R1+0xaf4], R9 ;  /* 0x000af40901007387 */ /* 0x0009e20000100800 */
[----:B0-----:R-:W-:-:S03]  /*3b1c0*/  IABS R6, R77 ;  /* 0x0000004d00067213 */ /* 0x001fc60000000000 */
[----:B------:R-:W-:Y:S01]  /*3b1d0*/  STL [R1+0x1ed4], R76 ;  /* 0x001ed44c01007387 */ /* 0x000fe20000100800 */
[----:B-1----:R-:W-:Y:S02]  /*3b1e0*/  IABS R5, R76 ;  /* 0x0000004c00057213 */ /* 0x002fe40000000000 */
[----:B------:R-:W-:Y:S01]  /*3b1f0*/  IABS R7, R74 ;  /* 0x0000004a00077213 */ /* 0x000fe20000000000 */
[----:B------:R-:W-:Y:S04]  /*3b200*/  STL [R1+0x1ed8], R77 ;  /* 0x001ed84d01007387 */ /* 0x000fe80000100800 */
[----:B------:R-:W-:Y:S01]  /*3b210*/  STL [R1+0x1edc], R74 ;  /* 0x001edc4a01007387 */ /* 0x000fe20000100800 */
[----:B------:R-:W-:-:S04]  /*3b220*/  IMAD.HI.U32 R8, R16, R5, RZ ;  /* 0x0000000510087227 */ /* 0x000fc800078e00ff */
[----:B----4-:R-:W-:-:S04]  /*3b230*/  IMAD.HI.U32 R9, R16, R6, RZ ;  /* 0x0000000610097227 */ /* 0x010fc800078e00ff */
[----:B------:R-:W-:Y:S02]  /*3b240*/  IMAD.MOV R8, RZ, RZ, -R8 ;  /* 0x000000ffff087224 */ /* 0x000fe400078e0a08 */
[----:B------:R-:W-:-:S04]  /*3b250*/  IMAD.HI.U32 R10, R16, R7, RZ ;  /* 0x00000007100a7227 */ /* 0x000fc800078e00ff */
[----:B------:R-:W-:Y:S02]  /*3b260*/  IMAD.MOV R9, RZ, RZ, -R9 ;  /* 0x000000ffff097224 */ /* 0x000fe400078e0a09 */
[C---:B------:R-:W-:Y:S02]  /*3b270*/  VIADD R73, R0.reuse, 0x1c9 ;  /* 0x000001c900497836 */ /* 0x040fe40000000000 */
[C---:B------:R-:W-:Y:S02]  /*3b280*/  IMAD R5, R15.reuse, R8, R5 ;  /* 0x000000080f057224 */ /* 0x040fe400078e0205 */
[----:B------:R-:W-:Y:S02]  /*3b290*/  IMAD.MOV R10, RZ, RZ, -R10 ;  /* 0x000000ffff0a7224 */ /* 0x000fe400078e0a0a */
[C---:B------:R-:W-:Y:S02]  /*3b2a0*/  VIADD R75, R0.reuse, 0x1ca ;  /* 0x000001ca004b7836 */ /* 0x040fe40000000000 */
[C---:B------:R-:W-:Y:S01]  /*3b2b0*/  IMAD R6, R15.reuse, R9, R6 ;  /* 0x000000090f067224 */ /* 0x040fe200078e0206 */
[----:B------:R-:W-:Y:S01]  /*3b2c0*/  IABS R9, R73 ;  /* 0x0000004900097213 */ /* 0x000fe20000000000 */
[----:B------:R-:W-:Y:S01]  /*3b2d0*/  IMAD R7, R15, R10, R7 ;  /* 0x0000000a0f077224 */ /* 0x000fe200078e0207 */
[----:B------:R-:W-:Y:S01]  /*3b2e0*/  IABS R10, R75 ;  /* 0x0000004b000a7213 */ /* 0x000fe20000000000 */
[----:B------:R-:W-:-:S02]  /*3b2f0*/  VIADD R78, R0, 0x1cb ;  /* 0x000001cb004e7836 */ /* 0x000fc40000000000 */
[----:B------:R-:W-:Y:S02]  /*3b300*/  VIADD R79, R0, 0x1cc ;  /* 0x000001cc004f7836 */ /* 0x000fe40000000000 */
[----:B------:R-:W-:-:S04]  /*3b310*/  IMAD.HI.U32 R18, R16, R10, RZ ;  /* 0x0000000a10127227 */ /* 0x000fc800078e00ff */
[----:B------:R-:W-:Y:S02]  /*3b320*/  VIADD R81, R0, 0x1cd ;  /* 0x000001cd00517836 */ /* 0x000fe40000000000 */
[----:B------:R-:W-:-:S04]  /*3b330*/  IMAD.MOV R18, RZ, RZ, -R18 ;  /* 0x000000ffff127224 */ /* 0x000fc800078e0a12 */
[----:B------:R-:W-:Y:S01]  /*3b340*/  IMAD R10, R15, R18, R10 ;  /* 0x000000120f0a7224 */ /* 0x000fe200078e020a */
[----:B------:R-:W-:Y:S01]  /*3b350*/  IABS R18, R81 ;  /* 0x0000005100127213 */ /* 0x000fe20000000000 */
[C---:B------:R-:W-:Y:S02]  /*3b360*/  VIADD R84, R0.reuse, 0x1ce ;  /* 0x000001ce00547836 */ /* 0x040fe40000000000 */
        /* <DEDUP_REMOVED lines=16> */
[----:B------:R-:W-:-:S04]  /*3b470*/  IMAD.MOV R27, RZ, RZ, -R27 ;  /* 0x000000ffff1b7224 */ /* 0x000fc800078e0a1b */
[----:B------:R-:W-:Y:S02]  /*3b480*/  IMAD R24, R15, R27, R24 ;  /* 0x0000001b0f187224 */ /* 0x000fe400078e0218 */
[C---:B------:R-:W-:Y:S02]  /*3b490*/  VIADD R32, R0.reuse, 0x1d7 ;  /* 0x000001d700207836 */ /* 0x040fe40000000000 */
[C---:B------:R-:W-:Y:S02]  /*3b4a0*/  VIADD R31, R0.reuse, 0x1d8 ;  /* 0x000001d8001f7836 */ /* 0x040fe40000000000 */
[C---:B------:R-:W-:Y:S02]  /*3b4b0*/  VIADD R35, R0.reuse, 0x1da ;  /* 0x000001da00237836 */ /* 0x040fe40000000000 */
[C---:B------:R-:W-:Y:S02]  /*3b4c0*/  VIADD R34, R0.reuse, 0x1db ;  /* 0x000001db00227836 */ /* 0x040fe40000000000 */
[----:B------:R-:W-:-:S02]  /*3b4d0*/  VIADD R38, R0, 0x1dd ;  /* 0x000001dd00267836 */ /* 0x000fc40000000000 */
[C---:B------:R-:W-:Y:S02]  /*3b4e0*/  VIADD R37, R0.reuse, 0x1de ;  /* 0x000001de00257836 */ /* 0x040fe40000000000 */
        /* <DEDUP_REMOVED lines=11> */
[C---:B------:R-:W-:Y:S01]  /*3b5a0*/  VIADD R55, R0.reuse, 0x1f0 ;  /* 0x000001f000377836 */ /* 0x040fe20000000000 */
[----:B---3--:R0:W-:Y:S02]  /*3b5b0*/  STL [R1+0xbc], R2 ;  /* 0x0000bc0201007387 */ /* 0x0081e40000100800 */
[----:B0-----:R-:W-:-:S05]  /*3b5c0*/  VIADD R2, R0, 0x1c8 ;  /* 0x000001c800027836 */ /* 0x001fca0000000000 */
[----:B------:R-:W-:Y:S01]  /*3b5d0*/  IABS R8, R2 ;  /* 0x0000000200087213 */ /* 0x000fe20000000000 */
[----:B--2---:R0:W-:Y:S04]  /*3b5e0*/  STL [R1+0x118], R17 ;  /* 0x0001181101007387 */ /* 0x0041e80000100800 */
[----:B------:R-:W-:-:S04]  /*3b5f0*/  IMAD.HI.U32 R11, R16, R8, RZ ;  /* 0x00000008100b7227 */ /* 0x000fc800078e00ff */
[----:B------:R-:W-:Y:S02]  /*3b600*/  IMAD.MOV R11, RZ, RZ, -R11 ;  /* 0x000000ffff0b7224 */ /* 0x000fe400078e0a0b */
[----:B0-----:R-:W-:-:S04]  /*3b610*/  IMAD.HI.U32 R17, R16, R9, RZ ;  /* 0x0000000910117227 */ /* 0x001fc800078e00ff */
[----:B------:R-:W-:Y:S01]  /*3b620*/  IMAD R8, R15, R11, R8 ;  /* 0x0000000b0f087224 */ /* 0x000fe200078e0208 */
[----:B------:R-:W-:Y:S01]  /*3b630*/  IABS R11, R78 ;  /* 0x0000004e000b7213 */ /* 0x000fe20000000000 */
[----:B------:R-:W-:-:S04]  /*3b640*/  IMAD.MOV R17, RZ, RZ, -R17 ;  /* 0x000000ffff117224 */ /* 0x000fc800078e0a11 */
[----:B------:R-:W-:Y:S01]  /*3b650*/  IMAD R9, R15, R17, R9 ;  /* 0x000000110f097224 */ /* 0x000fe200078e0209 */
[----:B------:R-:W-:Y:S01]  /*3b660*/  IABS R17, R79 ;  /* 0x0000004f00117213 */ /* 0x000fe20000000000 */
[----:B------:R-:W-:-:S04]  /*3b670*/  IMAD.HI.U32 R19, R16, R11, RZ ;  /* 0x0000000b10137227 */ /* 0x000fc800078e00ff */
[----:B------:R-:W-:-:S04]  /*3b680*/  IMAD.HI.U32 R20, R16, R17, RZ ;  /* 0x0000001110147227 */ /* 0x000fc800078e00ff */
[----:B------:R-:W-:Y:S02]  /*3b690*/  IMAD.MOV R19, RZ, RZ, -R19 ;  /* 0x000000ffff137224 */ /* 0x000fe400078e0a13 */
[----:B------:R-:W-:Y:S02]  /*3b6a0*/  IMAD.MOV R20, RZ, RZ, -R20 ;  /* 0x000000ffff147224 */ /* 0x000fe400078e0a14 */
[C---:B------:R-:W-:Y:S01]  /*3b6b0*/  IMAD R11, R15.reuse, R19, R11 ;  /* 0x000000130f0b7224 */ /* 0x040fe200078e020b */
[----:B------:R-:W-:Y:S01]  /*3b6c0*/  IABS R19, R84 ;  /* 0x0000005400137213 */ /* 0x000fe20000000000 */
[----:B------:R-:W-:Y:S01]  /*3b6d0*/  IMAD R17, R15, R20, R17 ;  /* 0x000000140f117224 */ /* 0x000fe200078e0211 */
[----:B------:R-:W-:-:S03]  /*3b6e0*/  IABS R20, R91 ;  /* 0x0000005b00147213 */ /* 0x000fc60000000000 */
[----:B------:R-:W-:-:S04]  /*3b6f0*/  IMAD.HI.U32 R22, R16, R19, RZ ;  /* 0x0000001310167227 */ /* 0x000fc800078e00ff */
[----:B------:R-:W-:-:S04]  /*3b700*/  IMAD.HI.U32 R23, R16, R20, RZ ;  /* 0x0000001410177227 */ /* 0x000fc800078e00ff */
[----:B------:R-:W-:Y:S02]  /*3b710*/  IMAD.MOV R22, RZ, RZ, -R22 ;  /* 0x000000ffff167224 */ /* 0x000fe400078e0a16 */
[----:B------:R-:W-:Y:S02]  /*3b720*/  IMAD.MOV R23, RZ, RZ, -R23 ;  /* 0x000000ffff177224 */ /* 0x000fe400078e0a17 */
[C---:B------:R-:W-:Y:S01]  /*3b730*/  IMAD R19, R15.reuse, R22, R19 ;  /* 0x000000160f137224 */ /* 0x040fe200078e0213 */
[----:B------:R-:W-:Y:S01]  /*3b740*/  IABS R22, R90 ;  /* 0x0000005a00167213 */ /* 0x000fe20000000000 */
[----:B------:R-:W-:Y:S01]  /*3b750*/  IMAD R20, R15, R23, R20 ;  /* 0x000000170f147224 */ /* 0x000fe200078e0214 */
[----:B------:R-:W-:Y:S01]  /*3b760*/  IABS R23, R92 ;  /* 0x0000005c00177213 */ /* 0x000fe20000000000 */
[----:B------:R0:W-:Y:S02]  /*3b770*/  STL [R1+0x1ec4], R2 ;  /* 0x001ec40201007387 */ /* 0x0001e40000100800 */
[----:B------:R-:W-:-:S02]  /*3b780*/  IMAD.HI.U32 R25, R16, R22, RZ ;  /* 0x0000001610197227 */ /* 0x000fc400078e00ff */
[----:B------:R-:W-:Y:S04]  /*3b790*/  STL [R1+0x1ec8], R73 ;  /* 0x001ec84901007387 */ /* 0x000fe80000100800 */
[----:B------:R-:W-:Y:S04]  /*3b7a0*/  STL [R1+0x1ecc], R75 ;  /* 0x001ecc4b01007387 */ /* 0x000fe80000100800 */
[----:B------:R-:W-:Y:S01]  /*3b7b0*/  STL [R1+0x1eb0], R78 ;  /* 0x001eb04e01007387 */ /* 0x000fe20000100800 */
[----:B------:R-:W-:-:S03]  /*3b7c0*/  IMAD.HI.U32 R26, R16, R23, RZ ;  /* 0x00000017101a7227 */ /* 0x000fc600078e00ff */
[----:B------:R-:W-:Y:S01]  /*3b7d0*/  STL [R1+0x1eb8], R79 ;  /* 0x001eb84f01007387 */ /* 0x000fe20000100800 */
[----:B------:R-:W-:-:S03]  /*3b7e0*/  IMAD.MOV R25, RZ, RZ, -R25 ;  /* 0x000000ffff197224 */ /* 0x000fc600078e0a19 */
[----:B------:R-:W-:Y:S04]  /*3b7f0*/  STL [R1+0x1ec0], R81 ;  /* 0x001ec05101007387 */ /* 0x000fe80000100800 */
[----:B------:R-:W-:Y:S04]  /*3b800*/  STL [R1+0x1ea4], R84 ;  /* 0x001ea45401007387 */ /* 0x000fe80000100800 */
[----:B------:R-:W-:Y:S01]  /*3b810*/  STL [R1+0x1ea8], R91 ;  /* 0x001ea85b01007387 */ /* 0x000fe20000100800 */
[----:B------:R-:W-:-:S03]  /*3b820*/  IMAD.MOV R26, RZ, RZ, -R26 ;  /* 0x000000ffff1a7224 */ /* 0x000fc600078e0a1a */
[----:B------:R-:W-:Y:S01]  /*3b830*/  STL [R1+0x1eac], R89 ;  /* 0x001eac5901007387 */ /* 0x000fe20000100800 */
[----:B------:R-:W-:-:S03]  /*3b840*/  IMAD R22, R15, R25, R22 ;  /* 0x000000190f167224 */ /* 0x000fc600078e0216 */
[----:B------:R-:W-:Y:S01]  /*3b850*/  STL [R1+0x1e98], R90 ;  /* 0x001e985a01007387 */ /* 0x000fe20000100800 */
[----:B0-----:R-:W-:Y:S01]  /*3b860*/  VIADD R2, R0, 0x1d6 ;  /* 0x000001d600027836 */ /* 0x001fe20000000000 */
[----:B------:R-:W-:Y:S02]  /*3b870*/  IABS R25, R29 ;  /* 0x0000001d00197213 */ /* 0x000fe40000000000 */
[----:B------:R-:W-:Y:S04]  /*3b880*/  STL [R1+0x1e9c], R92 ;  /* 0x001e9c5c01007387 */ /* 0x000fe80000100800 */
[----:B------:R-:W-:Y:S01]  /*3b890*/  STL [R1+0x1ea0], R93 ;  /* 0x001ea05d01007387 */ /* 0x000fe20000100800 */
[----:B------:R-:W-:-:S03]  /*3b8a0*/  IMAD R23, R15, R26, R23 ;  /* 0x0000001a0f177224 */ /* 0x000fc600078e0217 */
[----:B------:R-:W-:Y:S01]  /*3b8b0*/  STL [R1+0x1e88], R29 ;  /* 0x001e881d01007387 */ /* 0x000fe20000100800 */
[----:B------:R-:W-:-:S03]  /*3b8c0*/  IABS R26, R28 ;  /* 0x0000001c001a7213 */ /* 0x000fc60000000000 */
[----:B------:R0:W-:Y:S01]  /*3b8d0*/  STL [R1+0x1e8c], R28 ;  /* 0x001e8c1c01007387 */ /* 0x0001e20000100800 */
[----:B------:R-:W-:-:S03]  /*3b8e0*/  IABS R27, R2 ;  /* 0x00000002001b7213 */ /* 0x000fc60000000000 */
[----:B------:R1:W-:Y:S01]  /*3b8f0*/  STL [R1+0x1e90], R2 ;  /* 0x001e900201007387 */ /* 0x0003e20000100800 */
[----:B0-----:R-:W-:-:S04]  /*3b900*/  IMAD.HI.U32 R28, R16, R25, RZ ;  /* 0x00000019101c7227 */ /* 0x001fc800078e00ff */
[----:B------:R-:W-:-:S04]  /*3b910*/  IMAD.HI.U32 R29, R16, R26, RZ ;  /* 0x0000001a101d7227 */ /* 0x000fc800078e00ff */
[----:B------:R-:W-:Y:S02]  /*3b920*/  IMAD.MOV R28, RZ, RZ, -R28 ;  /* 0x000000ffff1c7224 */ /* 0x000fe400078e0a1c */
[----:B------:R-:W-:-:S04]  /*3b930*/  IMAD.HI.U32 R30, R16, R27, RZ ;  /* 0x0000001b101e7227 */ /* 0x000fc800078e00ff */
[----:B------:R-:W-:Y:S02]  /*3b940*/  IMAD.MOV R29, RZ, RZ, -R29 ;  /* 0x000000ffff1d7224 */ /* 0x000fe400078e0a1d */
[----:B-1----:R-:W-:Y:S02]  /*3b950*/  VIADD R2, R0, 0x1d9 ;  /* 0x000001d900027836 */ /* 0x002fe40000000000 */
[C---:B------:R-:W-:Y:S02]  /*3b960*/  IMAD R25, R15.reuse, R28, R25 ;  /* 0x0000001c0f197224 */ /* 0x040fe400078e0219 */
[----:B------:R-:W-:Y:S01]  /*3b970*/  IMAD.MOV R30, RZ, RZ, -R30 ;  /* 0x000000ffff1e7224 */ /* 0x000fe200078e0a1e */
[----:B------:R-:W-:Y:S01]  /*3b980*/  IABS R28, R32 ;  /* 0x00000020001c7213 */ /* 0x000fe20000000000 */
[C---:B------:R-:W-:Y:S01]  /*3b990*/  IMAD R26, R15.reuse, R29, R26 ;  /* 0x0000001d0f1a7224 */ /* 0x040fe200078e021a */
[----:B------:R0:W-:Y:S01]  /*3b9a0*/  STL [R1+0x1e78], R32 ;  /* 0x001e782001007387 */ /* 0x0001e20000100800 */
[----:B------:R-:W-:Y:S01]  /*3b9b0*/  IABS R29, R31 ;  /* 0x0000001f001d7213 */ /* 0x000fe20000000000 */
[----:B------:R-:W-:-:S02]  /*3b9c0*/  IMAD R27, R15, R30, R27 ;  /* 0x0000001e0f1b7224 */ /* 0x000fc400078e021b */
[----:B------:R1:W-:Y:S01]  /*3b9d0*/  STL [R1+0x1e7c], R31 ;  /* 0x001e7c1f01007387 */ /* 0x0003e20000100800 */
[----:B------:R-:W-:-:S03]  /*3b9e0*/  IABS R30, R2 ;  /* 0x00000002001e7213 */ /* 0x000fc60000000000 */
[----:B------:R2:W-:Y:S01]  /*3b9f0*/  STL [R1+0x1e80], R2 ;  /* 0x001e800201007387 */ /* 0x0005e20000100800 */
[----:B0-----:R-:W-:-:S04]  /*3ba00*/  IMAD.HI.U32 R32, R16, R29, RZ ;  /* 0x0000001d10207227 */ /* 0x001fc800078e00ff */
[----:B-1----:R-:W-:-:S04]  /*3ba10*/  IMAD.HI.U32 R31, R16, R28, RZ ;  /* 0x0000001c101f7227 */ /* 0x002fc800078e00ff */
[----:B------:R-:W-:-:S04]  /*3ba20*/  IMAD.HI.U32 R33, R16, R30, RZ ;  /* 0x0000001e10217227 */ /* 0x000fc800078e00ff */
[----:B------:R-:W-:Y:S02]  /*3ba30*/  IMAD.MOV R31, RZ, RZ, -R31 ;  /* 0x000000ffff1f7224 */ /* 0x000fe400078e0a1f */
[----:B------:R-:W-:Y:S02]  /*3ba40*/  IMAD.MOV R32, RZ, RZ, -R32 ;  /* 0x000000ffff207224 */ /* 0x000fe400078e0a20 */
[----:B--2---:R-:W-:Y:S02]  /*3ba50*/  VIADD R2, R0, 0x1dc ;  /* 0x000001dc00027836 */ /* 0x004fe40000000000 */
[----:B------:R-:W-:Y:S02]  /*3ba60*/  IMAD.MOV R33, RZ, RZ, -R33 ;  /* 0x000000ffff217224 */ /* 0x000fe400078e0a21 */
[C---:B------:R-:W-:Y:S01]  /*3ba70*/  IMAD R28, R15.reuse, R31, R28 ;  /* 0x0000001f0f1c7224 */ /* 0x040fe200078e021c */
        /* <DEDUP_REMOVED lines=118> */
[----:B------:R-:W-:Y:S01]  /*3c1e0*/  IABS R54, R2 ;  /* 0x0000000200367213 */ /* 0x000fe20000000000 */
[C---:B------:R-:W-:Y:S02]  /*3c1f0*/  VIADD R59, R0.reuse, 0x1f2 ;  /* 0x000001f2003b7836 */ /* 0x040fe40000000000 */
[----:B------:R-:W-:Y:S02]  /*3c200*/  VIADD R58, R0, 0x1f3 ;  /* 0x000001f3003a7836 */ /* 0x000fe40000000000 */
[----:B0-----:R-:W-:-:S04]  /*3c210*/  IMAD.HI.U32 R56, R16, R53, RZ ;  /* 0x0000003510387227 */ /* 0x001fc800078e00ff */
[----:B-1----:R-:W-:-:S04]  /*3c220*/  IMAD.HI.U32 R55, R16, R52, RZ ;  /* 0x0000003410377227 */ /* 0x002fc800078e00ff */
[----:B------:R-:W-:-:S04]  /*3c230*/  IMAD.HI.U32 R57, R16, R54, RZ ;  /* 0x0000003610397227 */ /* 0x000fc800078e00ff */
[----:B------:R-:W-:Y:S02]  /*3c240*/  IMAD.MOV R55, RZ, RZ, -R55 ;  /* 0x000000ffff377224 */ /* 0x000fe400078e0a37 */
[----:B------:R-:W-:Y:S01]  /*3c250*/  IMAD.MOV R56, RZ, RZ, -R56 ;  /* 0x000000ffff387224 */ /* 0x000fe200078e0a38 */
[----:B------:R0:W-:Y:S01]  /*3c260*/  STL [R1+0x1dfc], R2 ;  /* 0x001dfc0201007387 */ /* 0x0001e20000100800 */
[----:B------:R-:W-:Y:S02]  /*3c270*/  IMAD.MOV R57, RZ, RZ, -R57 ;  /* 0x000000ffff397224 */ /* 0x000fe400078e0a39 */
[C---:B------:R-:W-:Y:S01]  /*3c280*/  IMAD R52, R15.reuse, R55, R52 ;  /* 0x000000370f347224 */ /* 0x040fe200078e0234 */
[----:B------:R-:W-:Y:S01]  /*3c290*/  IABS R55, R59 ;  /* 0x0000003b00377213 */ /* 0x000fe20000000000 */
[----:B------:R-:W-:Y:S01]  /*3c2a0*/  IMAD R53, R15, R56, R53 ;  /* 0x000000380f357224 */ /* 0x000fe200078e0235 */
[----:B------:R1:W-:Y:S01]  /*3c2b0*/  STL [R1+0x1df4], R59 ;  /* 0x001df43b01007387 */ /* 0x0003e20000100800 */
[----:B------:R-:W-:Y:S01]  /*3c2c0*/  IABS R56, R58 ;  /* 0x0000003a00387213 */ /* 0x000fe20000000000 */
[----:B0-----:R-:W-:-:S02]  /*3c2d0*/  VIADD R2, R0, 0x1f4 ;  /* 0x000001f400027836 */ /* 0x001fc40000000000 */
[----:B------:R-:W-:Y:S01]  /*3c2e0*/  IMAD R54, R15, R57, R54 ;  /* 0x000000390f367224 */ /* 0x000fe200078e0236 */
[----:B------:R0:W-:Y:S02]  /*3c2f0*/  STL [R1+0x1df0], R58 ;  /* 0x001df03a01007387 */ /* 0x0001e40000100800 */
[----:B------:R-:W-:Y:S01]  /*3c300*/  IABS R57, R2 ;  /* 0x0000000200397213 */ /* 0x000fe20000000000 */
[----:B-1----:R-:W-:-:S04]  /*3c310*/  IMAD.HI.U32 R59, R16, R56, RZ ;  /* 0x00000038103b7227 */ /* 0x002fc800078e00ff */
[----:B------:R-:W-:Y:S02]  /*3c320*/  VIADD R62, R0, 0x1f5 ;  /* 0x000001f5003e7836 */ /* 0x000fe40000000000 */
[----:B0-----:R-:W-:-:S04]  /*3c330*/  IMAD.HI.U32 R58, R16, R55, RZ ;  /* 0x00000037103a7227 */ /* 0x001fc800078e00ff */
[----:B------:R-:W-:-:S04]  /*3c340*/  IMAD.HI.U32 R60, R16, R57, RZ ;  /* 0x00000039103c7227 */ /* 0x000fc800078e00ff */
[----:B------:R-:W-:Y:S02]  /*3c350*/  IMAD.MOV R58, RZ, RZ, -R58 ;  /* 0x000000ffff3a7224 */ /* 0x000fe400078e0a3a */
[----:B------:R-:W-:Y:S02]  /*3c360*/  IMAD.MOV R59, RZ, RZ, -R59 ;  /* 0x000000ffff3b7224 */ /* 0x000fe400078e0a3b */
[----:B------:R-:W-:Y:S02]  /*3c370*/  VIADD R61, R0, 0x1f6 ;  /* 0x000001f6003d7836 */ /* 0x000fe40000000000 */
[----:B------:R-:W-:Y:S02]  /*3c380*/  IMAD.MOV R60, RZ, RZ, -R60 ;  /* 0x000000ffff3c7224 */ /* 0x000fe400078e0a3c */
[C---:B------:R-:W-:Y:S01]  /*3c390*/  IMAD R55, R15.reuse, R58, R55 ;  /* 0x0000003a0f377224 */ /* 0x040fe200078e0237 */
[----:B------:R-:W-:Y:S01]  /*3c3a0*/  IABS R58, R62 ;  /* 0x0000003e003a7213 */ /* 0x000fe20000000000 */
[----:B------:R0:W-:Y:S01]  /*3c3b0*/  STL [R1+0x1dec], R2 ;  /* 0x001dec0201007387 */ /* 0x0001e20000100800 */
[C---:B------:R-:W-:Y:S01]  /*3c3c0*/  IMAD R56, R15.reuse, R59, R56 ;  /* 0x0000003b0f387224 */ /* 0x040fe200078e0238 */
[----:B------:R-:W-:Y:S01]  /*3c3d0*/  IABS R59, R61 ;  /* 0x0000003d003b7213 */ /* 0x000fe20000000000 */
[----:B------:R-:W-:Y:S01]  /*3c3e0*/  IMAD R57, R15, R60, R57 ;  /* 0x0000003c0f397224 */ /* 0x000fe200078e0239 */
[----:B------:R1:W-:Y:S01]  /*3c3f0*/  STL [R1+0x1de0], R62 ;  /* 0x001de03e01007387 */ /* 0x0003e20000100800 */
[----:B------:R-:W-:-:S03]  /*3c400*/  IMAD.HI.U32 R60, R16, R58, RZ ;  /* 0x0000003a103c7227 */ /* 0x000fc600078e00ff */
[----:B------:R2:W-:Y:S01]  /*3c410*/  STL [R1+0x1ddc], R61 ;  /* 0x001ddc3d01007387 */ /* 0x0005e20000100800 */
[----:B0-----:R-:W-:Y:S02]  /*3c420*/  VIADD R2, R0, 0x1f7 ;  /* 0x000001f700027836 */ /* 0x001fe40000000000 */
[----:B------:R-:W-:Y:S02]  /*3c430*/  IMAD.MOV R60, RZ, RZ, -R60 ;  /* 0x000000ffff3c7224 */ /* 0x000fe400078e0a3c */
[----:B-1----:R-:W-:Y:S01]  /*3c440*/  IMAD.HI.U32 R62, R16, R59, RZ ;  /* 0x0000003b103e7227 */ /* 0x002fe200078e00ff */
[----:B--2---:R-:W-:-:S03]  /*3c450*/  IABS R61, R2 ;  /* 0x00000002003d7213 */ /* 0x004fc60000000000 */
[----:B------:R-:W-:Y:S02]  /*3c460*/  VIADD R64, R0, 0x1f9 ;  /* 0x000001f900407836 */ /* 0x000fe40000000000 */
[----:B------:R-:W-:Y:S02]  /*3c470*/  IMAD.MOV R62, RZ, RZ, -R62 ;  /* 0x000000ffff3e7224 */ /* 0x000fe400078e0a3e */
[----:B------:R-:W-:Y:S02]  /*3c480*/  IMAD R58, R15, R60, R58 ;  /* 0x0000003c0f3a7224 */ /* 0x000fe400078e023a */
[----:B------:R-:W-:-:S04]  /*3c490*/  IMAD.HI.U32 R63, R16, R61, RZ ;  /* 0x0000003d103f7227 */ /* 0x000fc800078e00ff */
[C---:B------:R-:W-:Y:S01]  /*3c4a0*/  VIADD R60, R0.reuse, 0x1f8 ;  /* 0x000001f8003c7836 */ /* 0x040fe20000000000 */
[----:B------:R0:W-:Y:S01]  /*3c4b0*/  STL [R1+0x1dd8], R2 ;  /* 0x001dd80201007387 */ /* 0x0001e20000100800 */
[C---:B------:R-:W-:Y:S02]  /*3c4c0*/  IMAD R59, R15.reuse, R62, R59 ;  /* 0x0000003e0f3b7224 */ /* 0x040fe400078e023b */
[----:B------:R-:W-:Y:S01]  /*3c4d0*/  IMAD.MOV R63, RZ, RZ, -R63 ;  /* 0x000000ffff3f7224 */ /* 0x000fe200078e0a3f */
[----:B------:R-:W-:Y:S02]  /*3c4e0*/  IABS R62, R64 ;  /* 0x00000040003e7213 */ /* 0x000fe40000000000 */
[C---:B------:R-:W-:Y:S01]  /*3c4f0*/  ISETP.GT.U32.AND P3, PT, R15.reuse, R5, PT ;  /* 0x000000050f00720c */ /* 0x040fe20003f64070 */
[----:B------:R1:W-:Y:S01]  /*3c500*/  STL [R1+0x1dcc], R60 ;  /* 0x001dcc3c01007387 */ /* 0x0003e20000100800 */
[----:B------:R-:W-:Y:S02]  /*3c510*/  IMAD R61, R15, R63, R61 ;  /* 0x0000003f0f3d7224 */ /* 0x000fe400078e023d */
[----:B0-----:R-:W-:Y:S01]  /*3c520*/  VIADD R2, R0, 0x1fa ;  /* 0x000001fa00027836 */ /* 0x001fe20000000000 */
[----:B------:R-:W-:Y:S04]  /*3c530*/  STL [R1+0x1dc8], R64 ;  /* 0x001dc84001007387 */ /* 0x000fe80000100800 */
[----:B------:R0:W-:Y:S01]  /*3c540*/  STL [R1+0x1dc4], R2 ;  /* 0x001dc40201007387 */ /* 0x0001e20000100800 */
[----:B------:R-:W-:-:S02]  /*3c550*/  IABS R63, R2 ;  /* 0x00000002003f7213 */ /* 0x000fc40000000000 */
[----:B-1----:R-:W-:Y:S01]  /*3c560*/  IABS R60, R60 ;  /* 0x0000003c003c7213 */ /* 0x002fe20000000000 */
[----:B0-----:R-:W-:-:S04]  /*3c570*/  IMAD.HI.U32 R2, R16, R62, RZ ;  /* 0x0000003e10027227 */ /* 0x001fc800078e00ff */
[----:B------:R-:W-:-:S04]  /*3c580*/  IMAD.HI.U32 R64, R16, R60, RZ ;  /* 0x0000003c10407227 */ /* 0x000fc800078e00ff */
[----:B------:R-:W-:Y:S02]  /*3c590*/  IMAD.MOV R2, RZ, RZ, -R2 ;  /* 0x000000ffff027224 */ /* 0x000fe400078e0a02 */
[----:B------:R-:W-:Y:S02]  /*3c5a0*/  @!P3 IMAD.IADD R5, R5, 0x1, -R15 ;  /* 0x000000010505b824 */ /* 0x000fe400078e0a0f */
[C---:B------:R-:W-:Y:S02]  /*3c5b0*/  IMAD R62, R15.reuse, R2, R62 ;  /* 0x000000020f3e7224 */ /* 0x040fe400078e023e */
[----:B------:R-:W-:Y:S01]  /*3c5c0*/  IMAD.MOV R64, RZ, RZ, -R64 ;  /* 0x000000ffff407224 */ /* 0x000fe200078e0a40 */
[----:B------:R-:W0:Y:S01]  /*3c5d0*/  S2R R2, SR_TID.X ;  /* 0x0000000000027919 */ /* 0x000e220000002100 */
[C---:B------:R-:W-:Y:S02]  /*3c5e0*/  ISETP.GT.U32.AND P3, PT, R15.reuse, R5, PT ;  /* 0x000000050f00720c */ /* 0x040fe40003f64070 */
[----:B------:R-:W-:-:S02]  /*3c5f0*/  IMAD R60, R15, R64, R60 ;  /* 0x000000400f3c7224 */ /* 0x000fc400078e023c */
[----:B------:R-:W-:Y:S01]  /*3c600*/  IMAD.HI.U32 R64, R16, R63, RZ ;  /* 0x0000003f10407227 */ /* 0x000fe200078e00ff */
[----:B------:R-:W-:-:S03]  /*3c610*/  ISETP.GE.AND P4, PT, R76, RZ, PT ;  /* 0x000000ff4c00720c */ /* 0x000fc60003f86270 */
[----:B------:R-:W-:-:S04]  /*3c620*/  IMAD.MOV R64, RZ, RZ, -R64 ;  /* 0x000000ffff407224 */ /* 0x000fc800078e0a40 */
[----:B------:R-:W-:Y:S02]  /*3c630*/  IMAD R63, R15, R64, R63 ;  /* 0x000000400f3f7224 */ /* 0x000fe400078e023f */
[----:B------:R-:W-:Y:S02]  /*3c640*/  VIADD R64, R0, 0x1fb ;  /* 0x000001fb00407836 */ /* 0x000fe40000000000 */
[----:B------:R-:W-:Y:S01]  /*3c650*/  @!P3 IMAD.IADD R5, R5, 0x1, -R15 ;  /* 0x000000010505b824 */ /* 0x000fe200078e0a0f */
[----:B------:R-:W-:Y:S04]  /*3c660*/  STL [R1+0x261c], R0 ;  /* 0x00261c0001007387 */ /* 0x000fe80000100800 */
[----:B------:R1:W-:Y:S01]  /*3c670*/  STL [R1+0x1db8], R64 ;  /* 0x001db84001007387 */ /* 0x0003e20000100800 */
[----:B------:R-:W-:Y:S01]  /*3c680*/  @!P4 IMAD.MOV R5, RZ, RZ, -R5 ;  /* 0x000000ffff05c224 */ /* 0x000fe200078e0a05 */
[----:B------:R-:W-:-:S04]  /*3c690*/  @!UP1 UIADD3 UR4, UPT, UPT, -UR4, 0x100000, URZ ;  /* 0x0010000004049890 */ /* 0x000fc8000fffe1ff */
[----:B------:R-:W-:Y:S02]  /*3c6a0*/  @!UP1 USHF.L.U32 UR5, UR4, 0xb, URZ ;  /* 0x0000000b04059899 */ /* 0x000fe400080006ff */
[----:B------:R-:W-:Y:S01]  /*3c6b0*/  @!UP1 USHF.L.U32 UR4, UR4, 0x1, URZ ;  /* 0x0000000104049899 */ /* 0x000fe200080006ff */
[----:B------:R-:W-:Y:S02]  /*3c6c0*/  SEL R5, R14, R5, !P1 ;  /* 0x000000050e057207 */ /* 0x000fe40004800000 */
[----:B-1----:R-:W-:-:S03]  /*3c6d0*/  IABS R64, R64 ;  /* 0x0000004000407213 */ /* 0x002fc60000000000 */
[----:B------:R-:W-:Y:S02]  /*3c6e0*/  IMAD R5, R5, UR6, RZ ;  /* 0x0000000605057c24 */ /* 0x000fe4000f8e02ff */
[----:B------:R-:W-:Y:S01]  /*3c6f0*/  IMAD.HI.U32 R76, R16, R64, RZ ;  /* 0x00000040104c7227 */ /* 0x000fe200078e00ff */
[----:B------:R-:W-:Y:S01]  /*3c700*/  VOTEU.ALL UP1, P2 ;  /* 0x0000000000ff7886 */ /* 0x000fe20001020000 */
[----:B0-----:R-:W-:Y:S02]  /*3c710*/  LOP3.LUT R2, R2, 0x7f, RZ, 0xc0, !PT ;  /* 0x0000007f02027812 */ /* 0x001fe400078ec0ff */
[----:B------:R-:W-:Y:S02]  /*3c720*/  IMAD.MOV R76, RZ, RZ, -R76 ;  /* 0x000000ffff4c7224 */ /* 0x000fe400078e0a4c */
[----:B------:R0:W1:Y:S02]  /*3c730*/  @!UP1 SYNCS.EXCH.64 URZ, [UR8+0x28008], UR4 ;  /* 0x0280080408ff95b2 */ /* 0x0000640008000100 */
[----:B------:R-:W-:Y:S01]  /*3c740*/  IMAD R64, R15, R76, R64 ;  /* 0x0000004c0f407224 */ /* 0x000fe200078e0240 */
[----:B------:R-:W-:Y:S01]  /*3c750*/  IADD3 R76, P5, PT, R5, R13, RZ ;  /* 0x0000000d054c7210 */ /* 0x000fe20007fbe0ff */
[----:B------:R2:W-:Y:S01]  /*3c760*/  STS.U8 [R2+UR8+0x20000], R67 ;  /* 0x0200004302007988 */ /* 0x0005e20008000008 */
[----:B------:R-:W-:-:S02]  /*3c770*/  ISETP.GE.AND P4, PT, R77, RZ, PT ;  /* 0x000000ff4d00720c */ /* 0x000fc40003f86270 */
[----:B------:R-:W-:Y:S02]  /*3c780*/  LEA.HI.X.SX32 R77, R5, R12, 0x1, P5 ;  /* 0x0000000c054d7211 */ /* 0x000fe400028f0eff */
[----:B------:R-:W-:Y:S02]  /*3c790*/  ISETP.GT.U32.AND P3, PT, R15, R6, PT ;  /* 0x000000060f00720c */ /* 0x000fe40003f64070 */
[----:B------:R-:W-:Y:S02]  /*3c7a0*/  PRMT R4, RZ, 0x7610, R4 ;  /* 0x00007610ff047816 */ /* 0x000fe40000000004 */
[----:B------:R-:W-:Y:S02]  /*3c7b0*/  PRMT R3, RZ, 0x7610, R3 ;  /* 0x00007610ff037816 */ /* 0x000fe40000000003 */
[----:B------:R-:W-:Y:S01]  /*3c7c0*/  PRMT R0, RZ, 0x7610, R0 ;  /* 0x00007610ff007816 */ /* 0x000fe20000000000 */
[----:B0-----:R-:W0:Y:S01]  /*3c7d0*/  LDCU UR4, c[0x0][0x3b0] ;  /* 0x00007600ff0477ac */ /* 0x001e220008000800 */
[----:B------:R-:W3:Y:S01]  /*3c7e0*/  LDCU UR5, c[0x0][0x3b0] ;  /* 0x00007600ff0577ac */ /* 0x000ee20008000800 */
[----:B--2---:R-:W-:-:S06]  /*3c7f0*/  PRMT R67, RZ, 0x7610, R67 ;  /* 0x00007610ff437816 */ /* 0x004fcc0000000043 */
[----:B------:R-:W2:Y:S01]  /*3c800*/  @P0 LDG.E.U8 R67, desc[UR20][R76.64] ;  /* 0x000000144c430981 */ /* 0x000ea2000c1e1100 */
[----:B------:R-:W-:-:S05]  /*3c810*/  @!P3 IMAD.IADD R6, R6, 0x1, -R15 ;  /* 0x000000010606b824 */ /* 0x000fca00078e0a0f */
[----:B------:R-:W-:-:S13]  /*3c820*/  ISETP.GT.U32.AND P3, PT, R15, R6, PT ;  /* 0x000000060f00720c */ /* 0x000fda0003f64070 */
[----:B------:R-:W-:-:S04]  /*3c830*/  @!P3 IMAD.IADD R6, R6, 0x1, -R15 ;  /* 0x000000010606b824 */ /* 0x000fc800078e0a0f */
[----:B------:R-:W-:-:S05]  /*3c840*/  @!P4 IMAD.MOV R6, RZ, RZ, -R6 ;  /* 0x000000ffff06c224 */ /* 0x000fca00078e0a06 */
[----:B------:R-:W-:Y:S01]  /*3c850*/  SEL R6, R14, R6, !P1 ;  /* 0x000000060e067207 */ /* 0x000fe20004800000 */
[----:B------:R-:W-:Y:S04]  /*3c860*/  STL [R1+0x908], R76 ;  /* 0x0009084c01007387 */ /* 0x000fe80000100800 */
[----:B------:R4:W-:Y:S01]  /*3c870*/  STL [R1+0x904], R77 ;  /* 0x0009044d01007387 */ /* 0x0009e20000100800 */
[----:B------:R-:W-:Y:S01]  /*3c880*/  IMAD R6, R6, UR6, RZ ;  /* 0x0000000606067c24 */ /* 0x000fe2000f8e02ff */
[----:B------:R-:W-:Y:S02]  /*3c890*/  ISETP.GE.AND P4, PT, R74, RZ, PT ;  /* 0x000000ff4a00720c */ /* 0x000fe40003f86270 */
[----:B----4-:R-:W4:Y:S04]  /*3c8a0*/  LDL.LU.64 R76, [R1+0x2650] ;  /* 0x00265000014c7983 */ /* 0x010f280000300a00 */
[----:B------:R-:W-:Y:S04]  /*3c8b0*/  STS.U8 [R2+UR8+0x20400], R66 ;  /* 0x0204004202007988 */ /* 0x000fe80008000008 */
[----:B--2---:R2:W-:Y:S04]  /*3c8c0*/  STL [R1+0x138], R67 ;  /* 0x0001384301007387 */ /* 0x0045e80000100800 */
[----:B------:R-:W3:Y:S01]  /*3c8d0*/  LDL.LU R74, [R1+0x264c] ;  /* 0x00264c00014a7983 */ /* 0x000ee20000300800 */
[----:B--2---:R-:W-:-:S04]  /*3c8e0*/  IADD3 R67, P5, PT, R6, R13, RZ ;  /* 0x0000000d06437210 */ /* 0x004fc80007fbe0ff */
[----:B------:R-:W-:Y:S01]  /*3c8f0*/  LEA.HI.X.SX32 R6, R6, R12, 0x1, P5 ;  /* 0x0000000c06067211 */ /* 0x000fe200028f0eff */
[----:B------:R2:W-:Y:S01]  /*3c900*/  STL [R1+0x910], R67 ;  /* 0x0009104301007387 */ /* 0x0005e20000100800 */
[----:B------:R-:W-:-:S03]  /*3c910*/  @P0 IMAD.MOV.U32 R66, RZ, RZ, R67 ;  /* 0x000000ffff420224 */ /* 0x000fc600078e0043 */
[----:B--2---:R-:W-:-:S05]  /*3c920*/  @P0 IMAD.MOV.U32 R67, RZ, RZ, R6 ;  /* 0x000000ffff430224 */ /* 0x004fca00078e0006 */
[----:B------:R-:W2:Y:S01]  /*3c930*/  @P0 LDG.E.U8 R4, desc[UR20][R66.64] ;  /* 0x0000001442040981 */ /* 0x000ea2000c1e1100 */
[----:B------:R-:W-:-:S03]  /*3c940*/  ISETP.GT.U32.AND P3, PT, R15, R7, PT ;  /* 0x000000070f00720c */ /* 0x000fc60003f64070 */
[----:B------:R0:W-:Y:S10]  /*3c950*/  STL [R1+0x90c], R6 ;  /* 0x00090c0601007387 */ /* 0x0001f40000100800 */
[----:B------:R-:W-:-:S05]  /*3c960*/  @!P3 IMAD.IADD R7, R7, 0x1, -R15 ;  /* 0x000000010707b824 */ /* 0x000fca00078e0a0f */
[----:B------:R-:W-:Y:S01]  /*3c970*/  ISETP.GT.U32.AND P3, PT, R15, R7, PT ;  /* 0x000000070f00720c */ /* 0x000fe20003f64070 */
[----:B------:R-:W-:Y:S04]  /*3c980*/  STS.U8 [R2+UR8+0x20800], R65 ;  /* 0x0208004102007988 */ /* 0x000fe80008000008 */
[----:B------:R-:W-:Y:S04]  /*3c990*/  STS.U8 [R2+UR8+0x20c00], R69 ;  /* 0x020c004502007988 */ /* 0x000fe80008000008 */
[----:B------:R0:W-:Y:S04]  /*3c9a0*/  STS.U8 [R2+UR8+0x21000], R68 ;  /* 0x0210004402007988 */ /* 0x0001e80008000008 */
[----:B------:R-:W-:-:S04]  /*3c9b0*/  @!P3 IMAD.IADD R7, R7, 0x1, -R15 ;  /* 0x000000010707b824 */ /* 0x000fc800078e0a0f */
[----:B------:R-:W-:-:S05]  /*3c9c0*/  @!P4 IMAD.MOV R7, RZ, RZ, -R7 ;  /* 0x000000ffff07c224 */ /* 0x000fca00078e0a07 */
[----:B------:R-:W-:-:S05]  /*3c9d0*/  SEL R7, R14, R7, !P1 ;  /* 0x000000070e077207 */ /* 0x000fca0004800000 */
[----:B------:R-:W-:-:S05]  /*3c9e0*/  IMAD R7, R7, UR6, RZ ;  /* 0x0000000607077c24 */ /* 0x000fca000f8e02ff */
[----:B0-----:R-:W-:-:S04]  /*3c9f0*/  IADD3 R6, P5, PT, R7, R13, RZ ;  /* 0x0000000d07067210 */ /* 0x001fc80007fbe0ff */
[----:B------:R-:W-:-:S05]  /*3ca00*/  LEA.HI.X.SX32 R7, R7, R12, 0x1, P5 ;  /* 0x0000000c07077211 */ /* 0x000fca00028f0eff */
[----:B------:R-:W3:Y:S04]  /*3ca10*/  @P0 LDG.E.U8 R3, desc[UR20][R6.64] ;  /* 0x0000001406030981 */ /* 0x000ee8000c1e1100 */
[----:B--2---:R-:W-:Y:S04]  /*3ca20*/  STL [R1+0x2614], R4 ;  /* 0x0026140401007387 */ /* 0x004fe80000100800 */
[----:B------:R-:W2:Y:S01]  /*3ca30*/  LDL R2, [R1+0x1ec4] ;  /* 0x001ec40001027983 */ /* 0x000ea20000100800 */
[----:B------:R-:W-:-:S13]  /*3ca40*/  ISETP.GT.U32.AND P3, PT, R15, R8, PT ;  /* 0x000000080f00720c */ /* 0x000fda0003f64070 */
[----:B------:R-:W-:-:S05]  /*3ca50*/  @!P3 IMAD.IADD R8, R8, 0x1, -R15 ;  /* 0x000000010808b824 */ /* 0x000fca00078e0a0f */
[----:B------:R-:W-:-:S13]  /*3ca60*/  ISETP.GT.U32.AND P3, PT, R15, R8, PT ;  /* 0x000000080f00720c */ /* 0x000fda0003f64070 */
[----:B------:R-:W-:Y:S01]  /*3ca70*/  @!P3 IMAD.IADD R8, R8, 0x1, -R15 ;  /* 0x000000010808b824 */ /* 0x000fe200078e0a0f */
[----:B------:R-:W-:-:S13]  /*3ca80*/  ISETP.GT.U32.AND P3, PT, R15, R9, PT ;  /* 0x000000090f00720c */ /* 0x000fda0003f64070 */
[----:B------:R-:W-:-:S05]  /*3ca90*/  @!P3 IMAD.IADD R9, R9, 0x1, -R15 ;  /* 0x000000010909b824 */ /* 0x000fca00078e0a0f */
[----:B------:R-:W-:Y:S01]  /*3caa0*/  ISETP.GT.U32.AND P3, PT, R15, R9, PT ;  /* 0x000000090f00720c */ /* 0x000fe20003f64070 */
[----:B------:R-:W-:Y:S04]  /*3cab0*/  STL [R1+0x918], R6 ;  /* 0x0009180601007387 */ /* 0x000fe80000100800 */
[----:B------:R0:W-:Y:S04]  /*3cac0*/  STL [R1+0x914], R7 ;  /* 0x0009140701007387 */ /* 0x0001e80000100800 */
[----:B---3--:R-:W-:Y:S04]  /*3cad0*/  STL [R1+0x2618], R3 ;  /* 0x0026180301007387 */ /* 0x008fe80000100800 */
[----:B------:R-:W-:Y:S01]  /*3cae0*/  @!P3 IMAD.IADD R9, R9, 0x1, -R15 ;  /* 0x000000010909b824 */ /* 0x000fe200078e0a0f */
[----:B--2---:R-:W-:-:S13]  /*3caf0*/  ISETP.GE.AND P4, PT, R2, RZ, PT ;  /* 0x000000ff0200720c */ /* 0x004fda0003f86270 */
[----:B------:R-:W-:Y:S01]  /*3cb00*/  @!P4 IMAD.MOV R8, RZ, RZ, -R8 ;  /* 0x000000ffff08c224 */ /* 0x000fe200078e0a08 */
[----:B------:R-:W-:Y:S02]  /*3cb10*/  ISETP.GE.AND P4, PT, R73, RZ, PT ;  /* 0x000000ff4900720c */ /* 0x000fe40003f86270 */
[----:B------:R-:W2:Y:S02]  /*3cb20*/  LDL.LU R73, [R1+0x2648] ;  /* 0x0026480001497983 */ /* 0x000ea40000300800 */
[----:B------:R-:W-:-:S05]  /*3cb30*/  SEL R8, R14, R8, !P1 ;  /* 0x000000080e087207 */ /* 0x000fca0004800000 */
[----:B------:R-:W-:-:S05]  /*3cb40*/  IMAD R8, R8, UR6, RZ ;  /* 0x0000000608087c24 */ /* 0x000fca000f8e02ff */
[----:B0-----:R-:W-:Y:S01]  /*3cb50*/  IADD3 R7, P5, PT, R8, R13, RZ ;  /* 0x0000000d08077210 */ /* 0x001fe20007fbe0ff */
[----:B------:R-:W-:-:S03]  /*3cb60*/  @!P4 IMAD.MOV R9, RZ, RZ, -R9 ;  /* 0x000000ffff09c224 */ /* 0x000fc600078e0a09 */
[----:B------:R-:W-:Y:S01]  /*3cb70*/  LEA.HI.X.SX32 R6, R8, R12, 0x1, P5 ;  /* 0x0000000c08067211 */ /* 0x000fe200028f0eff */
[----:B------:R0:W-:Y:S01]  /*3cb80*/  STL [R1+0x920], R7 ;  /* 0x0009200701007387 */ /* 0x0001e20000100800 */
[----:B------:R-:W-:-:S03]  /*3cb90*/  SEL R9, R14, R9, !P1 ;  /* 0x000000090e097207 */ /* 0x000fc60004800000 */
[----:B------:R3:W-:Y:S01]  /*3cba0*/  STL [R1+0x91c], R6 ;  /* 0x00091c0601007387 */ /* 0x0007e20000100800 */
[----:B0-----:R-:W-:-:S04]  /*3cbb0*/  @P0 LOP3.LUT R7, R7, R6, RZ, 0x3c, !PT ;  /* 0x0000000607070212 */ /* 0x001fc800078e3cff */
[----:B---3--:R-:W-:Y:S01]  /*3cbc0*/  @P0 LOP3.LUT R6, R7, R6, RZ, 0x3c, !PT ;  /* 0x0000000607060212 */ /* 0x008fe200078e3cff */
[----:B------:R-:W-:-:S03]  /*3cbd0*/  IMAD R9, R9, UR6, RZ ;  /* 0x0000000609097c24 */ /* 0x000fc6000f8e02ff */
[----:B------:R-:W-:-:S05]  /*3cbe0*/  @P0 LOP3.LUT R7, R7, R6, RZ, 0x3c, !PT ;  /* 0x0000000607070212 */ /* 0x000fca00078e3cff */
[----:B------:R0:W3:Y:S01]  /*3cbf0*/  @P0 LDG.E.U8 R0, desc[UR20][R6.64] ;  /* 0x0000001406000981 */ /* 0x0000e2000c1e1100 */
[----:B------:R-:W-:-:S03]  /*3cc00*/  ISETP.GE.AND P4, PT, R75, RZ, PT ;  /* 0x000000ff4b00720c */ /* 0x000fc60003f86270 */
[----:B------:R-:W2:Y:S01]  /*3cc10*/  LDL.LU R75, [R1+0x2644] ;  /* 0x00264400014b7983 */ /* 0x000ea20000300800 */
[----:B0-----:R-:W-:-:S04]  /*3cc20*/  IADD3 R7, P5, PT, R9, R13, RZ ;  /* 0x0000000d09077210 */ /* 0x001fc80007fbe0ff */
[----:B------:R-:W-:Y:S01]  /*3cc30*/  LEA.HI.X.SX32 R6, R9, R12, 0x1, P5 ;  /* 0x0000000c09067211 */ /* 0x000fe200028f0eff */
[----:B------:R0:W-:Y:S04]  /*3cc40*/  STL [R1+0x928], R7 ;  /* 0x0009280701007387 */ /* 0x0001e80000100800 */
[----:B------:R1:W-:Y:S01]  /*3cc50*/  STL [R1+0x924], R6 ;  /* 0x0009240601007387 */ /* 0x0003e20000100800 */
[-C--:B0-----:R-:W-:Y:S02]  /*3cc60*/  @P0 LOP3.LUT R7, R7, R6.reuse, RZ, 0x3c, !PT ;  /* 0x0000000607070212 */ /* 0x081fe400078e3cff */
[----:B------:R-:W-:Y:S02]  /*3cc70*/  PRMT R9, RZ, 0x7610, R9 ;  /* 0x00007610ff097816 */ /* 0x000fe40000000009 */
[----:B-1----:R-:W-:-:S04]  /*3cc80*/  @P0 LOP3.LUT R6, R7, R6, RZ, 0x3c, !PT ;  /* 0x0000000607060212 */ /* 0x002fc800078e3cff */
[----:B------:R-:W-:-:S05]  /*3cc90*/  @P0 LOP3.LUT R7, R7, R6, RZ, 0x3c, !PT ;  /* 0x0000000607070212 */ /* 0x000fca00078e3cff */
[----:B------:R-:W2:Y:S01]  /*3cca0*/  @P0 LDG.E.U8 R9, desc[UR20][R6.64] ;  /* 0x0000001406090981 */ /* 0x000ea2000c1e1100 */
[----:B------:R-:W-:-:S13]  /*3ccb0*/  ISETP.GT.U32.AND P3, PT, R15, R10, PT ;  /* 0x0000000a0f00720c */ /* 0x000fda0003f64070 */
[----:B------:R-:W-:-:S05]  /*3ccc0*/  @!P3 IMAD.IADD R10, R10, 0x1, -R15 ;  /* 0x000000010a0ab824 */ /* 0x000fca00078e0a0f */
[----:B------:R-:W-:-:S13]  /*3ccd0*/  ISETP.GT.U32.AND P3, PT, R15, R10, PT ;  /* 0x0000000a0f00720c */ /* 0x000fda0003f64070 */
[----:B------:R-:W-:-:S04]  /*3cce0*/  @!P3 IMAD.IADD R10, R10, 0x1, -R15 ;  /* 0x000000010a0ab824 */ /* 0x000fc800078e0a0f */
[----:B------:R-:W-:-:S05]  /*3ccf0*/  @!P4 IMAD.MOV R10, RZ, RZ, -R10 ;  /* 0x000000ffff0ac224 */ /* 0x000fca00078e0a0a */
[----:B------:R-:W-:-:S05]  /*3cd00*/  SEL R10, R14, R10, !P1 ;  /* 0x0000000a0e0a7207 */ /* 0x000fca0004800000 */
[----:B------:R-:W-:Y:S01]  /*3cd10*/  IMAD R10, R10, UR6, RZ ;  /* 0x000000060a0a7c24 */ /* 0x000fe2000f8e02ff */
[----:B------:R-:W-:Y:S02]  /*3cd20*/  ISETP.GE.AND P4, PT, R78, RZ, PT ;  /* 0x000000ff4e00720c */ /* 0x000fe40003f86270 */
[----:B------:R-:W-:Y:S01]  /*3cd30*/  PRMT R8, RZ, 0x7610, R8 ;  /* 0x00007610ff087816 */ /* 0x000fe20000000008 */
[----:B--2---:R0:W-:Y:S04]  /*3cd40*/  STL [R1+0xfc], R9 ;  /* 0x0000fc0901007387 */ /* 0x0041e80000100800 */
[----:B------:R-:W2:Y:S01]  /*3cd50*/  LDL.LU R78, [R1+0x2640] ;  /* 0x00264000014e7983 */ /* 0x000ea20000300800 */
[----:B0-----:R-:W-:-:S04]  /*3cd60*/  IADD3 R9, P5, PT, R10, R13, RZ ;  /* 0x0000000d0a097210 */ /* 0x001fc80007fbe0ff */
[----:B------:R-:W-:Y:S01]  /*3cd70*/  LEA.HI.X.SX32 R6, R10, R12, 0x1, P5 ;  /* 0x0000000c0a067211 */ /* 0x000fe200028f0eff */
[----:B------:R-:W-:Y:S04]  /*3cd80*/  STL [R1+0x930], R9 ;  /* 0x0009300901007387 */ /* 0x000fe80000100800 */
[----:B------:R0:W-:Y:S01]  /*3cd90*/  STL [R1+0x92c], R6 ;  /* 0x00092c0601007387 */ /* 0x0001e20000100800 */
[----:B------:R-:W-:Y:S02]  /*3cda0*/  @P0 IMAD.MOV.U32 R7, RZ, RZ, R6 ;  /* 0x000000ffff070224 */ /* 0x000fe400078e0006 */
[----:B0-----:R-:W-:-:S05]  /*3cdb0*/  @P0 IMAD.MOV.U32 R6, RZ, RZ, R9 ;  /* 0x000000ffff060224 */ /* 0x001fca00078e0009 */
        /* <DEDUP_REMOVED lines=22> */
[----:B------:R-:W-:Y:S01]  /*3cf20*/  @!P3 IMAD.IADD R17, R17, 0x1, -R15 ;  /* 0x000000011111b824 */ /* 0x000fe200078e0a0f */
[----:B------:R-:W-:-:S03]  /*3cf30*/  ISETP.GT.U32.AND P3, PT, R15, R18, PT ;  /* 0x000000120f00720c */ /* 0x000fc60003f64070 */
[----:B------:R-:W-:-:S05]  /*3cf40*/  @!P4 IMAD.MOV R17, RZ, RZ, -R17 ;  /* 0x000000ffff11c224 */ /* 0x000fca00078e0a11 */
[----:B------:R-:W-:-:S05]  /*3cf50*/  SEL R17, R14, R17, !P1 ;  /* 0x000000110e117207 */ /* 0x000fca0004800000 */
[----:B------:R-:W-:Y:S02]  /*3cf60*/  @!P3 IMAD.IADD R18, R18, 0x1, -R15 ;  /* 0x000000011212b824 */ /* 0x000fe400078e0a0f */
[----:B------:R-:W-:-:S03]  /*3cf70*/  IMAD R17, R17, UR6, RZ ;  /* 0x0000000611117c24 */ /* 0x000fc6000f8e02ff */
[----:B------:R-:W-:Y:S02]  /*3cf80*/  ISETP.GT.U32.AND P3, PT, R15, R18, PT ;  /* 0x000000120f00720c */ /* 0x000fe40003f64070 */
[----:B------:R-:W-:-:S11]  /*3cf90*/  ISETP.GE.AND P4, PT, R81, RZ, PT ;  /* 0x000000ff5100720c */ /* 0x000fd60003f86270 */
[----:B------:R-:W-:-:S04]  /*3cfa0*/  @!P3 IMAD.IADD R18, R18, 0x1, -R15 ;  /* 0x000000011212b824 */ /* 0x000fc800078e0a0f */
[----:B------:R-:W-:Y:S01]  /*3cfb0*/  @!P4 IMAD.MOV R18, RZ, RZ, -R18 ;  /* 0x000000ffff12c224 */ /* 0x000fe200078e0a12 */
[----:B------:R-:W-:Y:S02]  /*3cfc0*/  ISETP.GE.AND P4, PT, R84, RZ, PT ;  /* 0x000000ff5400720c */ /* 0x000fe40003f86270 */
[----:B------:R-:W-:-:S13]  /*3cfd0*/  ISETP.GT.U32.AND P3, PT, R15, R19, PT ;  /* 0x000000130f00720c */ /* 0x000fda0003f64070 */
[----:B------:R-:W-:-:S05]  /*3cfe0*/  @!P3 IMAD.IADD R19, R19, 0x1, -R15 ;  /* 0x000000011313b824 */ /* 0x000fca00078e0a0f */
[----:B------:R-:W-:Y:S01]  /*3cff0*/  ISETP.GT.U32.AND P3, PT, R15, R19, PT ;  /* 0x000000130f00720c */ /* 0x000fe20003f64070 */
[----:B--2---:R0:W-:Y:S04]  /*3d000*/  STL [R1+0xec], R5 ;  /* 0x0000ec0501007387 */ /* 0x0041e80000100800 */
[----:B------:R-:W2:Y:S01]  /*3d010*/  LDL.LU R81, [R1+0x2638] ;  /* 0x0026380001517983 */ /* 0x000ea20000300800 */
[----:B0-----:R-:W-:-:S04]  /*3d020*/  IADD3 R5, P5, PT, R17, R13, RZ ;  /* 0x0000000d11057210 */ /* 0x001fc80007fbe0ff */
[----:B------:R-:W-:Y:S01]  /*3d030*/  LEA.HI.X.SX32 R6, R17, R12, 0x1, P5 ;  /* 0x0000000c11067211 */ /* 0x000fe200028f0eff */
[----:B------:R-:W-:Y:S04]  /*3d040*/  STL [R1+0x940], R5 ;  /* 0x0009400501007387 */ /* 0x000fe80000100800 */
[----:B------:R0:W-:Y:S04]  /*3d050*/  STL [R1+0x93c], R6 ;  /* 0x00093c0601007387 */ /* 0x0001e80000100800 */
[----:B------:R-:W2:Y:S01]  /*3d060*/  LDL.LU R84, [R1+0x2634] ;  /* 0x0026340001547983 */ /* 0x000ea20000300800 */
[----:B------:R-:W-:Y:S01]  /*3d070*/  @!P3 IMAD.IADD R19, R19, 0x1, -R15 ;  /* 0x000000011313b824 */ /* 0x000fe200078e0a0f */
[----:B------:R-:W-:-:S13]  /*3d080*/  ISETP.GT.U32.AND P3, PT, R15, R20, PT ;  /* 0x000000140f00720c */ /* 0x000fda0003f64070 */
[----:B------:R-:W-:-:S05]  /*3d090*/  @!P3 IMAD.IADD R20, R20, 0x1, -R15 ;  /* 0x000000011414b824 */ /* 0x000fca00078e0a0f */
[----:B------:R-:W-:-:S13]  /*3d0a0*/  ISETP.GT.U32.AND P3, PT, R15, R20, PT ;  /* 0x000000140f00720c */ /* 0x000fda0003f64070 */
[----:B------:R-:W-:Y:S01]  /*3d0b0*/  @!P3 IMAD.IADD R20, R20, 0x1, -R15 ;  /* 0x000000011414b824 */ /* 0x000fe200078e0a0f */
[----:B------:R-:W-:Y:S01]  /*3d0c0*/  ISETP.GT.U32.AND P3, PT, R15, R21, PT ;  /* 0x000000150f00720c */ /* 0x000fe20003f64070 */
[----:B------:R-:W1:Y:S01]  /*3d0d0*/  S2R R2, SR_TID.X ;  /* 0x0000000000027919 */ /* 0x000e620000002100 */
[----:B------:R-:W-:-:S11]  /*3d0e0*/  SEL R18, R14, R18, !P1 ;  /* 0x000000120e127207 */ /* 0x000fd60004800000 */
[----:B------:R-:W-:-:S05]  /*3d0f0*/  @!P3 IMAD.IADD R21, R21, 0x1, -R15 ;  /* 0x000000011515b824 */ /* 0x000fca00078e0a0f */
[----:B------:R-:W-:Y:S01]  /*3d100*/  ISETP.GT.U32.AND P3, PT, R15, R21, PT ;  /* 0x000000150f00720c */ /* 0x000fe20003f64070 */
[----:B------:R-:W-:Y:S01]  /*3d110*/  @!P4 IMAD.MOV R19, RZ, RZ, -R19 ;  /* 0x000000ffff13c224 */ /* 0x000fe200078e0a13 */
[----:B------:R-:W-:Y:S01]  /*3d120*/  ISETP.GE.AND P4, PT, R91, RZ, PT ;  /* 0x000000ff5b00720c */ /* 0x000fe20003f86270 */
[----:B------:R-:W-:Y:S01]  /*3d130*/  IMAD R18, R18, UR6, RZ ;  /* 0x0000000612127c24 */ /* 0x000fe2000f8e02ff */
[----:B------:R-:W-:Y:S01]  /*3d140*/  PRMT R3, RZ, 0x7610, R3 ;  /* 0x00007610ff037816 */ /* 0x000fe20000000003 */
[----:B------:R-:W-:Y:S02]  /*3d150*/  @P0 IMAD.MOV.U32 R7, RZ, RZ, R6 ;  /* 0x000000ffff070224 */ /* 0x000fe400078e0006 */
[----:B0-----:R-:W-:Y:S01]  /*3d160*/  @P0 IMAD.MOV.U32 R6, RZ, RZ, R5 ;  /* 0x000000ffff060224 */ /* 0x001fe200078e0005 */
[----:B------:R-:W-:-:S05]  /*3d170*/  IADD3 R8, P5, PT, R18, R13, RZ ;  /* 0x0000000d12087210 */ /* 0x000fca0007fbe0ff */
[----:B------:R-:W-:Y:S01]  /*3d180*/  @!P3 IMAD.IADD R21, R21, 0x1, -R15 ;  /* 0x000000011515b824 */ /* 0x000fe200078e0a0f */
[----:B------:R-:W-:Y:S02]  /*3d190*/  ISETP.GT.U32.AND P3, PT, R15, R22, PT ;  /* 0x000000160f00720c */ /* 0x000fe40003f64070 */
[----:B------:R-:W-:Y:S01]  /*3d1a0*/  SEL R19, R14, R19, !P1 ;  /* 0x000000130e137207 */ /* 0x000fe20004800000 */
[----:B------:R0:W3:Y:S01]  /*3d1b0*/  @P0 LDG.E.U8 R3, desc[UR20][R6.64] ;  /* 0x0000001406030981 */ /* 0x0000e2000c1e1100 */
[----:B------:R-:W-:Y:S01]  /*3d1c0*/  @!P4 IMAD.MOV R20, RZ, RZ, -R20 ;  /* 0x000000ffff14c224 */ /* 0x000fe200078e0a14 */
[----:B------:R-:W-:Y:S02]  /*3d1d0*/  ISETP.GE.AND P4, PT, R89, RZ, PT ;  /* 0x000000ff5900720c */ /* 0x000fe40003f86270 */
[----:B------:R-:W-:Y:S01]  /*3d1e0*/  STL [R1+0x948], R8 ;  /* 0x0009480801007387 */ /* 0x000fe20000100800 */
[----:B------:R-:W-:Y:S01]  /*3d1f0*/  IMAD R19, R19, UR6, RZ ;  /* 0x0000000613137c24 */ /* 0x000fe2000f8e02ff */
[----:B------:R-:W-:-:S02]  /*3d200*/  PRMT R4, RZ, 0x7610, R4 ;  /* 0x00007610ff047816 */ /* 0x000fc40000000004 */
[----:B0-----:R-:W-:Y:S02]  /*3d210*/  LEA.HI.X.SX32 R6, R18, R12, 0x1, P5 ;  /* 0x0000000c12067211 */ /* 0x001fe400028f0eff */
[----:B-1----:R-:W-:Y:S01]  /*3d220*/  LOP3.LUT R2, R2, 0x7f, RZ, 0xc0, !PT ;  /* 0x0000007f02027812 */ /* 0x002fe200078ec0ff */
[----:B------:R-:W-:Y:S02]  /*3d230*/  @!P3 IMAD.IADD R22, R22, 0x1, -R15 ;  /* 0x000000011616b824 */ /* 0x000fe400078e0a0f */
[----:B------:R0:W-:Y:S01]  /*3d240*/  STL [R1+0x944], R6 ;  /* 0x0009440601007387 */ /* 0x0001e20000100800 */
[----:B------:R-:W-:Y:S01]  /*3d250*/  @P0 IMAD.MOV.U32 R7, RZ, RZ, R6 ;  /* 0x000000ffff070224 */ /* 0x000fe200078e0006 */
[----:B------:R-:W-:Y:S02]  /*3d260*/  SEL R20, R14, R20, !P1 ;  /* 0x000000140e147207 */ /* 0x000fe40004800000 */
[----:B------:R-:W-:Y:S02]  /*3d270*/  LOP3.LUT R5, R2, 0x10, RZ, 0x3c, !PT ;  /* 0x0000001002057812 */ /* 0x000fe400078e3cff */
[----:B------:R-:W-:Y:S01]  /*3d280*/  ISETP.GT.U32.AND P3, PT, R15, R22, PT ;  /* 0x000000160f00720c */ /* 0x000fe20003f64070 */
[----:B------:R-:W-:Y:S04]  /*3d290*/  STS.U8 [R2+UR8+0x21400], R71 ;  /* 0x0214004702007988 */ /* 0x000fe80008000008 */
[----:B------:R-:W-:Y:S04]  /*3d2a0*/  STS.U8 [R2+UR8+0x21800], R70 ;  /* 0x0218004602007988 */ /* 0x000fe80008000008 */
[----:B------:R-:W-:Y:S04]  /*3d2b0*/  STS.U8 [R2+UR8+0x21c00], R72 ;  /* 0x021c004802007988 */ /* 0x000fe80008000008 */
[----:B------:R-:W-:Y:S04]  /*3d2c0*/  STS.U8 [R2+UR8+0x22000], R73 ;  /* 0x0220004902007988 */ /* 0x000fe80008000008 */
[----:B------:R-:W-:Y:S01]  /*3d2d0*/  STS.U8 [R2+UR8+0x22400], R75 ;  /* 0x0224004b02007988 */ /* 0x000fe20008000008 */
[----:B0-----:R-:W-:Y:S01]  /*3d2e0*/  @P0 IMAD.MOV.U32 R6, RZ, RZ, R8 ;  /* 0x000000ffff060224 */ /* 0x001fe200078e0008 */
[----:B------:R-:W-:-:S02]  /*3d2f0*/  IADD3 R8, P5, PT, R19, R13, RZ ;  /* 0x0000000d13087210 */ /* 0x000fc40007fbe0ff */
[----:B------:R-:W-:Y:S04]  /*3d300*/  STS.U8 [R2+UR8+0x22800], R74 ;  /* 0x0228004a02007988 */ /* 0x000fe80008000008 */
[----:B------:R0:W3:Y:S04]  /*3d310*/  @P0 LDG.E.U8 R4, desc[UR20][R6.64] ;  /* 0x0000001406040981 */ /* 0x0000e8000c1e1100 */
[----:B------:R-:W-:Y:S04]  /*3d320*/  STS.U8 [R2+UR8+0x22c00], R78 ;  /* 0x022c004e02007988 */ /* 0x000fe80008000008 */
[----:B----4-:R-:W-:Y:S04]  /*3d330*/  STS.U8 [R2+UR8+0x23000], R76 ;  /* 0x0230004c02007988 */ /* 0x010fe80008000008 */
[----:B------:R-:W-:Y:S04]  /*3d340*/  STS.U8 [R2+UR8+0x23400], R79 ;  /* 0x0234004f02007988 */ /* 0x000fe80008000008 */
[----:B------:R-:W-:Y:S04]  /*3d350*/  STS.U8 [R2+UR8+0x23800], R77 ;  /* 0x0238004d02007988 */ /* 0x000fe80008000008 */
[----:B------:R-:W-:Y:S04]  /*3d360*/  STS.U8 [R2+UR8+0x23c00], R82 ;  /* 0x023c005202007988 */ /* 0x000fe80008000008 */
[----:B------:R-:W4:Y:S01]  /*3d370*/  LDL.LU R91, [R1+0x2630] ;  /* 0x00263000015b7983 */ /* 0x000f220000300800 */
[----:B------:R-:W-:Y:S01]  /*3d380*/  IMAD R20, R20, UR6, RZ ;  /* 0x0000000614147c24 */ /* 0x000fe2000f8e02ff */
[----:B0-----:R-:W-:Y:S01]  /*3d390*/  LEA.HI.X.SX32 R6, R19, R12, 0x1, P5 ;  /* 0x0000000c13067211 */ /* 0x001fe200028f0eff */
[----:B------:R-:W-:Y:S01]  /*3d3a0*/  @!P4 IMAD.MOV R21, RZ, RZ, -R21 ;  /* 0x000000ffff15c224 */ /* 0x000fe200078e0a15 */
[----:B------:R-:W-:Y:S01]  /*3d3b0*/  STL [R1+0x950], R8 ;  /* 0x0009500801007387 */ /* 0x000fe20000100800 */
[----:B------:R-:W-:-:S03]  /*3d3c0*/  ISETP.GE.AND P4, PT, R90, RZ, PT ;  /* 0x000000ff5a00720c */ /* 0x000fc60003f86270 */
[----:B------:R0:W-:Y:S01]  /*3d3d0*/  STL [R1+0x94c], R6 ;  /* 0x00094c0601007387 */ /* 0x0001e20000100800 */
[----:B------:R-:W-:Y:S01]  /*3d3e0*/  @P0 IMAD.MOV.U32 R7, RZ, RZ, R6 ;  /* 0x000000ffff070224 */ /* 0x000fe200078e0006 */
[----:B------:R-:W-:Y:S01]  /*3d3f0*/  SEL R21, R14, R21, !P1 ;  /* 0x000000150e157207 */ /* 0x000fe20004800000 */
[----:B------:R-:W-:Y:S01]  /*3d400*/  @!P3 IMAD.IADD R22, R22, 0x1, -R15 ;  /* 0x000000011616b824 */ /* 0x000fe200078e0a0f */
[----:B------:R-:W3:Y:S01]  /*3d410*/  LDL.LU R89, [R1+0x262c] ;  /* 0x00262c0001597983 */ /* 0x000ee20000300800 */
[----:B0-----:R-:W-:Y:S01]  /*3d420*/  @P0 IMAD.MOV.U32 R6, RZ, RZ, R8 ;  /* 0x000000ffff060224 */ /* 0x001fe200078e0008 */
[----:B------:R-:W-:Y:S01]  /*3d430*/  IADD3 R8, P5, PT, R20, R13, RZ ;  /* 0x0000000d14087210 */ /* 0x000fe20007fbe0ff */
[----:B------:R-:W-:Y:S01]  /*3d440*/  IMAD R21, R21, UR6, RZ ;  /* 0x0000000615157c24 */ /* 0x000fe2000f8e02ff */
[----:B------:R0:W-:Y:S04]  /*3d450*/  STS.U8 [R5+UR8+0x20c80], R83 ;  /* 0x020c805305007988 */ /* 0x0001e80008000008 */
[----:B------:R-:W-:Y:S01]  /*3d460*/  STL [R1+0x958], R8 ;  /* 0x0009580801007387 */ /* 0x000fe20000100800 */
[----:B------:R-:W-:Y:S01]  /*3d470*/  @!P4 IMAD.MOV R22, RZ, RZ, -R22 ;  /* 0x000000ffff16c224 */ /* 0x000fe200078e0a16 */
[----:B0-----:R-:W-:-:S04]  /*3d480*/  PRMT R83, RZ, 0x7610, R83 ;  /* 0x00007610ff537816 */ /* 0x001fc80000000053 */
[----:B------:R-:W-:Y:S02]  /*3d490*/  SEL R22, R14, R22, !P1 ;  /* 0x000000160e167207 */ /* 0x000fe40004800000 */
[----:B------:R-:W-:-:S03]  /*3d4a0*/  PRMT R75, RZ, 0x7610, R75 ;  /* 0x00007610ff4b7816 */ /* 0x000fc6000000004b */
[----:B------:R-:W-:Y:S01]  /*3d4b0*/  IMAD R22, R22, UR6, RZ ;  /* 0x0000000616167c24 */ /* 0x000fe2000f8e02ff */
[----:B------:R-:W-:Y:S01]  /*3d4c0*/  STS.U8 [R5+UR8+0x21480], R86 ;  /* 0x0214805605007988 */ /* 0x000fe20008000008 */
[----:B------:R-:W-:Y:S02]  /*3d4d0*/  ISETP.GE.AND P4, PT, R92, RZ, PT ;  /* 0x000000ff5c00720c */ /* 0x000fe40003f86270 */
[----:B------:R-:W-:-:S13]  /*3d4e0*/  ISETP.GT.U32.AND P3, PT, R15, R23, PT ;  /* 0x000000170f00720c */ /* 0x000fda0003f64070 */
[----:B------:R-:W-:-:S05]  /*3d4f0*/  @!P3 IMAD.IADD R23, R23, 0x1, -R15 ;  /* 0x000000011717b824 */ /* 0x000fca00078e0a0f */
[----:B------:R-:W-:Y:S01]  /*3d500*/  ISETP.GT.U32.AND P3, PT, R15, R23, PT ;  /* 0x000000170f00720c */ /* 0x000fe20003f64070 */
[----:B------:R-:W-:-:S12]  /*3d510*/  STS.U8 [R5+UR8+0x21080], R87 ;  /* 0x0210805705007988 */ /* 0x000fd80008000008 */
[----:B------:R-:W-:-:S04]  /*3d520*/  @!P3 IMAD.IADD R23, R23, 0x1, -R15 ;  /* 0x000000011717b824 */ /* 0x000fc800078e0a0f */
[----:B------:R-:W-:Y:S01]  /*3d530*/  @!P4 IMAD.MOV R23, RZ, RZ, -R23 ;  /* 0x000000ffff17c224 */ /* 0x000fe200078e0a17 */
[----:B------:R-:W-:Y:S01]  /*3d540*/  ISETP.GE.AND P4, PT, R93, RZ, PT ;  /* 0x000000ff5d00720c */ /* 0x000fe20003f86270 */
[----:B--2---:R0:W-:Y:S02]  /*3d550*/  STS.U8 [R5+UR8+0x20880], R84 ;  /* 0x0208805405007988 */ /* 0x0041e40008000008 */
[----:B0-----:R-:W-:-:S06]  /*3d560*/  PRMT R84, RZ, 0x7610, R84 ;  /* 0x00007610ff547816 */ /* 0x001fcc0000000054 */
[----:B------:R0:W2:Y:S02]  /*3d570*/  @P0 LDG.E.U8 R84, desc[UR20][R6.64] ;  /* 0x0000001406540981 */ /* 0x0000a4000c1e1100 */
[----:B0-----:R-:W-:-:S05]  /*3d580*/  LEA.HI.X.SX32 R6, R20, R12, 0x1, P5 ;  /* 0x0000000c14067211 */ /* 0x001fca00028f0eff */
[----:B------:R0:W-:Y:S01]  /*3d590*/  STL [R1+0x954], R6 ;  /* 0x0009540601007387 */ /* 0x0001e20000100800 */
[----:B------:R-:W-:-:S03]  /*3d5a0*/  @P0 IMAD.MOV.U32 R7, RZ, RZ, R6 ;  /* 0x000000ffff070224 */ /* 0x000fc600078e0006 */
[----:B------:R-:W2:Y:S01]  /*3d5b0*/  LDL.LU R90, [R1+0x2628] ;  /* 0x00262800015a7983 */ /* 0x000ea20000300800 */
[----:B0-----:R-:W-:Y:S01]  /*3d5c0*/  @P0 IMAD.MOV.U32 R6, RZ, RZ, R8 ;  /* 0x000000ffff060224 */ /* 0x001fe200078e0008 */
[----:B------:R-:W-:-:S04]  /*3d5d0*/  IADD3 R8, P5, PT, R21, R13, RZ ;  /* 0x0000000d15087210 */ /* 0x000fc80007fbe0ff */
[----:B------:R0:W2:Y:S04]  /*3d5e0*/  @P0 LDG.E.U8 R83, desc[UR20][R6.64] ;  /* 0x0000001406530981 */ /* 0x0000a8000c1e1100 */
[----:B------:R-:W-:Y:S01]  /*3d5f0*/  STL [R1+0x960], R8 ;  /* 0x0009600801007387 */ /* 0x000fe20000100800 */
[----:B0-----:R-:W-:-:S05]  /*3d600*/  LEA.HI.X.SX32 R6, R21, R12, 0x1, P5 ;  /* 0x0000000c15067211 */ /* 0x001fca00028f0eff */
[----:B------:R0:W-:Y:S01]  /*3d610*/  STL [R1+0x95c], R6 ;  /* 0x00095c0601007387 */ /* 0x0001e20000100800 */
[----:B------:R-:W-:-:S03]  /*3d620*/  @P0 IMAD.MOV.U32 R7, RZ, RZ, R6 ;  /* 0x000000ffff070224 */ /* 0x000fc600078e0006 */
[----:B------:R-:W2:Y:S04]  /*3d630*/  LDL.LU R86, [R1+0x4] ;  /* 0x0000040001567983 */ /* 0x000ea80000300800 */
[----:B------:R-:W3:Y:S01]  /*3d640*/  LDL.LU R92, [R1+0x2624] ;  /* 0x00262400015c7983 */ /* 0x000ee20000300800 */
[----:B0-----:R-:W-:Y:S01]  /*3d650*/  @P0 IMAD.MOV.U32 R6, RZ, RZ, R8 ;  /* 0x000000ffff060224 */ /* 0x001fe200078e0008 */
[----:B------:R-:W-:-:S04]  /*3d660*/  IADD3 R8, P5, PT, R22, R13, RZ ;  /* 0x0000000d16087210 */ /* 0x000fc80007fbe0ff */
[----:B------:R0:W3:Y:S04]  /*3d670*/  @P0 LDG.E.U8 R75, desc[UR20][R6.64] ;  /* 0x00000014064b0981 */ /* 0x0000e8000c1e1100 */
[----:B------:R-:W-:Y:S01]  /*3d680*/  STL [R1+0x968], R8 ;  /* 0x0009680801007387 */ /* 0x000fe20000100800 */
[----:B0-----:R-:W-:-:S05]  /*3d690*/  LEA.HI.X.SX32 R6, R22, R12, 0x1, P5 ;  /* 0x0000000c16067211 */ /* 0x001fca00028f0eff */
[----:B------:R0:W-:Y:S04]  /*3d6a0*/  STL [R1+0x964], R6 ;  /* 0x0009640601007387 */ /* 0x0001e80000100800 */
[----:B------:R-:W3:Y:S04]  /*3d6b0*/  LDL R11, [R1+0x1e88] ;  /* 0x001e8800010b7983 */ /* 0x000ee80000100800 */
[----:B------:R-:W4:Y:S04]  /*3d6c0*/  LDL.LU R87, [R1+0xc] ;  /* 0x00000c0001577983 */ /* 0x000f280000300800 */
[----:B------:R-:W4:Y:S04]  /*3d6d0*/  LDL.LU R93, [R1+0x2620] ;  /* 0x00262000015d7983 */ /* 0x000f280000300800 */
[----:B------:R-:W4:Y:S01]  /*3d6e0*/  LDL.LU R10, [R1+0x8] ;  /* 0x00000800010a7983 */ /* 0x000f220000300800 */
[----:B------:R-:W-:-:S02]  /*3d6f0*/  SEL R23, R14, R23, !P1 ;  /* 0x000000170e177207 */ /* 0x000fc40004800000 */
[----:B------:R-:W-:Y:S02]  /*3d700*/  ISETP.GT.U32.AND P3, PT, R15, R24, PT ;  /* 0x000000180f00720c */ /* 0x000fe40003f64070 */
[----:B------:R-:W-:Y:S01]  /*3d710*/  PRMT R82, RZ, 0x7610, R82 ;  /* 0x00007610ff527816 */ /* 0x000fe20000000052 */
[----:B------:R-:W-:Y:S02]  /*3d720*/  @P0 IMAD.MOV.U32 R7, RZ, RZ, R6 ;  /* 0x000000ffff070224 */ /* 0x000fe400078e0006 */
[----:B------:R-:W-:Y:S02]  /*3d730*/  IMAD R23, R23, UR6, RZ ;  /* 0x0000000617177c24 */ /* 0x000fe4000f8e02ff */
[----:B0-----:R-:W-:-:S03]  /*3d740*/  @P0 IMAD.MOV.U32 R6, RZ, RZ, R8 ;  /* 0x000000ffff060224 */ /* 0x001fc600078e0008 */
[----:B------:R-:W-:Y:S02]  /*3d750*/  IADD3 R8, P5, PT, R23, R13, RZ ;  /* 0x0000000d17087210 */ /* 0x000fe40007fbe0ff */
[----:B------:R0:W4:Y:S01]  /*3d760*/  @P0 LDG.E.U8 R82, desc[UR20][R6.64] ;  /* 0x0000001406520981 */ /* 0x000122000c1e1100 */
[----:B------:R-:W-:-:S03]  /*3d770*/  @!P3 IMAD.IADD R24, R24, 0x1, -R15 ;  /* 0x000000011818b824 */ /* 0x000fc600078e0a0f */
[----:B------:R-:W-:Y:S01]  /*3d780*/  STL [R1+0x970], R8 ;  /* 0x0009700801007387 */ /* 0x000fe20000100800 */
[----:B0-----:R-:W-:-:S05]  /*3d790*/  LEA.HI.X.SX32 R6, R23, R12, 0x1, P5 ;  /* 0x0000000c17067211 */ /* 0x001fca00028f0eff */
[----:B------:R0:W-:Y:S01]  /*3d7a0*/  STL [R1+0x96c], R6 ;  /* 0x00096c0601007387 */ /* 0x0001e20000100800 */
[----:B------:R-:W-:-:S03]  /*3d7b0*/  @P0 IMAD.MOV.U32 R7, RZ, RZ, R6 ;  /* 0x000000ffff070224 */ /* 0x000fc600078e0006 */
[----:B------:R-:W4:Y:S01]  /*3d7c0*/  LDL.LU R9, [R1] ;  /* 0x0000000001097983 */ /* 0x000f220000300800 */
[----:B------:R-:W-:Y:S01]  /*3d7d0*/  ISETP.GT.U32.AND P3, PT, R15, R24, PT ;  /* 0x000000180f00720c */ /* 0x000fe20003f64070 */
[----:B0-----:R-:W-:Y:S02]  /*3d7e0*/  @P0 IMAD.MOV.U32 R6, RZ, RZ, R8 ;  /* 0x000000ffff060224 */ /* 0x001fe400078e0008 */
[----:B------:R-:W4:Y:S10]  /*3d7f0*/  LDL R8, [R1+0x1e8c] ;  /* 0x001e8c0001087983 */ /* 0x000f340000100800 */
[----:B------:R-:W-:-:S04]  /*3d800*/  @!P3 IMAD.IADD R24, R24, 0x1, -R15 ;  /* 0x000000011818b824 */ /* 0x000fc800078e0a0f */
[----:B------:R-:W-:Y:S01]  /*3d810*/  @!P4 IMAD.MOV R24, RZ, RZ, -R24 ;  /* 0x000000ffff18c224 */ /* 0x000fe200078e0a18 */
[----:B------:R0:W-:Y:S04]  /*3d820*/  STS.U8 [R5+UR8+0x20080], R81 ;  /* 0x0200805105007988 */ /* 0x0001e80008000008 */
[----:B------:R-:W-:Y:S02]  /*3d830*/  SEL R24, R14, R24, !P1 ;  /* 0x000000180e187207 */ /* 0x000fe40004800000 */
[----:B0-----:R-:W-:-:S03]  /*3d840*/  PRMT R81, RZ, 0x7610, R81 ;  /* 0x00007610ff517816 */ /* 0x001fc60000000051 */
[----:B------:R-:W-:-:S03]  /*3d850*/  IMAD R24, R24, UR6, RZ ;  /* 0x0000000618187c24 */ /* 0x000fc6000f8e02ff */
[----:B------:R0:W4:Y:S04]  /*3d860*/  @P0 LDG.E.U8 R81, desc[UR20][R6.64] ;  /* 0x0000001406510981 */ /* 0x000128000c1e1100 */
[----:B------:R1:W-:Y:S01]  /*3d870*/  STS.U8 [R5+UR8+0x21880], R88 ;  /* 0x0218805805007988 */ /* 0x0003e20008000008 */
[----:B0-----:R-:W-:-:S03]  /*3d880*/  IADD3 R6, P5, PT, R24, R13, RZ ;  /* 0x0000000d18067210 */ /* 0x001fc60007fbe0ff */
[----:B-1----:R-:W4:Y:S01]  /*3d890*/  LDL.LU R88, [R1+0x14] ;  /* 0x0000140001587983 */ /* 0x002f220000300800 */
[----:B------:R-:W-:-:S03]  /*3d8a0*/  LEA.HI.X.SX32 R7, R24, R12, 0x1, P5 ;  /* 0x0000000c18077211 */ /* 0x000fc600028f0eff */
[----:B--2---:R0:W-:Y:S04]  /*3d8b0*/  STS.U8 [R5+UR8+0x23080], R86 ;  /* 0x0230805605007988 */ /* 0x0041e80008000008 */
[----:B0-----:R-:W2:Y:S04]  /*3d8c0*/  LDL.LU R86, [R1+0x10] ;  /* 0x0000100001567983 */ /* 0x001ea80000300800 */
[----:B------:R-:W-:Y:S04]  /*3d8d0*/  STL [R1+0x978], R6 ;  /* 0x0009780601007387 */ /* 0x000fe80000100800 */
[----:B------:R-:W-:Y:S01]  /*3d8e0*/  STL [R1+0x974], R7 ;  /* 0x0009740701007387 */ /* 0x000fe20000100800 */
[----:B---3--:R-:W-:-:S03]  /*3d8f0*/  ISETP.GE.AND P4, PT, R11, RZ, PT ;  /* 0x000000ff0b00720c */ /* 0x008fc60003f86270 */
[----:B------:R-:W3:Y:S04]  /*3d900*/  LDL R11, [R1+0x1e90] ;  /* 0x001e9000010b7983 */ /* 0x000ee80000100800 */
[----:B----4-:R0:W-:Y:S04]  /*3d910*/  STS.U8 [R5+UR8+0x23880], R87 ;  /* 0x0238805705007988 */ /* 0x0101e80008000008 */
[----:B------:R1:W-:Y:S04]  /*3d920*/  STS.U8 [R5+UR8+0x23c80], R10 ;  /* 0x023c800a05007988 */ /* 0x0003e80008000008 */
[----:B0-----:R-:W4:Y:S04]  /*3d930*/  LDL.LU R87, [R1+0x1c] ;  /* 0x00001c0001577983 */ /* 0x001f280000300800 */
[----:B-1----:R-:W4:Y:S01]  /*3d940*/  LDL.LU R10, [R1+0x18] ;  /* 0x00001800010a7983 */ /* 0x002f220000300800 */
[----:B------:R-:W-:-:S13]  /*3d950*/  ISETP.GT.U32.AND P3, PT, R15, R25, PT ;  /* 0x000000190f00720c */ /* 0x000fda0003f64070 */
[----:B------:R-:W-:-:S05]  /*3d960*/  @!P3 IMAD.IADD R25, R25, 0x1, -R15 ;  /* 0x000000011919b824 */ /* 0x000fca00078e0a0f */
[----:B------:R-:W-:Y:S01]  /*3d970*/  ISETP.GT.U32.AND P3, PT, R15, R25, PT ;  /* 0x000000190f00720c */ /* 0x000fe20003f64070 */
[----:B------:R0:W-:-:S12]  /*3d980*/  STS.U8 [R5+UR8+0x20480], R80 ;  /* 0x0204805005007988 */ /* 0x0001d80008000008 */
[----:B------:R-:W-:-:S04]  /*3d990*/  @!P3 IMAD.IADD R25, R25, 0x1, -R15 ;  /* 0x000000011919b824 */ /* 0x000fc800078e0a0f */
[----:B------:R-:W-:Y:S01]  /*3d9a0*/  @!P4 IMAD.MOV R25, RZ, RZ, -R25 ;  /* 0x000000ffff19c224 */ /* 0x000fe200078e0a19 */
[----:B0-----:R-:W-:-:S04]  /*3d9b0*/  PRMT R80, RZ, 0x7610, R80 ;  /* 0x00007610ff507816 */ /* 0x001fc80000000050 */
[----:B------:R-:W-:Y:S02]  /*3d9c0*/  SEL R25, R14, R25, !P1 ;  /* 0x000000190e197207 */ /* 0x000fe40004800000 */
[----:B------:R0:W4:Y:S03]  /*3d9d0*/  @P0 LDG.E.U8 R80, desc[UR20][R6.64] ;  /* 0x0000001406500981 */ /* 0x000126000c1e1100 */
[----:B------:R-:W-:Y:S01]  /*3d9e0*/  IMAD R25, R25, UR6, RZ ;  /* 0x0000000619197c24 */ /* 0x000fe2000f8e02ff */
[----:B------:R-:W-:-:S04]  /*3d9f0*/  ISETP.GE.AND P4, PT, R8, RZ, PT ;  /* 0x000000ff0800720c */ /* 0x000fc80003f86270 */
[----:B0-----:R-:W-:-:S04]  /*3da00*/  IADD3 R7, P5, PT, R25, R13, RZ ;  /* 0x0000000d19077210 */ /* 0x001fc80007fbe0ff */
[----:B------:R-:W-:Y:S01]  /*3da10*/  LEA.HI.X.SX32 R8, R25, R12, 0x1, P5 ;  /* 0x0000000c19087211 */ /* 0x000fe200028f0eff */
[----:B------:R-:W-:Y:S04]  /*3da20*/  STL [R1+0x980], R7 ;  /* 0x0009800701007387 */ /* 0x000fe80000100800 */
[----:B------:R0:W-:Y:S04]  /*3da30*/  STS.U8 [R5+UR8+0x21c80], R85 ;  /* 0x021c805505007988 */ /* 0x0001e80008000008 */
[----:B------:R-:W-:Y:S01]  /*3da40*/  STL [R1+0x97c], R8 ;  /* 0x00097c0801007387 */ /* 0x000fe20000100800 */
[----:B------:R-:W-:-:S03]  /*3da50*/  ISETP.GT.U32.AND P3, PT, R15, R26, PT ;  /* 0x0000001a0f00720c */ /* 0x000fc60003f64070 */
[----:B0-----:R-:W4:Y:S10]  /*3da60*/  LDL R85, [R1+0x1e78] ;  /* 0x001e780001557983 */ /* 0x001f340000100800 */
[----:B------:R-:W-:-:S05]  /*3da70*/  @!P3 IMAD.IADD R26, R26, 0x1, -R15 ;  /* 0x000000011a1ab824 */ /* 0x000fca00078e0a0f */
[C---:B------:R-:W-:Y:S02]  /*3da80*/  ISETP.GT.U32.AND P3, PT, R15.reuse, R26, PT ;  /* 0x0000001a0f00720c */ /* 0x040fe40003f64070 */
[----:B------:R-:W-:Y:S01]  /*3da90*/  LOP3.LUT R6, R2, 0x20, RZ, 0x3c, !PT ;  /* 0x0000002002067812 */ /* 0x000fe200078e3cff */
[----:B------:R-:W-:Y:S04]  /*3daa0*/  STS.U8 [R5+UR8+0x22080], R90 ;  /* 0x0220805a05007988 */ /* 0x000fe80008000008 */
[----:B------:R-:W-:Y:S04]  /*3dab0*/  STS.U8 [R5+UR8+0x22480], R89 ;  /* 0x0224805905007988 */ /* 0x000fe80008000008 */
[----:B------:R-:W-:Y:S04]  /*3dac0*/  STS.U8 [R5+UR8+0x22880], R92 ;  /* 0x0228805c05007988 */ /* 0x000fe80008000008 */
[----:B------:R-:W-:Y:S04]  /*3dad0*/  STS.U8 [R5+UR8+0x22c80], R91 ;  /* 0x022c805b05007988 */ /* 0x000fe80008000008 */
[----:B------:R-:W-:Y:S01]  /*3dae0*/  STS.U8 [R5+UR8+0x23480], R93 ;  /* 0x0234805d05007988 */ /* 0x000fe20008000008 */
[----:B------:R-:W-:Y:S01]  /*3daf0*/  @!P3 IMAD.IADD R26, R26, 0x1, -R15 ;  /* 0x000000011a1ab824 */ /* 0x000fe200078e0a0f */
[----:B------:R-:W-:-:S03]  /*3db00*/  ISETP.GT.U32.AND P3, PT, R15, R27, PT ;  /* 0x0000001b0f00720c */ /* 0x000fc60003f64070 */
[----:B------:R-:W-:-:S05]  /*3db10*/  @!P4 IMAD.MOV R26, RZ, RZ, -R26 ;  /* 0x000000ffff1ac224 */ /* 0x000fca00078e0a1a */
[----:B------:R-:W-:Y:S01]  /*3db20*/  SEL R26, R14, R26, !P1 ;  /* 0x0000001a0e1a7207 */ /* 0x000fe20004800000 */
[----:B------:R0:W-:Y:S01]  /*3db30*/  STS.U8 [R6+UR8+0x20100], R9 ;  /* 0x0201000906007988 */ /* 0x0001e20008000008 */
[----:B------:R-:W-:-:S03]  /*3db40*/  PRMT R79, RZ, 0x7610, R79 ;  /* 0x00007610ff4f7816 */ /* 0x000fc6000000004f */
[----:B------:R-:W-:Y:S02]  /*3db50*/  IMAD R26, R26, UR6, RZ ;  /* 0x000000061a1a7c24 */ /* 0x000fe4000f8e02ff */
[----:B------:R-:W-:Y:S02]  /*3db60*/  @!P3 IMAD.IADD R27, R27, 0x1, -R15 ;  /* 0x000000011b1bb824 */ /* 0x000fe400078e0a0f */
[----:B0-----:R-:W-:Y:S02]  /*3db70*/  @P0 IMAD.MOV.U32 R9, RZ, RZ, R8 ;  /* 0x000000ffff090224 */ /* 0x001fe400078e0008 */
[----:B------:R-:W-:Y:S01]  /*3db80*/  @P0 IMAD.MOV.U32 R8, RZ, RZ, R7 ;  /* 0x000000ffff080224 */ /* 0x000fe200078e0007 */
[C---:B------:R-:W-:Y:S02]  /*3db90*/  IADD3 R7, P5, PT, R26.reuse, R13, RZ ;  /* 0x0000000d1a077210 */ /* 0x040fe40007fbe0ff */
[----:B------:R-:W-:Y:S02]  /*3dba0*/  ISETP.GT.U32.AND P3, PT, R15, R27, PT ;  /* 0x0000001b0f00720c */ /* 0x000fe40003f64070 */
[----:B------:R0:W4:Y:S04]  /*3dbb0*/  @P0 LDG.E.U8 R79, desc[UR20][R8.64] ;  /* 0x00000014084f0981 */ /* 0x000128000c1e1100 */
[----:B------:R-:W-:Y:S01]  /*3dbc0*/  STS.U8 [R6+UR8+0x20500], R88 ;  /* 0x0205005806007988 */ /* 0x000fe20008000008 */
[----:B0-----:R-:W-:-:S06]  /*3dbd0*/  LEA.HI.X.SX32 R8, R26, R12, 0x1, P5 ;  /* 0x0000000c1a087211 */ /* 0x001fcc00028f0eff */
[----:B------:R-:W-:Y:S01]  /*3dbe0*/  @!P3 IMAD.IADD R27, R27, 0x1, -R15 ;  /* 0x000000011b1bb824 */ /* 0x000fe200078e0a0f */
[----:B------:R-:W-:Y:S01]  /*3dbf0*/  PRMT R78, RZ, 0x7610, R78 ;  /* 0x00007610ff4e7816 */ /* 0x000fe2000000004e */
[----:B------:R-:W-:Y:S01]  /*3dc00*/  @P0 IMAD.MOV.U32 R9, RZ, RZ, R8 ;  /* 0x000000ffff090224 */ /* 0x000fe200078e0008 */
[----:B--2---:R0:W-:Y:S04]  /*3dc10*/  STS.U8 [R6+UR8+0x20900], R86 ;  /* 0x0209005606007988 */ /* 0x0041e80008000008 */
[----:B0-----:R-:W2:Y:S01]  /*3dc20*/  LDL.LU R86, [R1+0x24] ;  /* 0x0000240001567983 */ /* 0x001ea20000300800 */
[----:B---3--:R-:W-:-:S03]  /*3dc30*/  ISETP.GE.AND P4, PT, R11, RZ, PT ;  /* 0x000000ff0b00720c */ /* 0x008fc60003f86270 */
[----:B------:R-:W3:Y:S04]  /*3dc40*/  LDL.LU R11, [R1+0x20] ;  /* 0x00002000010b7983 */ /* 0x000ee80000300800 */
[----:B------:R-:W-:Y:S04]  /*3dc50*/  STL [R1+0x988], R7 ;  /* 0x0009880701007387 */ /* 0x000fe80000100800 */
[----:B------:R0:W-:Y:S04]  /*3dc60*/  STL [R1+0x984], R8 ;  /* 0x0009840801007387 */ /* 0x0001e80000100800 */
[----:B------:R-:W3:Y:S01]  /*3dc70*/  LDL R88, [R1+0x1e7c] ;  /* 0x001e7c0001587983 */ /* 0x000ee20000100800 */
[----:B------:R-:W-:-:S05]  /*3dc80*/  @!P4 IMAD.MOV R27, RZ, RZ, -R27 ;  /* 0x000000ffff1bc224 */ /* 0x000fca00078e0a1b */
[----:B------:R-:W-:Y:S01]  /*3dc90*/  SEL R27, R14, R27, !P1 ;  /* 0x0000001b0e1b7207 */ /* 0x000fe20004800000 */
[----:B0-----:R-:W-:-:S04]  /*3dca0*/  @P0 IMAD.MOV.U32 R8, RZ, RZ, R7 ;  /* 0x000000ffff080224 */ /* 0x001fc800078e0007 */
[----:B------:R-:W-:Y:S01]  /*3dcb0*/  IMAD R27, R27, UR6, RZ ;  /* 0x000000061b1b7c24 */ /* 0x000fe2000f8e02ff */
[----:B------:R0:W3:Y:S04]  /*3dcc0*/  @P0 LDG.E.U8 R78, desc[UR20][R8.64] ;  /* 0x00000014084e0981 */ /* 0x0000e8000c1e1100 */
[C---:B------:R-:W-:Y:S01]  /*3dcd0*/  IADD3 R7, P4, PT, R27.reuse, R13, RZ ;  /* 0x0000000d1b077210 */ /* 0x040fe20007f9e0ff */
[----:B----4-:R1:W-:Y:S03]  /*3dce0*/  STS.U8 [R6+UR8+0x20d00], R87 ;  /* 0x020d005706007988 */ /* 0x0103e60008000008 */
[----:B0-----:R-:W-:Y:S01]  /*3dcf0*/  LEA.HI.X.SX32 R8, R27, R12, 0x1, P4 ;  /* 0x0000000c1b087211 */ /* 0x001fe200020f0eff */
[----:B------:R-:W-:Y:S04]  /*3dd00*/  STL [R1+0x990], R7 ;  /* 0x0009900701007387 */ /* 0x000fe80000100800 */
[----:B------:R-:W-:Y:S04]  /*3dd10*/  STL [R1+0x98c], R8 ;  /* 0x00098c0801007387 */ /* 0x000fe80000100800 */
[----:B-1----:R-:W4:Y:S04]  /*3dd20*/  LDL.LU R87, [R1+0x28] ;  /* 0x0000280001577983 */ /* 0x002f280000300800 */
[----:B------:R0:W-:Y:S04]  /*3dd30*/  STS.U8 [R6+UR8+0x21100], R10 ;  /* 0x0211000a06007988 */ /* 0x0001e80008000008 */
[----:B0-----:R-:W4:Y:S01]  /*3dd40*/  LDL.LU R10, [R1+0x2c] ;  /* 0x00002c00010a7983 */ /* 0x001f220000300800 */
[----:B------:R-:W-:-:S13]  /*3dd50*/  ISETP.GT.U32.AND P3, PT, R15, R28, PT ;  /* 0x0000001c0f00720c */ /* 0x000fda0003f64070 */
[----:B------:R-:W-:-:S05]  /*3dd60*/  @!P3 IMAD.IADD R28, R28, 0x1, -R15 ;  /* 0x000000011c1cb824 */ /* 0x000fca00078e0a0f */
[----:B------:R-:W-:Y:S02]  /*3dd70*/  ISETP.GT.U32.AND P3, PT, R15, R28, PT ;  /* 0x0000001c0f00720c */ /* 0x000fe40003f64070 */
[----:B------:R-:W-:-:S11]  /*3dd80*/  ISETP.GE.AND P4, PT, R85, RZ, PT ;  /* 0x000000ff5500720c */ /* 0x000fd60003f86270 */
[----:B------:R-:W-:Y:S01]  /*3dd90*/  @!P3 IMAD.IADD R28, R28, 0x1, -R15 ;  /* 0x000000011c1cb824 */ /* 0x000fe200078e0a0f */
[----:B------:R-:W-:Y:S01]  /*3dda0*/  PRMT R77, RZ, 0x7610, R77 ;  /* 0x00007610ff4d7816 */ /* 0x000fe2000000004d */
[----:B------:R-:W-:Y:S01]  /*3ddb0*/  @P0 IMAD.MOV.U32 R9, RZ, RZ, R8 ;  /* 0x000000ffff090224 */ /* 0x000fe200078e0008 */
[----:B------:R-:W4:Y:S01]  /*3ddc0*/  LDL R85, [R1+0x1e80] ;  /* 0x001e800001557983 */ /* 0x000f220000100800 */
[----:B------:R-:W-:Y:S02]  /*3ddd0*/  @!P4 IMAD.MOV R28, RZ, RZ, -R28 ;  /* 0x000000ffff1cc224 */ /* 0x000fe400078e0a1c */
[----:B------:R-:W-:-:S03]  /*3dde0*/  @P0 IMAD.MOV.U32 R8, RZ, RZ, R7 ;  /* 0x000000ffff080224 */ /* 0x000fc600078e0007 */
[----:B------:R-:W-:Y:S02]  /*3ddf0*/  SEL R28, R14, R28, !P1 ;  /* 0x0000001c0e1c7207 */ /* 0x000fe40004800000 */
[----:B------:R0:W4:Y:S03]  /*3de00*/  @P0 LDG.E.U8 R77, desc[UR20][R8.64] ;  /* 0x00000014084d0981 */ /* 0x000126000c1e1100 */
[----:B------:R-:W-:Y:S01]  /*3de10*/  IMAD R28, R28, UR4, RZ ;  /* 0x000000041c1c7c24 */ /* 0x000fe2000f8e02ff */
[----:B------:R-:W-:Y:S01]  /*3de20*/  ISETP.GT.U32.AND P3, PT, R15, R29, PT ;  /* 0x0000001d0f00720c */ /* 0x000fe20003f64070 */
[----:B------:R-:W1:Y:S03]  /*3de30*/  LDCU UR4, c[0x0][0x3b0] ;  /* 0x00007600ff0477ac */ /* 0x000e660008000800 */
[----:B------:R-:W-:-:S02]  /*3de40*/  SHF.R.S32.HI R7, RZ, 0x1f, R28 ;  /* 0x0000001fff077819 */ /* 0x000fc4000001141c */
[----:B0-----:R-:W-:-:S05]  /*3de50*/  IADD3 R8, P4, PT, R28, R13, RZ ;  /* 0x0000000d1c087210 */ /* 0x001fca0007f9e0ff */
[----:B------:R-:W-:Y:S01]  /*3de60*/  IMAD.X R9, R7, 0x1, R12, P4 ;  /* 0x0000000107097824 */ /* 0x000fe200020e060c */
[----:B------:R-:W-:Y:S04]  /*3de70*/  STL [R1+0x15b4], R8 ;  /* 0x0015b40801007387 */ /* 0x000fe80000100800 */
[----:B------:R-:W-:Y:S01]  /*3de80*/  STL [R1+0x15b0], R9 ;  /* 0x0015b00901007387 */ /* 0x000fe20000100800 */
[----:B------:R-:W-:-:S05]  /*3de90*/  @!P3 IMAD.IADD R29, R29, 0x1, -R15 ;  /* 0x000000011d1db824 */ /* 0x000fca00078e0a0f */
[----:B------:R-:W-:Y:S02]  /*3dea0*/  ISETP.GT.U32.AND P3, PT, R15, R29, PT ;  /* 0x0000001d0f00720c */ /* 0x000fe40003f64070 */
[----:B------:R-:W-:-:S06]  /*3deb0*/  PRMT R76, RZ, 0x7610, R76 ;  /* 0x00007610ff4c7816 */ /* 0x000fcc000000004c */
[----:B------:R0:W4:Y:S05]  /*3dec0*/  @P0 LDG.E.U8 R76, desc[UR20][R8.64] ;  /* 0x00000014084c0981 */ /* 0x00012a000c1e1100 */
[----:B------:R-:W-:Y:S01]  /*3ded0*/  @!P3 IMAD.IADD R29, R29, 0x1, -R15 ;  /* 0x000000011d1db824 */ /* 0x000fe200078e0a0f */
[----:B--2---:R2:W-:Y:S04]  /*3dee0*/  STS.U8 [R6+UR8+0x21500], R86 ;  /* 0x0215005606007988 */ /* 0x0045e80008000008 */
[----:B--2---:R-:W2:Y:S04]  /*3def0*/  LDL.LU R86, [R1+0x34] ;  /* 0x0000340001567983 */ /* 0x004ea80000300800 */
[----:B---3--:R3:W-:Y:S04]  /*3df00*/  STS.U8 [R6+UR8+0x21900], R11 ;  /* 0x0219000b06007988 */ /* 0x0087e80008000008 */
[----:B---3--:R-:W3:Y:S01]  /*3df10*/  LDL.LU R11, [R1+0x30] ;  /* 0x00003000010b7983 */ /* 0x008ee20000300800 */
[----:B------:R-:W-:-:S13]  /*3df20*/  ISETP.GE.AND P4, PT, R88, RZ, PT ;  /* 0x000000ff5800720c */ /* 0x000fda0003f86270 */
[----:B------:R-:W-:-:S05]  /*3df30*/  @!P4 IMAD.MOV R29, RZ, RZ, -R29 ;  /* 0x000000ffff1dc224 */ /* 0x000fca00078e0a1d */
[----:B------:R-:W-:-:S05]  /*3df40*/  SEL R29, R14, R29, !P1 ;  /* 0x0000001d0e1d7207 */ /* 0x000fca0004800000 */
[----:B-1----:R-:W-:Y:S01]  /*3df50*/  IMAD R29, R29, UR4, RZ ;  /* 0x000000041d1d7c24 */ /* 0x002fe2000f8e02ff */
[----:B----4-:R1:W-:Y:S04]  /*3df60*/  STS.U8 [R6+UR8+0x21d00], R87 ;  /* 0x021d005706007988 */ /* 0x0103e80008000008 */
[----:B------:R-:W-:Y:S02]  /*3df70*/  SHF.R.S32.HI R7, RZ, 0x1f, R29 ;  /* 0x0000001fff077819 */ /* 0x000fe4000001141d */
[----:B0-----:R-:W-:Y:S01]  /*3df80*/  IADD3 R8, P4, PT, R29, R13, RZ ;  /* 0x0000000d1d087210 */ /* 0x001fe20007f9e0ff */
[----:B------:R0:W-:Y:S04]  /*3df90*/  STS.U8 [R6+UR8+0x22100], R10 ;  /* 0x0221000a06007988 */ /* 0x0001e80008000008 */
[----:B------:R-:W-:Y:S01]  /*3dfa0*/  IMAD.X R9, R7, 0x1, R12, P4 ;  /* 0x0000000107097824 */ /* 0x000fe200020e060c */
[----:B-1----:R-:W4:Y:S04]  /*3dfb0*/  LDL R87, [R1+0x1e6c] ;  /* 0x001e6c0001577983 */ /* 0x002f280000100800 */
[----:B------:R-:W-:Y:S01]  /*3dfc0*/  STL [R1+0x15bc], R8 ;  /* 0x0015bc0801007387 */ /* 0x000fe20000100800 */
[----:B------:R-:W-:Y:S01]  /*3dfd0*/  ISETP.GT.U32.AND P3, PT, R15, R30, PT ;  /* 0x0000001e0f00720c */ /* 0x000fe20003f64070 */
[----:B------:R-:W1:Y:S02]  /*3dfe0*/  LDCU UR4, c[0x0][0x3b0] ;  /* 0x00007600ff0477ac */ /* 0x000e640008000800 */
[----:B------:R-:W-:Y:S04]  /*3dff0*/  STL [R1+0x15b8], R9 ;  /* 0x0015b80901007387 */ /* 0x000fe80000100800 */
[----:B------:R-:W4:Y:S04]  /*3e000*/  LDL.LU R88, [R1+0x3c] ;  /* 0x00003c0001587983 */ /* 0x000f280000300800 */
[----:B0-----:R-:W4:Y:S02]  /*3e010*/  LDL.LU R10, [R1+0x38] ;  /* 0x00003800010a7983 */ /* 0x001f240000300800 */
[----:B------:R-:W-:-:S05]  /*3e020*/  @!P3 IMAD.IADD R30, R30, 0x1, -R15 ;  /* 0x000000011e1eb824 */ /* 0x000fca00078e0a0f */
[----:B------:R-:W-:Y:S02]  /*3e030*/  ISETP.GT.U32.AND P3, PT, R15, R30, PT ;  /* 0x0000001e0f00720c */ /* 0x000fe40003f64070 */
[----:B------:R-:W-:-:S11]  /*3e040*/  ISETP.GE.AND P4, PT, R85, RZ, PT ;  /* 0x000000ff5500720c */ /* 0x000fd60003f86270 */
[----:B------:R-:W-:Y:S01]  /*3e050*/  @!P3 IMAD.IADD R30, R30, 0x1, -R15 ;  /* 0x000000011e1eb824 */ /* 0x000fe200078e0a0f */
[----:B------:R-:W-:-:S06]  /*3e060*/  PRMT R21, RZ, 0x7610, R21 ;  /* 0x00007610ff157816 */ /* 0x000fcc0000000015 */
[----:B------:R0:W4:Y:S01]  /*3e070*/  @P0 LDG.E.U8 R21, desc[UR20][R8.64] ;  /* 0x0000001408150981 */ /* 0x000122000c1e1100 */
[----:B------:R-:W-:-:S05]  /*3e080*/  @!P4 IMAD.MOV R30, RZ, RZ, -R30 ;  /* 0x000000ffff1ec224 */ /* 0x000fca00078e0a1e */
[----:B------:R-:W-:-:S05]  /*3e090*/  SEL R30, R14, R30, !P1 ;  /* 0x0000001e0e1e7207 */ /* 0x000fca0004800000 */
[----:B-1----:R-:W-:Y:S01]  /*3e0a0*/  IMAD R30, R30, UR4, RZ ;  /* 0x000000041e1e7c24 */ /* 0x002fe2000f8e02ff */
[----:B---3--:R1:W-:Y:S04]  /*3e0b0*/  STS.U8 [R6+UR8+0x22900], R11 ;  /* 0x0229000b06007988 */ /* 0x0083e80008000008 */
[----:B--2---:R2:W-:Y:S04]  /*3e0c0*/  STS.U8 [R6+UR8+0x22500], R86 ;  /* 0x0225005606007988 */ /* 0x0045e80008000008 */
[----:B----4-:R3:W-:Y:S04]  /*3e0d0*/  STS.U8 [R6+UR8+0x23100], R10 ;  /* 0x0231000a06007988 */ /* 0x0107e80008000008 */
[----:B-1----:R-:W4:Y:S01]  /*3e0e0*/  LDL R11, [R1+0x1e70] ;  /* 0x001e7000010b7983 */ /* 0x002f220000100800 */
[----:B------:R-:W-:-:S02]  /*3e0f0*/  SHF.R.S32.HI R7, RZ, 0x1f, R30 ;  /* 0x0000001fff077819 */ /* 0x000fc4000001141e */
[----:B0-----:R-:W-:Y:S02]  /*3e100*/  IADD3 R8, P4, PT, R30, R13, RZ ;  /* 0x0000000d1e087210 */ /* 0x001fe40007f9e0ff */
[----:B------:R-:W-:Y:S01]  /*3e110*/  ISETP.GT.U32.AND P3, PT, R15, R31, PT ;  /* 0x0000001f0f00720c */ /* 0x000fe20003f64070 */
[----:B------:R-:W0:Y:S02]  /*3e120*/  LDCU UR4, c[0x0][0x3b0] ;  /* 0x00007600ff0477ac */ /* 0x000e240008000800 */
[----:B------:R-:W-:Y:S01]  /*3e130*/  IMAD.X R9, R7, 0x1, R12, P4 ;  /* 0x0000000107097824 */ /* 0x000fe200020e060c */
[----:B------:R1:W-:Y:S04]  /*3e140*/  STL [R1+0x15c4], R8 ;  /* 0x0015c40801007387 */ /* 0x0003e80000100800 */
[----:B------:R0:W-:Y:S04]  /*3e150*/  STL [R1+0x15c0], R9 ;  /* 0x0015c00901007387 */ /* 0x0001e80000100800 */
[----:B--2---:R-:W2:Y:S01]  /*3e160*/  LDL.LU R86, [R1+0x4c] ;  /* 0x00004c0001567983 */ /* 0x004ea20000300800 */
[----:B------:R-:W-:-:S03]  /*3e170*/  ISETP.GE.AND P4, PT, R87, RZ, PT ;  /* 0x000000ff5700720c */ /* 0x000fc60003f86270 */
[----:B------:R-:W2:Y:S04]  /*3e180*/  LDL.LU R87, [R1+0x48] ;  /* 0x0000480001577983 */ /* 0x000ea80000300800 */
[----:B---3--:R-:W3:Y:S01]  /*3e190*/  LDL R10, [R1+0x1e74] ;  /* 0x001e7400010a7983 */ /* 0x008ee20000100800 */
[----:B------:R-:W-:-:S05]  /*3e1a0*/  @!P3 IMAD.IADD R31, R31, 0x1, -R15 ;  /* 0x000000011f1fb824 */ /* 0x000fca00078e0a0f */
[----:B------:R-:W-:Y:S02]  /*3e1b0*/  ISETP.GT.U32.AND P3, PT, R15, R31, PT ;  /* 0x0000001f0f00720c */ /* 0x000fe40003f64070 */
[----:B------:R-:W-:-:S06]  /*3e1c0*/  PRMT R74, RZ, 0x7610, R74 ;  /* 0x00007610ff4a7816 */ /* 0x000fcc000000004a */
[----:B------:R1:W3:Y:S05]  /*3e1d0*/  @P0 LDG.E.U8 R74, desc[UR20][R8.64] ;  /* 0x00000014084a0981 */ /* 0x0002ea000c1e1100 */
[----:B------:R-:W-:-:S04]  /*3e1e0*/  @!P3 IMAD.IADD R31, R31, 0x1, -R15 ;  /* 0x000000011f1fb824 */ /* 0x000fc800078e0a0f */
[----:B------:R-:W-:-:S05]  /*3e1f0*/  @!P4 IMAD.MOV R31, RZ, RZ, -R31 ;  /* 0x000000ffff1fc224 */ /* 0x000fca00078e0a1f */
[----:B------:R-:W-:-:S05]  /*3e200*/  SEL R31, R14, R31, !P1 ;  /* 0x0000001f0e1f7207 */ /* 0x000fca0004800000 */
[----:B0-----:R-:W-:Y:S01]  /*3e210*/  IMAD R31, R31, UR4, RZ ;  /* 0x000000041f1f7c24 */ /* 0x001fe2000f8e02ff */
[----:B------:R0:W-:Y:S01]  /*3e220*/  STS.U8 [R6+UR8+0x22d00], R88 ;  /* 0x022d005806007988 */ /* 0x0001e20008000008 */
[----:B------:R-:W-:Y:S01]  /*3e230*/  ISETP.GT.U32.AND P3, PT, R15, R32, PT ;  /* 0x000000200f00720c */ /* 0x000fe20003f64070 */
[----:B------:R-:W0:Y:S02]  /*3e240*/  LDCU UR4, c[0x0][0x3b0] ;  /* 0x00007600ff0477ac */ /* 0x000e240008000800 */
[----:B------:R-:W-:Y:S02]  /*3e250*/  SHF.R.S32.HI R7, RZ, 0x1f, R31 ;  /* 0x0000001fff077819 */ /* 0x000fe4000001141f */
[----:B-1----:R-:W-:-:S05]  /*3e260*/  IADD3 R8, P4, PT, R31, R13, RZ ;  /* 0x0000000d1f087210 */ /* 0x002fca0007f9e0ff */
[----:B------:R-:W-:Y:S01]  /*3e270*/  IMAD.X R9, R7, 0x1, R12, P4 ;  /* 0x0000000107097824 */ /* 0x000fe200020e060c */
[----:B------:R-:W-:Y:S04]  /*3e280*/  STL [R1+0x15cc], R8 ;  /* 0x0015cc0801007387 */ /* 0x000fe80000100800 */
[----:B------:R-:W-:Y:S04]  /*3e290*/  STL [R1+0x15c8], R9 ;  /* 0x0015c80901007387 */ /* 0x000fe80000100800 */
[----:B------:R-:W3:Y:S04]  /*3e2a0*/  LDL.LU R85, [R1+0x50] ;  /* 0x0000500001557983 */ /* 0x000ee80000300800 */
[----:B0-----:R-:W3:Y:S01]  /*3e2b0*/  LDL.LU R88, [R1+0x44] ;  /* 0x0000440001587983 */ /* 0x001ee20000300800 */
[----:B------:R-:W-:-:S05]  /*3e2c0*/  @!P3 IMAD.IADD R32, R32, 0x1, -R15 ;  /* 0x000000012020b824 */ /* 0x000fca00078e0a0f */
[----:B------:R-:W-:Y:S02]  /*3e2d0*/  ISETP.GT.U32.AND P3, PT, R15, R32, PT ;  /* 0x000000200f00720c */ /* 0x000fe40003f64070 */
[----:B------:R-:W-:-:S06]  /*3e2e0*/  PRMT R73, RZ, 0x7610, R73 ;  /* 0x00007610ff497816 */ /* 0x000fcc0000000049 */
[----:B------:R0:W3:Y:S05]  /*3e2f0*/  @P0 LDG.E.U8 R73, desc[UR20][R8.64] ;  /* 0x0000001408490981 */ /* 0x0000ea000c1e1100 */
[----:B------:R-:W-:Y:S01]  /*3e300*/  @!P3 IMAD.IADD R32, R32, 0x1, -R15 ;  /* 0x000000012020b824 */ /* 0x000fe200078e0a0f */
[----:B----4-:R-:W-:Y:S02]  /*3e310*/  ISETP.GE.AND P4, PT, R11, RZ, PT ;  /* 0x000000ff0b00720c */ /* 0x010fe40003f86270 */
[----:B------:R-:W4:Y:S04]  /*3e320*/  LDL.LU R11, [R1+0x40] ;  /* 0x00004000010b7983 */ /* 0x000f280000300800 */
[----:B--2---:R1:W-:Y:S07]  /*3e330*/  STS.U8 [R6+UR8+0x23500], R86 ;  /* 0x0235005606007988 */ /* 0x0043ee0008000008 */
[----:B------:R-:W-:Y:S01]  /*3e340*/  @!P4 IMAD.MOV R32, RZ, RZ, -R32 ;  /* 0x000000ffff20c224 */ /* 0x000fe200078e0a20 */
[----:B-1----:R-:W2:Y:S04]  /*3e350*/  LDL R86, [R1+0x1e58] ;  /* 0x001e580001567983 */ /* 0x002ea80000100800 */
[----:B------:R-:W-:-:S05]  /*3e360*/  SEL R32, R14, R32, !P1 ;  /* 0x000000200e207207 */ /* 0x000fca0004800000 */
[----:B------:R-:W-:Y:S01]  /*3e370*/  IMAD R32, R32, UR4, RZ ;  /* 0x0000000420207c24 */ /* 0x000fe2000f8e02ff */
[----:B------:R1:W-:Y:S01]  /*3e380*/  STS.U8 [R6+UR8+0x23900], R87 ;  /* 0x0239005706007988 */ /* 0x0003e20008000008 */
[----:B------:R-:W-:Y:S01]  /*3e390*/  ISETP.GT.U32.AND P3, PT, R15, R33, PT ;  /* 0x000000210f00720c */ /* 0x000fe20003f64070 */
[----:B------:R-:W1:Y:S02]  /*3e3a0*/  LDCU UR4, c[0x0][0x3b0] ;  /* 0x00007600ff0477ac */ /* 0x000e640008000800 */
[----:B------:R-:W-:Y:S02]  /*3e3b0*/  SHF.R.S32.HI R7, RZ, 0x1f, R32 ;  /* 0x0000001fff077819 */ /* 0x000fe40000011420 */
[----:B0-----:R-:W-:-:S05]  /*3e3c0*/  IADD3 R8, P4, PT, R32, R13, RZ ;  /* 0x0000000d20087210 */ /* 0x001fca0007f9e0ff */
[----:B------:R-:W-:Y:S01]  /*3e3d0*/  IMAD.X R9, R7, 0x1, R12, P4 ;  /* 0x0000000107097824 */ /* 0x000fe200020e060c */
[----:B------:R-:W-:Y:S01]  /*3e3e0*/  STL [R1+0x15d4], R8 ;  /* 0x0015d40801007387 */ /* 0x000fe20000100800 */
[----:B---3--:R-:W-:-:S03]  /*3e3f0*/  ISETP.GE.AND P4, PT, R10, RZ, PT ;  /* 0x000000ff0a00720c */ /* 0x008fc60003f86270 */
[----:B------:R-:W-:Y:S04]  /*3e400*/  STL [R1+0x15d0], R9 ;  /* 0x0015d00901007387 */ /* 0x000fe80000100800 */
[----:B-1----:R-:W3:Y:S04]  /*3e410*/  LDL.LU R87, [R1+0x58] ;  /* 0x0000580001577983 */ /* 0x002ee80000300800 */
[----:B------:R-:W3:Y:S01]  /*3e420*/  LDL.LU R10, [R1+0x54] ;  /* 0x00005400010a7983 */ /* 0x000ee20000300800 */
[----:B------:R-:W-:-:S05]  /*3e430*/  @!P3 IMAD.IADD R33, R33, 0x1, -R15 ;  /* 0x000000012121b824 */ /* 0x000fca00078e0a0f */
[----:B------:R-:W-:Y:S01]  /*3e440*/  ISETP.GT.U32.AND P3, PT, R15, R33, PT ;  /* 0x000000210f00720c */ /* 0x000fe20003f64070 */
[----:B------:R0:W-:-:S12]  /*3e450*/  STS.U8 [R6+UR8+0x23d00], R85 ;  /* 0x023d005506007988 */ /* 0x0001d80008000008 */
[----:B------:R-:W-:-:S04]  /*3e460*/  @!P3 IMAD.IADD R33, R33, 0x1, -R15 ;  /* 0x000000012121b824 */ /* 0x000fc800078e0a0f */
[----:B------:R-:W-:Y:S01]  /*3e470*/  @!P4 IMAD.MOV R33, RZ, RZ, -R33 ;  /* 0x000000ffff21c224 */ /* 0x000fe200078e0a21 */
[----:B0-----:R-:W3:Y:S04]  /*3e480*/  LDL R85, [R1+0x1e5c] ;  /* 0x001e5c0001557983 */ /* 0x001ee80000100800 */
[----:B------:R-:W-:Y:S02]  /*3e490*/  SEL R33, R14, R33, !P1 ;  /* 0x000000210e217207 */ /* 0x000fe40004800000 */
[----:B------:R-:W-:-:S03]  /*3e4a0*/  PRMT R72, RZ, 0x7610, R72 ;  /* 0x00007610ff487816 */ /* 0x000fc60000000048 */
[----:B------:R-:W-:Y:S01]  /*3e4b0*/  IMAD R33, R33, UR4, RZ ;  /* 0x0000000421217c24 */ /* 0x000fe2000f8e02ff */
[----:B------:R-:W-:Y:S02]  /*3e4c0*/  LOP3.LUT R7, R2, 0x30, RZ, 0x3c, !PT ;  /* 0x0000003002077812 */ /* 0x000fe400078e3cff */
[----:B------:R0:W3:Y:S01]  /*3e4d0*/  @P0 LDG.E.U8 R72, desc[UR20][R8.64] ;  /* 0x0000001408480981 */ /* 0x0000e2000c1e1100 */
[----:B------:R-:W-:Y:S01]  /*3e4e0*/  ISETP.GT.U32.AND P3, PT, R15, R34, PT ;  /* 0x000000220f00720c */ /* 0x000fe20003f64070 */
[----:B------:R-:W1:Y:S01]  /*3e4f0*/  LDCU UR4, c[0x0][0x3b0] ;  /* 0x00007600ff0477ac */ /* 0x000e620008000800 */
[----:B0-----:R-:W-:Y:S02]  /*3e500*/  SHF.R.S32.HI R8, RZ, 0x1f, R33 ;  /* 0x0000001fff087819 */ /* 0x001fe40000011421 */
[----:B------:R-:W-:Y:S01]  /*3e510*/  IADD3 R9, P4, PT, R33, R13, RZ ;  /* 0x0000000d21097210 */ /* 0x000fe20007f9e0ff */
[----:B------:R-:W-:Y:S04]  /*3e520*/  STS.U8 [R7+UR8+0x20180], R88 ;  /* 0x0201805807007988 */ /* 0x000fe80008000008 */
[----:B------:R-:W-:Y:S04]  /*3e530*/  STL [R1+0x15dc], R9 ;  /* 0x0015dc0901007387 */ /* 0x000fe80000100800 */
[----:B------:R-:W-:-:S05]  /*3e540*/  @!P3 IMAD.IADD R34, R34, 0x1, -R15 ;  /* 0x000000012222b824 */ /* 0x000fca00078e0a0f */
[----:B------:R-:W-:Y:S02]  /*3e550*/  ISETP.GT.U32.AND P3, PT, R15, R34, PT ;  /* 0x000000220f00720c */ /* 0x000fe40003f64070 */
[----:B------:R-:W-:-:S11]  /*3e560*/  PRMT R71, RZ, 0x7610, R71 ;  /* 0x00007610ff477816 */ /* 0x000fd60000000047 */
[----:B------:R-:W-:Y:S01]  /*3e570*/  @!P3 IMAD.IADD R34, R34, 0x1, -R15 ;  /* 0x000000012222b824 */ /* 0x000fe200078e0a0f */
[----:B----4-:R0:W-:Y:S02]  /*3e580*/  STS.U8 [R7+UR8+0x20580], R11 ;  /* 0x0205800b07007988 */ /* 0x0101e40008000008 */
[----:B0-----:R-:W-:Y:S02]  /*3e590*/  IMAD.X R11, R8, 0x1, R12, P4 ;  /* 0x00000001080b7824 */ /* 0x001fe400020e060c */
[----:B------:R-:W-:Y:S02]  /*3e5a0*/  @P0 IMAD.MOV.U32 R8, RZ, RZ, R9 ;  /* 0x000000ffff080224 */ /* 0x000fe400078e0009 */
[----:B------:R-:W-:Y:S01]  /*3e5b0*/  @P0 IMAD.MOV.U32 R9, RZ, RZ, R11 ;  /* 0x000000ffff090224 */ /* 0x000fe200078e000b */
[----:B------:R0:W-:Y:S04]  /*3e5c0*/  STL [R1+0x15d8], R11 ;  /* 0x0015d80b01007387 */ /* 0x0001e80000100800 */
[----:B------:R-:W4:Y:S04]  /*3e5d0*/  LDL.LU R88, [R1+0x60] ;  /* 0x0000600001587983 */ /* 0x000f280000300800 */
[----:B------:R1:W4:Y:S04]  /*3e5e0*/  @P0 LDG.E.U8 R71, desc[UR20][R8.64] ;  /* 0x0000001408470981 */ /* 0x000328000c1e1100 */
[----:B0-----:R-:W4:Y:S01]  /*3e5f0*/  LDL.LU R11, [R1+0x5c] ;  /* 0x00005c00010b7983 */ /* 0x001f220000300800 */
[----:B--2---:R-:W-:-:S03]  /*3e600*/  ISETP.GE.AND P4, PT, R86, RZ, PT ;  /* 0x000000ff5600720c */ /* 0x004fc60003f86270 */
[----:B------:R-:W2:Y:S10]  /*3e610*/  LDL R86, [R1+0x1e68] ;  /* 0x001e680001567983 */ /* 0x000eb40000100800 */
[----:B------:R-:W-:-:S05]  /*3e620*/  @!P4 IMAD.MOV R34, RZ, RZ, -R34 ;  /* 0x000000ffff22c224 */ /* 0x000fca00078e0a22 */
[----:B------:R-:W-:-:S05]  /*3e630*/  SEL R34, R14, R34, !P1 ;  /* 0x000000220e227207 */ /* 0x000fca0004800000 */
[----:B-1----:R-:W-:Y:S01]  /*3e640*/  IMAD R34, R34, UR4, RZ ;  /* 0x0000000422227c24 */ /* 0x002fe2000f8e02ff */
[----:B---3--:R0:W-:Y:S04]  /*3e650*/  STS.U8 [R7+UR8+0x20d80], R10 ;  /* 0x020d800a07007988 */ /* 0x0081e80008000008 */
[----:B------:R1:W-:Y:S01]  /*3e660*/  STS.U8 [R7+UR8+0x20980], R87 ;  /* 0x0209805707007988 */ /* 0x0003e20008000008 */
[----:B------:R-:W-:Y:S01]  /*3e670*/  ISETP.GT.U32.AND P3, PT, R15, R35, PT ;  /* 0x000000230f00720c */ /* 0x000fe20003f64070 */
[----:B------:R-:W3:Y:S01]  /*3e680*/  LDCU UR4, c[0x0][0x3b0] ;  /* 0x00007600ff0477ac */ /* 0x000ee20008000800 */
[----:B------:R-:W-:Y:S02]  /*3e690*/  SHF.R.S32.HI R8, RZ, 0x1f, R34 ;  /* 0x0000001fff087819 */ /* 0x000fe40000011422 */
[----:B------:R-:W-:-:S05]  /*3e6a0*/  IADD3 R9, P4, PT, R34, R13, RZ ;  /* 0x0000000d22097210 */ /* 0x000fca0007f9e0ff */
[----:B0-----:R-:W-:Y:S01]  /*3e6b0*/  IMAD.X R10, R8, 0x1, R12, P4 ;  /* 0x00000001080a7824 */ /* 0x001fe200020e060c */
[----:B------:R0:W-:Y:S01]  /*3e6c0*/  STL [R1+0x15e4], R9 ;  /* 0x0015e40901007387 */ /* 0x0001e20000100800 */
[----:B------:R-:W-:-:S03]  /*3e6d0*/  @P0 IMAD.MOV.U32 R8, RZ, RZ, R9 ;  /* 0x000000ffff080224 */ /* 0x000fc600078e0009 */
[----:B------:R0:W-:Y:S04]  /*3e6e0*/  STL [R1+0x15e0], R10 ;  /* 0x0015e00a01007387 */ /* 0x0001e80000100800 */
[----:B-1----:R-:W2:Y:S01]  /*3e6f0*/  LDL.LU R87, [R1+0x68] ;  /* 0x0000680001577983 */ /* 0x002ea20000300800 */
[----:B0-----:R-:W-:-:S03]  /*3e700*/  @P0 IMAD.MOV.U32 R9, RZ, RZ, R10 ;  /* 0x000000ffff090224 */ /* 0x001fc600078e000a */
[----:B------:R-:W2:Y:S01]  /*3e710*/  LDL.LU R10, [R1+0x64] ;  /* 0x00006400010a7983 */ /* 0x000ea20000300800 */
[----:B------:R-:W-:Y:S01]  /*3e720*/  @!P3 IMAD.IADD R35, R35, 0x1, -R15 ;  /* 0x000000012323b824 */ /* 0x000fe200078e0a0f */
[----:B------:R-:W-:Y:S02]  /*3e730*/  ISETP.GE.AND P4, PT, R85, RZ, PT ;  /* 0x000000ff5500720c */ /* 0x000fe40003f86270 */
[----:B------:R-:W-:Y:S01]  /*3e740*/  PRMT R70, RZ, 0x7610, R70 ;  /* 0x00007610ff467816 */ /* 0x000fe20000000046 */
[----:B------:R-:W2:Y:S01]  /*3e750*/  LDL R85, [R1+0x1e4c] ;  /* 0x001e4c0001557983 */ /* 0x000ea20000100800 */
[----:B------:R-:W-:-:S04]  /*3e760*/  ISETP.GT.U32.AND P3, PT, R15, R35, PT ;  /* 0x000000230f00720c */ /* 0x000fc80003f64070 */
[----:B------:R0:W2:Y:S09]  /*3e770*/  @P0 LDG.E.U8 R70, desc[UR20][R8.64] ;  /* 0x0000001408460981 */ /* 0x0000b2000c1e1100 */
[----:B------:R-:W-:-:S04]  /*3e780*/  @!P3 IMAD.IADD R35, R35, 0x1, -R15 ;  /* 0x000000012323b824 */ /* 0x000fc800078e0a0f */
[----:B------:R-:W-:-:S05]  /*3e790*/  @!P4 IMAD.MOV R35, RZ, RZ, -R35 ;  /* 0x000000ffff23c224 */ /* 0x000fca00078e0a23 */
[----:B------:R-:W-:-:S05]  /*3e7a0*/  SEL R35, R14, R35, !P1 ;  /* 0x000000230e237207 */ /* 0x000fca0004800000 */
[----:B---3--:R-:W-:Y:S01]  /*3e7b0*/  IMAD R35, R35, UR4, RZ ;  /* 0x0000000423237c24 */ /* 0x008fe2000f8e02ff */
[----:B------:R-:W-:Y:S01]  /*3e7c0*/  ISETP.GT.U32.AND P3, PT, R15, R36, PT ;  /* 0x000000240f00720c */ /* 0x000fe20003f64070 */
[----:B------:R-:W1:Y:S03]  /*3e7d0*/  LDCU UR4, c[0x0][0x3b0] ;  /* 0x00007600ff0477ac */ /* 0x000e660008000800 */
[----:B0-----:R-:W-:Y:S02]  /*3e7e0*/  SHF.R.S32.HI R8, RZ, 0x1f, R35 ;  /* 0x0000001fff087819 */ /* 0x001fe40000011423 */
[----:B------:R-:W-:-:S05]  /*3e7f0*/  IADD3 R9, P4, PT, R35, R13, RZ ;  /* 0x0000000d23097210 */ /* 0x000fca0007f9e0ff */
[----:B------:R-:W-:Y:S02]  /*3e800*/  STL [R1+0x15ec], R9 ;  /* 0x0015ec0901007387 */ /* 0x000fe40000100800 */
[----:B------:R-:W-:-:S05]  /*3e810*/  @!P3 IMAD.IADD R36, R36, 0x1, -R15 ;  /* 0x000000012424b824 */ /* 0x000fca00078e0a0f */
[----:B------:R-:W-:Y:S02]  /*3e820*/  ISETP.GT.U32.AND P3, PT, R15, R36, PT ;  /* 0x000000240f00720c */ /* 0x000fe40003f64070 */
[----:B------:R-:W-:-:S11]  /*3e830*/  PRMT R69, RZ, 0x7610, R69 ;  /* 0x00007610ff457816 */ /* 0x000fd60000000045 */
[----:B------:R-:W-:Y:S01]  /*3e840*/  @!P3 IMAD.IADD R36, R36, 0x1, -R15 ;  /* 0x000000012424b824 */ /* 0x000fe200078e0a0f */
[----:B----4-:R-:W-:Y:S04]  /*3e850*/  STS.U8 [R7+UR8+0x21180], R88 ;  /* 0x0211805807007988 */ /* 0x010fe80008000008 */
[----:B------:R0:W-:Y:S02]  /*3e860*/  STS.U8 [R7+UR8+0x21580], R11 ;  /* 0x0215800b07007988 */ /* 0x0001e40008000008 */
[----:B0-----:R-:W-:Y:S02]  /*3e870*/  IMAD.X R11, R8, 0x1, R12, P4 ;  /* 0x00000001080b7824 */ /* 0x001fe400020e060c */
[----:B------:R-:W-:Y:S02]  /*3e880*/  @P0 IMAD.MOV.U32 R8, RZ, RZ, R9 ;  /* 0x000000ffff080224 */ /* 0x000fe400078e0009 */
[----:B------:R-:W-:Y:S01]  /*3e890*/  @P0 IMAD.MOV.U32 R9, RZ, RZ, R11 ;  /* 0x000000ffff090224 */ /* 0x000fe200078e000b */
[----:B------:R0:W-:Y:S04]  /*3e8a0*/  STL [R1+0x15e8], R11 ;  /* 0x0015e80b01007387 */ /* 0x0001e80000100800 */
[----:B------:R-:W3:Y:S01]  /*3e8b0*/  LDL.LU R88, [R1+0x74] ;  /* 0x0000740001587983 */ /* 0x000ee20000300800 */
[----:B--2---:R-:W-:-:S03]  /*3e8c0*/  ISETP.GE.AND P4, PT, R86, RZ, PT ;  /* 0x000000ff5600720c */ /* 0x004fc60003f86270 */
[----:B------:R2:W4:Y:S04]  /*3e8d0*/  @P0 LDG.E.U8 R69, desc[UR20][R8.64] ;  /* 0x0000001408450981 */ /* 0x000528000c1e1100 */
[----:B0-----:R-:W3:Y:S04]  /*3e8e0*/  LDL.LU R11, [R1+0x6c] ;  /* 0x00006c00010b7983 */ /* 0x001ee80000300800 */
[----:B------:R-:W4:Y:S02]  /*3e8f0*/  LDL R86, [R1+0x1e50] ;  /* 0x001e500001567983 */ /* 0x000f240000100800 */
[----:B------:R-:W-:-:S05]  /*3e900*/  @!P4 IMAD.MOV R36, RZ, RZ, -R36 ;  /* 0x000000ffff24c224 */ /* 0x000fca00078e0a24 */
[----:B------:R-:W-:-:S05]  /*3e910*/  SEL R36, R14, R36, !P1 ;  /* 0x000000240e247207 */ /* 0x000fca0004800000 */
[----:B-1----:R-:W-:Y:S01]  /*3e920*/  IMAD R36, R36, UR4, RZ ;  /* 0x0000000424247c24 */ /* 0x002fe2000f8e02ff */
[----:B------:R-:W-:Y:S04]  /*3e930*/  STS.U8 [R7+UR8+0x21980], R87 ;  /* 0x0219805707007988 */ /* 0x000fe80008000008 */
[----:B------:R0:W-:Y:S01]  /*3e940*/  STS.U8 [R7+UR8+0x21d80], R10 ;  /* 0x021d800a07007988 */ /* 0x0001e20008000008 */
[----:B--2---:R-:W-:Y:S02]  /*3e950*/  SHF.R.S32.HI R8, RZ, 0x1f, R36 ;  /* 0x0000001fff087819 */ /* 0x004fe40000011424 */
[----:B------:R-:W-:Y:S02]  /*3e960*/  IADD3 R9, P4, PT, R36, R13, RZ ;  /* 0x0000000d24097210 */ /* 0x000fe40007f9e0ff */
[----:B------:R-:W-:Y:S01]  /*3e970*/  ISETP.GT.U32.AND P3, PT, R15, R37, PT ;  /* 0x000000250f00720c */ /* 0x000fe20003f64070 */
[----:B------:R-:W1:Y:S02]  /*3e980*/  LDCU UR4, c[0x0][0x3b0] ;  /* 0x00007600ff0477ac */ /* 0x000e640008000800 */
[----:B0-----:R-:W-:Y:S01]  /*3e990*/  IMAD.X R10, R8, 0x1, R12, P4 ;  /* 0x00000001080a7824 */ /* 0x001fe200020e060c */
[----:B------:R0:W-:Y:S01]  /*3e9a0*/  STL [R1+0x15f4], R9 ;  /* 0x0015f40901007387 */ /* 0x0001e20000100800 */
[----:B------:R-:W-:-:S03]  /*3e9b0*/  @P0 IMAD.MOV.U32 R8, RZ, RZ, R9 ;  /* 0x000000ffff080224 */ /* 0x000fc600078e0009 */
[----:B------:R2:W-:Y:S04]  /*3e9c0*/  STL [R1+0x15f0], R10 ;  /* 0x0015f00a01007387 */ /* 0x0005e80000100800 */
[----:B------:R-:W4:Y:S01]  /*3e9d0*/  LDL.LU R87, [R1+0x78] ;  /* 0x0000780001577983 */ /* 0x000f220000300800 */
[----:B0-----:R-:W-:-:S03]  /*3e9e0*/  @P0 IMAD.MOV.U32 R9, RZ, RZ, R10 ;  /* 0x000000ffff090224 */ /* 0x001fc600078e000a */
[----:B--2---:R-:W2:Y:S01]  /*3e9f0*/  LDL.LU R10, [R1+0x70] ;  /* 0x00007000010a7983 */ /* 0x004ea20000300800 */
[----:B------:R-:W-:Y:S01]  /*3ea00*/  @!P3 IMAD.IADD R37, R37, 0x1, -R15 ;  /* 0x000000012525b824 */ /* 0x000fe200078e0a0f */
[----:B------:R-:W-:-:S04]  /*3ea10*/  ISETP.GE.AND P4, PT, R85, RZ, PT ;  /* 0x000000ff5500720c */ /* 0x000fc80003f86270 */
[----:B------:R-:W-:Y:S02]  /*3ea20*/  ISETP.GT.U32.AND P3, PT, R15, R37, PT ;  /* 0x000000250f00720c */ /* 0x000fe40003f64070 */
[----:B------:R-:W-:-:S06]  /*3ea30*/  PRMT R68, RZ, 0x7610, R68 ;  /* 0x00007610ff447816 */ /* 0x000fcc0000000044 */
[----:B------:R0:W2:Y:S05]  /*3ea40*/  @P0 LDG.E.U8 R68, desc[UR20][R8.64] ;  /* 0x0000001408440981 */ /* 0x0000aa000c1e1100 */
[----:B------:R-:W-:Y:S01]  /*3ea50*/  @!P3 IMAD.IADD R37, R37, 0x1, -R15 ;  /* 0x000000012525b824 */ /* 0x000fe200078e0a0f */
[----:B------:R-:W-:-:S03]  /*3ea60*/  ISETP.GT.U32.AND P3, PT, R15, R38, PT ;  /* 0x000000260f00720c */ /* 0x000fc60003f64070 */
[----:B------:R-:W-:-:S05]  /*3ea70*/  @!P4 IMAD.MOV R37, RZ, RZ, -R37 ;  /* 0x000000ffff25c224 */ /* 0x000fca00078e0a25 */
[----:B------:R-:W-:-:S05]  /*3ea80*/  SEL R37, R14, R37, !P1 ;  /* 0x000000250e257207 */ /* 0x000fca0004800000 */
[----:B-1----:R-:W-:Y:S02]  /*3ea90*/  IMAD R37, R37, UR4, RZ ;  /* 0x0000000425257c24 */ /* 0x002fe4000f8e02ff */
[----:B------:R-:W-:Y:S01]  /*3eaa0*/  @!P3 IMAD.IADD R38, R38, 0x1, -R15 ;  /* 0x000000012626b824 */ /* 0x000fe200078e0a0f */
[----:B------:R-:W1:Y:S02]  /*3eab0*/  LDCU UR4, c[0x0][0x3b0] ;  /* 0x00007600ff0477ac */ /* 0x000e640008000800 */
[----:B0-----:R-:W-:Y:S02]  /*3eac0*/  SHF.R.S32.HI R8, RZ, 0x1f, R37 ;  /* 0x0000001fff087819 */ /* 0x001fe40000011425 */
[----:B------:R-:W-:Y:S02]  /*3ead0*/  IADD3 R9, P4, PT, R37, R13, RZ ;  /* 0x0000000d25097210 */ /* 0x000fe40007f9e0ff */
[----:B------:R-:W-:-:S03]  /*3eae0*/  ISETP.GT.U32.AND P3, PT, R15, R38, PT ;  /* 0x000000260f00720c */ /* 0x000fc60003f64070 */
[----:B------:R-:W-:-:S10]  /*3eaf0*/  IMAD.X R22, R8, 0x1, R12, P4 ;  /* 0x0000000108167824 */ /* 0x000fd400020e060c */
[----:B------:R-:W-:Y:S01]  /*3eb00*/  @!P3 IMAD.IADD R38, R38, 0x1, -R15 ;  /* 0x000000012626b824 */ /* 0x000fe200078e0a0f */
[----:B------:R-:W-:Y:S01]  /*3eb10*/  PRMT R20, RZ, 0x7610, R20 ;  /* 0x00007610ff147816 */ /* 0x000fe20000000014 */
[----:B------:R-:W-:Y:S01]  /*3eb20*/  @P0 IMAD.MOV.U32 R8, RZ, RZ, R9 ;  /* 0x000000ffff080224 */ /* 0x000fe200078e0009 */
[----:B---3--:R0:W-:Y:S04]  /*3eb30*/  STS.U8 [R7+UR8+0x22580], R11 ;  /* 0x0225800b07007988 */ /* 0x0081e80008000008 */
[----:B0-----:R-:W3:Y:S01]  /*3eb40*/  LDL R11, [R1+0x1e54] ;  /* 0x001e5400010b7983 */ /* 0x001ee20000100800 */
[----:B----4-:R-:W-:-:S03]  /*3eb50*/  ISETP.GE.AND P4, PT, R86, RZ, PT ;  /* 0x000000ff5600720c */ /* 0x010fc60003f86270 */
[----:B------:R-:W-:Y:S04]  /*3eb60*/  STL [R1+0x15fc], R9 ;  /* 0x0015fc0901007387 */ /* 0x000fe80000100800 */
[----:B------:R-:W-:Y:S04]  /*3eb70*/  STL [R1+0x15f8], R22 ;  /* 0x0015f81601007387 */ /* 0x000fe80000100800 */
[----:B------:R0:W-:Y:S04]  /*3eb80*/  STS.U8 [R7+UR8+0x22180], R88 ;  /* 0x0221805807007988 */ /* 0x0001e80008000008 */
[----:B------:R-:W4:Y:S04]  /*3eb90*/  LDL.LU R85, [R1+0x80] ;  /* 0x0000800001557983 */ /* 0x000f280000300800 */
[----:B0-----:R-:W4:Y:S04]  /*3eba0*/  LDL.LU R88, [R1+0x7c] ;  /* 0x00007c0001587983 */ /* 0x001f280000300800 */
[----:B------:R-:W4:Y:S01]  /*3ebb0*/  LDL R86, [R1+0x1e40] ;  /* 0x001e400001567983 */ /* 0x000f220000100800 */
[----:B------:R-:W-:-:S02]  /*3ebc0*/  @!P4 IMAD.MOV R38, RZ, RZ, -R38 ;  /* 0x000000ffff26c224 */ /* 0x000fc400078e0a26 */
[----:B------:R-:W-:-:S03]  /*3ebd0*/  @P0 IMAD.MOV.U32 R9, RZ, RZ, R22 ;  /* 0x000000ffff090224 */ /* 0x000fc600078e0016 */
[----:B------:R-:W-:Y:S02]  /*3ebe0*/  SEL R38, R14, R38, !P1 ;  /* 0x000000260e267207 */ /* 0x000fe40004800000 */
[----:B------:R0:W4:Y:S03]  /*3ebf0*/  @P0 LDG.E.U8 R20, desc[UR20][R8.64] ;  /* 0x0000001408140981 */ /* 0x000126000c1e1100 */
[----:B-1----:R-:W-:Y:S01]  /*3ec00*/  IMAD R38, R38, UR4, RZ ;  /* 0x0000000426267c24 */ /* 0x002fe2000f8e02ff */
[----:B------:R-:W-:Y:S04]  /*3ec10*/  STS.U8 [R7+UR8+0x22980], R87 ;  /* 0x0229805707007988 */ /* 0x000fe80008000008 */
[----:B0-----:R-:W-:-:S02]  /*3ec20*/  SHF.R.S32.HI R8, RZ, 0x1f, R38 ;  /* 0x0000001fff087819 */ /* 0x001fc40000011426 */
[----:B------:R-:W-:Y:S01]  /*3ec30*/  IADD3 R9, P4, PT, R38, R13, RZ ;  /* 0x0000000d26097210 */ /* 0x000fe20007f9e0ff */
[----:B--2---:R0:W-:Y:S04]  /*3ec40*/  STS.U8 [R7+UR8+0x22d80], R10 ;  /* 0x022d800a07007988 */ /* 0x0041e80008000008 */
[----:B------:R1:W-:Y:S01]  /*3ec50*/  STL [R1+0x1604], R9 ;  /* 0x0016040901007387 */ /* 0x0003e20000100800 */
[----:B------:R-:W-:Y:S01]  /*3ec60*/  ISETP.GT.U32.AND P3, PT, R15, R39, PT ;  /* 0x000000270f00720c */ /* 0x000fe20003f64070 */
[----:B------:R-:W2:Y:S01]  /*3ec70*/  LDCU UR4, c[0x0][0x3b0] ;  /* 0x00007600ff0477ac */ /* 0x000ea20008000800 */
[----:B0-----:R-:W-:Y:S02]  /*3ec80*/  IMAD.X R10, R8, 0x1, R12, P4 ;  /* 0x00000001080a7824 */ /* 0x001fe400020e060c */
[----:B------:R-:W-:-:S02]  /*3ec90*/  @P0 IMAD.MOV.U32 R8, RZ, RZ, R9 ;  /* 0x000000ffff080224 */ /* 0x000fc400078e0009 */
[----:B-1----:R-:W-:Y:S01]  /*3eca0*/  @P0 IMAD.MOV.U32 R9, RZ, RZ, R10 ;  /* 0x000000ffff090224 */ /* 0x002fe200078e000a */
[----:B------:R0:W-:Y:S04]  /*3ecb0*/  STL [R1+0x1600], R10 ;  /* 0x0016000a01007387 */ /* 0x0001e80000100800 */
[----:B------:R-:W4:Y:S04]  /*3ecc0*/  LDL.LU R87, [R1+0x8c] ;  /* 0x00008c0001577983 */ /* 0x000f280000300800 */
[----:B0-----:R-:W4:Y:S01]  /*3ecd0*/  LDL.LU R10, [R1+0x88] ;  /* 0x00008800010a7983 */ /* 0x001f220000300800 */
[----:B------:R-:W-:-:S05]  /*3ece0*/  @!P3 IMAD.IADD R39, R39, 0x1, -R15 ;  /* 0x000000012727b824 */ /* 0x000fca00078e0a0f */
[----:B------:R-:W-:Y:S02]  /*3ecf0*/  ISETP.GT.U32.AND P3, PT, R15, R39, PT ;  /* 0x000000270f00720c */ /* 0x000fe40003f64070 */
[----:B------:R-:W-:-:S06]  /*3ed00*/  PRMT R67, RZ, 0x7610, R67 ;  /* 0x00007610ff437816 */ /* 0x000fcc0000000043 */
[----:B------:R0:W4:Y:S05]  /*3ed10*/  @P0 LDG.E.U8 R67, desc[UR20][R8.64] ;  /* 0x0000001408430981 */ /* 0x00012a000c1e1100 */
[----:B------:R-:W-:Y:S01]  /*3ed20*/  @!P3 IMAD.IADD R39, R39, 0x1, -R15 ;  /* 0x000000012727b824 */ /* 0x000fe200078e0a0f */
[----:B------:R-:W-:-:S13]  /*3ed30*/  ISETP.GT.U32.AND P3, PT, R15, R40, PT ;  /* 0x000000280f00720c */ /* 0x000fda0003f64070 */
[----:B------:R-:W-:-:S05]  /*3ed40*/  @!P3 IMAD.IADD R40, R40, 0x1, -R15 ;  /* 0x000000012828b824 */ /* 0x000fca00078e0a0f */
[----:B------:R-:W-:Y:S02]  /*3ed50*/  ISETP.GT.U32.AND P3, PT, R15, R40, PT ;  /* 0x000000280f00720c */ /* 0x000fe40003f64070 */
[----:B------:R-:W-:-:S11]  /*3ed60*/  PRMT R66, RZ, 0x7610, R66 ;  /* 0x00007610ff427816 */ /* 0x000fd60000000042 */
[----:B------:R-:W-:Y:S01]  /*3ed70*/  @!P3 IMAD.IADD R40, R40, 0x1, -R15 ;  /* 0x000000012828b824 */ /* 0x000fe200078e0a0f */
[----:B---3--:R-:W-:Y:S02]  /*3ed80*/  ISETP.GE.AND P4, PT, R11, RZ, PT ;  /* 0x000000ff0b00720c */ /* 0x008fe40003f86270 */
[----:B------:R-:W3:Y:S04]  /*3ed90*/  LDL.LU R11, [R1+0x84] ;  /* 0x00008400010b7983 */ /* 0x000ee80000300800 */
[----:B------:R-:W3:Y:S07]  /*3eda0*/  LDL R89, [R1+0x1e44] ;  /* 0x001e440001597983 */ /* 0x000eee0000100800 */
[----:B------:R-:W-:-:S05]  /*3edb0*/  @!P4 IMAD.MOV R39, RZ, RZ, -R39 ;  /* 0x000000ffff27c224 */ /* 0x000fca00078e0a27 */
[----:B------:R-:W-:-:S05]  /*3edc0*/  SEL R39, R14, R39, !P1 ;  /* 0x000000270e277207 */ /* 0x000fca0004800000 */
[----:B--2---:R-:W-:Y:S01]  /*3edd0*/  IMAD R39, R39, UR4, RZ ;  /* 0x0000000427277c24 */ /* 0x004fe2000f8e02ff */
[----:B----4-:R1:W-:Y:S01]  /*3ede0*/  STS.U8 [R7+UR8+0x23180], R85 ;  /* 0x0231805507007988 */ /* 0x0103e20008000008 */
[----:B------:R-:W2:Y:S03]  /*3edf0*/  LDCU UR4, c[0x0][0x3b0] ;  /* 0x00007600ff0477ac */ /* 0x000ea60008000800 */
[----:B0-----:R-:W-:Y:S02]  /*3ee00*/  SHF.R.S32.HI R8, RZ, 0x1f, R39 ;  /* 0x0000001fff087819 */ /* 0x001fe40000011427 */
[----:B------:R-:W-:-:S05]  /*3ee10*/  IADD3 R9, P4, PT, R39, R13, RZ ;  /* 0x0000000d27097210 */ /* 0x000fca0007f9e0ff */
[----:B------:R-:W-:Y:S01]  /*3ee20*/  IMAD.X R22, R8, 0x1, R12, P4 ;  /* 0x0000000108167824 */ /* 0x000fe200020e060c */
[----:B------:R0:W-:Y:S01]  /*3ee30*/  STL [R1+0x160c], R9 ;  /* 0x00160c0901007387 */ /* 0x0001e20000100800 */
[----:B------:R-:W-:-:S03]  /*3ee40*/  ISETP.GE.AND P4, PT, R86, RZ, PT ;  /* 0x000000ff5600720c */ /* 0x000fc60003f86270 */
[----:B------:R-:W-:Y:S04]  /*3ee50*/  STL [R1+0x1608], R22 ;  /* 0x0016081601007387 */ /* 0x000fe80000100800 */
[----:B-1----:R-:W4:Y:S04]  /*3ee60*/  LDL.LU R85, [R1+0x94] ;  /* 0x0000940001557983 */ /* 0x002f280000300800 */
[----:B------:R-:W4:Y:S04]  /*3ee70*/  LDL.LU R86, [R1+0x90] ;  /* 0x0000900001567983 */ /* 0x000f280000300800 */
[----:B------:R-:W4:Y:S01]  /*3ee80*/  LDL R90, [R1+0x1e48] ;  /* 0x001e4800015a7983 */ /* 0x000f220000100800 */
[----:B------:R-:W-:-:S02]  /*3ee90*/  @!P4 IMAD.MOV R40, RZ, RZ, -R40 ;  /* 0x000000ffff28c224 */ /* 0x000fc400078e0a28 */
[----:B------:R-:W-:-:S03]  /*3eea0*/  @P0 IMAD.MOV.U32 R8, RZ, RZ, R9 ;  /* 0x000000ffff080224 */ /* 0x000fc600078e0009 */
[----:B------:R-:W-:Y:S01]  /*3eeb0*/  SEL R40, R14, R40, !P1 ;  /* 0x000000280e287207 */ /* 0x000fe20004800000 */
[----:B0-----:R-:W-:-:S04]  /*3eec0*/  @P0 IMAD.MOV.U32 R9, RZ, RZ, R22 ;  /* 0x000000ffff090224 */ /* 0x001fc800078e0016 */
[----:B--2---:R-:W-:Y:S01]  /*3eed0*/  IMAD R40, R40, UR4, RZ ;  /* 0x0000000428287c24 */ /* 0x004fe2000f8e02ff */
[----:B------:R0:W2:Y:S04]  /*3eee0*/  @P0 LDG.E.U8 R66, desc[UR20][R8.64] ;  /* 0x0000001408420981 */ /* 0x0000a8000c1e1100 */
[----:B------:R1:W-:Y:S04]  /*3eef0*/  STS.U8 [R7+UR8+0x23d80], R10 ;  /* 0x023d800a07007988 */ /* 0x0003e80008000008 */
[----:B------:R1:W-:Y:S04]  /*3ef00*/  STS.U8 [R7+UR8+0x23580], R88 ;  /* 0x0235805807007988 */ /* 0x0003e80008000008 */
[----:B------:R1:W-:Y:S01]  /*3ef10*/  STS.U8 [R7+UR8+0x23980], R87 ;  /* 0x0239805707007988 */ /* 0x0003e20008000008 */
[----:B------:R-:W-:Y:S01]  /*3ef20*/  ISETP.GT.U32.AND P3, PT, R15, R41, PT ;  /* 0x000000290f00720c */ /* 0x000fe20003f64070 */
[----:B------:R-:W3:Y:S01]  /*3ef30*/  LDCU UR4, c[0x0][0x3b0] ;  /* 0x00007600ff0477ac */ /* 0x000ee20008000800 */
[----:B0-----:R-:W-:-:S02]  /*3ef40*/  SHF.R.S32.HI R9, RZ, 0x1f, R40 ;  /* 0x0000001fff097819 */ /* 0x001fc40000011428 */
[----:B-1----:R-:W-:-:S05]  /*3ef50*/  IADD3 R10, P4, PT, R40, R13, RZ ;  /* 0x0000000d280a7210 */ /* 0x002fca0007f9e0ff */
[----:B------:R-:W-:Y:S01]  /*3ef60*/  IMAD.X R9, R9, 0x1, R12, P4 ;  /* 0x0000000109097824 */ /* 0x000fe200020e060c */
[----:B------:R-:W-:Y:S04]  /*3ef70*/  STL [R1+0x1614], R10 ;  /* 0x0016140a01007387 */ /* 0x000fe80000100800 */
[----:B------:R-:W-:Y:S04]  /*3ef80*/  STL [R1+0x1610], R9 ;  /* 0x0016100901007387 */ /* 0x000fe80000100800 */
[----:B------:R-:W2:Y:S04]  /*3ef90*/  LDL.LU R88, [R1+0x9c] ;  /* 0x00009c0001587983 */ /* 0x000ea80000300800 */
[----:B------:R-:W2:Y:S01]  /*3efa0*/  LDL.LU R87, [R1+0x98] ;  /* 0x0000980001577983 */ /* 0x000ea20000300800 */
[----:B------:R-:W-:-:S05]  /*3efb0*/  @!P3 IMAD.IADD R41, R41, 0x1, -R15 ;  /* 0x000000012929b824 */ /* 0x000fca00078e0a0f */
[----:B------:R-:W-:Y:S02]  /*3efc0*/  ISETP.GT.U32.AND P3, PT, R15, R41, PT ;  /* 0x000000290f00720c */ /* 0x000fe40003f64070 */
[----:B------:R-:W-:-:S11]  /*3efd0*/  LOP3.LUT R8, R2, 0x40, RZ, 0x3c, !PT ;  /* 0x0000004002087812 */ /* 0x000fd600078e3cff */
[----:B------:R-:W-:Y:S01]  /*3efe0*/  @!P3 IMAD.IADD R41, R41, 0x1, -R15 ;  /* 0x000000012929b824 */ /* 0x000fe200078e0a0f */
[----:B------:R-:W-:Y:S02]  /*3eff0*/  ISETP.GT.U32.AND P3, PT, R15, R42, PT ;  /* 0x0000002a0f00720c */ /* 0x000fe40003f64070 */
[----:B------:R-:W-:-:S11]  /*3f000*/  PRMT R65, RZ, 0x7610, R65 ;  /* 0x00007610ff417816 */ /* 0x000fd60000000041 */
[----:B------:R-:W-:-:S05]  /*3f010*/  @!P3 IMAD.IADD R42, R42, 0x1, -R15 ;  /* 0x000000012a2ab824 */ /* 0x000fca00078e0a0f */
[----:B------:R-:W-:-:S13]  /*3f020*/  ISETP.GT.U32.AND P3, PT, R15, R42, PT ;  /* 0x0000002a0f00720c */ /* 0x000fda0003f64070 */
[----:B------:R-:W-:Y:S01]  /*3f030*/  @!P3 IMAD.IADD R42, R42, 0x1, -R15 ;  /* 0x000000012a2ab824 */ /* 0x000fe200078e0a0f */
[----:B---3--:R-:W-:Y:S02]  /*3f040*/  ISETP.GE.AND P4, PT, R89, RZ, PT ;  /* 0x000000ff5900720c */ /* 0x008fe40003f86270 */
[----:B------:R-:W3:Y:S04]  /*3f050*/  LDL R89, [R1+0x1e30] ;  /* 0x001e300001597983 */ /* 0x000ee80000100800 */
[----:B------:R0:W-:Y:S07]  /*3f060*/  STS.U8 [R8+UR8+0x20200], R11 ;  /* 0x0202000b08007988 */ /* 0x0001ee0008000008 */
[----:B------:R-:W-:-:S02]  /*3f070*/  @!P4 IMAD.MOV R41, RZ, RZ, -R41 ;  /* 0x000000ffff29c224 */ /* 0x000fc400078e0a29 */
[----:B0-----:R-:W-:-:S03]  /*3f080*/  @P0 IMAD.MOV.U32 R11, RZ, RZ, R9 ;  /* 0x000000ffff0b0224 */ /* 0x001fc600078e0009 */
[----:B------:R-:W-:Y:S02]  /*3f090*/  SEL R41, R14, R41, !P1 ;  /* 0x000000290e297207 */ /* 0x000fe40004800000 */
[----:B------:R0:W3:Y:S03]  /*3f0a0*/  @P0 LDG.E.U8 R65, desc[UR20][R10.64] ;  /* 0x000000140a410981 */ /* 0x0000e6000c1e1100 */
[----:B------:R-:W-:Y:S01]  /*3f0b0*/  IMAD R41, R41, UR4, RZ ;  /* 0x0000000429297c24 */ /* 0x000fe2000f8e02ff */
[----:B------:R-:W1:Y:S04]  /*3f0c0*/  LDCU UR4, c[0x0][0x3b0] ;  /* 0x00007600ff0477ac */ /* 0x000e680008000800 */
[----:B------:R-:W-:-:S02]  /*3f0d0*/  SHF.R.S32.HI R9, RZ, 0x1f, R41 ;  /* 0x0000001fff097819 */ /* 0x000fc40000011429 */
[----:B0-----:R-:W-:-:S05]  /*3f0e0*/  IADD3 R10, P4, PT, R41, R13, RZ ;  /* 0x0000000d290a7210 */ /* 0x001fca0007f9e0ff */
[----:B------:R-:W-:Y:S01]  /*3f0f0*/  IMAD.X R11, R9, 0x1, R12, P4 ;  /* 0x00000001090b7824 */ /* 0x000fe200020e060c */
[----:B------:R-:W-:Y:S04]  /*3f100*/  STL [R1+0x161c], R10 ;  /* 0x00161c0a01007387 */ /* 0x000fe80000100800 */
[----:B----4-:R0:W-:Y:S04]  /*3f110*/  STS.U8 [R8+UR8+0x20600], R85 ;  /* 0x0206005508007988 */ /* 0x0101e80008000008 */
[----:B------:R-:W-:Y:S04]  /*3f120*/  STL [R1+0x1618], R11 ;  /* 0x0016180b01007387 */ /* 0x000fe80000100800 */
[----:B------:R4:W-:Y:S01]  /*3f130*/  STS.U8 [R8+UR8+0x20a00], R86 ;  /* 0x020a005608007988 */ /* 0x0009e20008000008 */
[----:B------:R-:W-:-:S03]  /*3f140*/  ISETP.GE.AND P4, PT, R90, RZ, PT ;  /* 0x000000ff5a00720c */ /* 0x000fc60003f86270 */
[----:B0-----:R-:W3:Y:S04]  /*3f150*/  LDL.LU R85, [R1+0xa4] ;  /* 0x0000a40001557983 */ /* 0x001ee80000300800 */
[----:B----4-:R-:W4:Y:S04]  /*3f160*/  LDL.LU R86, [R1+0xa0] ;  /* 0x0000a00001567983 */ /* 0x010f280000300800 */
[----:B------:R-:W4:Y:S02]  /*3f170*/  LDL R90, [R1+0x1e34] ;  /* 0x001e3400015a7983 */ /* 0x000f240000100800 */
[----:B------:R-:W-:Y:S01]  /*3f180*/  @!P4 IMAD.MOV R42, RZ, RZ, -R42 ;  /* 0x000000ffff2ac224 */ /* 0x000fe200078e0a2a */
[----:B------:R-:W-:-:S04]  /*3f190*/  PRMT R41, RZ, 0x7610, R41 ;  /* 0x00007610ff297816 */ /* 0x000fc80000000029 */
[----:B------:R-:W-:Y:S02]  /*3f1a0*/  SEL R42, R14, R42, !P1 ;  /* 0x0000002a0e2a7207 */ /* 0x000fe40004800000 */
[----:B------:R0:W4:Y:S03]  /*3f1b0*/  @P0 LDG.E.U8 R41, desc[UR20][R10.64] ;  /* 0x000000140a290981 */ /* 0x000126000c1e1100 */
[----:B-1----:R-:W-:Y:S01]  /*3f1c0*/  IMAD R42, R42, UR4, RZ ;  /* 0x000000042a2a7c24 */ /* 0x002fe2000f8e02ff */
[----:B--2---:R1:W-:Y:S04]  /*3f1d0*/  STS.U8 [R8+UR8+0x20e00], R88 ;  /* 0x020e005808007988 */ /* 0x0043e80008000008 */
[----:B------:R-:W-:-:S02]  /*3f1e0*/  SHF.R.S32.HI R9, RZ, 0x1f, R42 ;  /* 0x0000001fff097819 */ /* 0x000fc4000001142a */
[----:B0-----:R-:W-:Y:S01]  /*3f1f0*/  IADD3 R10, P4, PT, R42, R13, RZ ;  /* 0x0000000d2a0a7210 */ /* 0x001fe20007f9e0ff */
[----:B------:R0:W-:Y:S01]  /*3f200*/  STS.U8 [R8+UR8+0x21200], R87 ;  /* 0x0212005708007988 */ /* 0x0001e20008000008 */
[----:B------:R-:W-:Y:S01]  /*3f210*/  ISETP.GT.U32.AND P3, PT, R15, R43, PT ;  /* 0x0000002b0f00720c */ /* 0x000fe20003f64070 */
[----:B------:R-:W2:Y:S02]  /*3f220*/  LDCU UR4, c[0x0][0x3b0] ;  /* 0x00007600ff0477ac */ /* 0x000ea40008000800 */
[----:B------:R-:W-:Y:S01]  /*3f230*/  IMAD.X R11, R9, 0x1, R12, P4 ;  /* 0x00000001090b7824 */ /* 0x000fe200020e060c */
[----:B------:R0:W-:Y:S04]  /*3f240*/  STL [R1+0x1624], R10 ;  /* 0x0016240a01007387 */ /* 0x0001e80000100800 */
[----:B------:R2:W-:Y:S04]  /*3f250*/  STL [R1+0x1620], R11 ;  /* 0x0016200b01007387 */ /* 0x0005e80000100800 */
[----:B-1----:R-:W4:Y:S04]  /*3f260*/  LDL.LU R88, [R1+0xb0] ;  /* 0x0000b00001587983 */ /* 0x002f280000300800 */
        /* <DEDUP_REMOVED lines=12> */
[----:B------:R-:W3:Y:S11]  /*3f330*/  LDL R89, [R1+0x1e38] ;  /* 0x001e380001597983 */ /* 0x000ef60000100800 */
[----:B------:R-:W-:-:S05]  /*3f340*/  @!P4 IMAD.MOV R43, RZ, RZ, -R43 ;  /* 0x000000ffff2bc224 */ /* 0x000fca00078e0a2b */
[----:B------:R-:W-:-:S05]  /*3f350*/  SEL R43, R14, R43, !P1 ;  /* 0x0000002b0e2b7207 */ /* 0x000fca0004800000 */
[----:B--2---:R-:W-:Y:S01]  /*3f360*/  IMAD R43, R43, UR4, RZ ;  /* 0x000000042b2b7c24 */ /* 0x004fe2000f8e02ff */
[----:B------:R-:W1:Y:S04]  /*3f370*/  LDCU UR4, c[0x0][0x3b0] ;  /* 0x00007600ff0477ac */ /* 0x000e680008000800 */
[----:B------:R-:W-:Y:S02]  /*3f380*/  SHF.R.S32.HI R9, RZ, 0x1f, R43 ;  /* 0x0000001fff097819 */ /* 0x000fe4000001142b */
[----:B0-----:R-:W-:-:S05]  /*3f390*/  IADD3 R10, P4, PT, R43, R13, RZ ;  /* 0x0000000d2b0a7210 */ /* 0x001fca0007f9e0ff */
[----:B------:R-:W-:Y:S01]  /*3f3a0*/  IMAD.X R11, R9, 0x1, R12, P4 ;  /* 0x00000001090b7824 */ /* 0x000fe200020e060c */
[----:B------:R-:W-:Y:S04]  /*3f3b0*/  STL [R1+0x162c], R10 ;  /* 0x00162c0a01007387 */ /* 0x000fe80000100800 */
[----:B------:R-:W-:Y:S04]  /*3f3c0*/  STL [R1+0x1628], R11 ;  /* 0x0016280b01007387 */ /* 0x000fe80000100800 */
[----:B------:R0:W2:Y:S04]  /*3f3d0*/  @P0 LDG.E.U8 R39, desc[UR20][R10.64] ;  /* 0x000000140a270981 */ /* 0x0000a8000c1e1100 */
[----:B------:R0:W-:Y:S04]  /*3f3e0*/  STS.U8 [R8+UR8+0x21600], R85 ;  /* 0x0216005508007988 */ /* 0x0001e80008000008 */
[----:B----4-:R4:W-:Y:S01]  /*3f3f0*/  STS.U8 [R8+UR8+0x21a00], R86 ;  /* 0x021a005608007988 */ /* 0x0109e20008000008 */
[----:B------:R-:W-:-:S03]  /*3f400*/  ISETP.GE.AND P4, PT, R90, RZ, PT ;  /* 0x000000ff5a00720c */ /* 0x000fc60003f86270 */
[----:B0-----:R-:W2:Y:S04]  /*3f410*/  LDL.LU R85, [R1+0xb8] ;  /* 0x0000b80001557983 */ /* 0x001ea80000300800 */
[----:B----4-:R-:W4:Y:S06]  /*3f420*/  LDL.LU R86, [R1+0xb4] ;  /* 0x0000b40001567983 */ /* 0x010f2c0000300800 */
[----:B------:R-:W-:-:S05]  /*3f430*/  @!P4 IMAD.MOV R44, RZ, RZ, -R44 ;  /* 0x000000ffff2cc224 */ /* 0x000fca00078e0a2c */
[----:B------:R-:W-:-:S05]  /*3f440*/  SEL R44, R14, R44, !P1 ;  /* 0x0000002c0e2c7207 */ /* 0x000fca0004800000 */
[----:B-1----:R-:W-:Y:S01]  /*3f450*/  IMAD R44, R44, UR4, RZ ;  /* 0x000000042c2c7c24 */ /* 0x002fe2000f8e02ff */
[----:B------:R0:W-:Y:S04]  /*3f460*/  STS.U8 [R8+UR8+0x22200], R88 ;  /* 0x0222005808007988 */ /* 0x0001e80008000008 */
[----:B------:R-:W-:Y:S02]  /*3f470*/  SHF.R.S32.HI R9, RZ, 0x1f, R44 ;  /* 0x0000001fff097819 */ /* 0x000fe4000001142c */
[----:B------:R-:W-:Y:S01]  /*3f480*/  IADD3 R10, P4, PT, R44, R13, RZ ;  /* 0x0000000d2c0a7210 */ /* 0x000fe20007f9e0ff */
[----:B------:R1:W-:Y:S01]  /*3f490*/  STS.U8 [R8+UR8+0x22600], R87 ;  /* 0x0226005708007988 */ /* 0x0003e20008000008 */
[----:B------:R-:W-:Y:S01]  /*3f4a0*/  ISETP.GT.U32.AND P3, PT, R15, R45, PT ;  /* 0x0000002d0f00720c */ /* 0x000fe20003f64070 */
[----:B------:R-:W1:Y:S02]  /*3f4b0*/  LDCU UR4, c[0x0][0x3b0] ;  /* 0x00007600ff0477ac */ /* 0x000e640008000800 */
[----:B------:R-:W-:Y:S01]  /*3f4c0*/  IMAD.X R11, R9, 0x1, R12, P4 ;  /* 0x00000001090b7824 */ /* 0x000fe200020e060c */
[----:B0-----:R-:W2:Y:S04]  /*3f4d0*/  LDL R88, [R1+0x1e20] ;  /* 0x001e200001587983 */ /* 0x001ea80000100800 */
[----:B------:R0:W-:Y:S04]  /*3f4e0*/  STL [R1+0x1634], R10 ;  /* 0x0016340a01007387 */ /* 0x0001e80000100800 */
[----:B------:R0:W-:Y:S04]  /*3f4f0*/  STL [R1+0x1630], R11 ;  /* 0x0016300b01007387 */ /* 0x0001e80000100800 */
[----:B------:R-:W2:Y:S04]  /*3f500*/  LDL.LU R90, [R1+0xd0] ;  /* 0x0000d000015a7983 */ /* 0x000ea80000300800 */
[----:B-1----:R-:W2:Y:S01]  /*3f510*/  LDL.LU R87, [R1+0xc0] ;  /* 0x0000c00001577983 */ /* 0x002ea20000300800 */
[----:B------:R-:W-:-:S05]  /*3f520*/  @!P3 IMAD.IADD R45, R45, 0x1, -R15 ;  /* 0x000000012d2db824 */ /* 0x000fca00078e0a0f */
[----:B------:R-:W-:Y:S02]  /*3f530*/  ISETP.GT.U32.AND P3, PT, R15, R45, PT ;  /* 0x0000002d0f00720c */ /* 0x000fe40003f64070 */
[----:B------:R-:W-:-:S06]  /*3f540*/  PRMT R38, RZ, 0x7610, R38 ;  /* 0x00007610ff267816 */ /* 0x000fcc0000000026 */
[----:B------:R0:W2:Y:S05]  /*3f550*/  @P0 LDG.E.U8 R38, desc[UR20][R10.64] ;  /* 0x000000140a260981 */ /* 0x0000aa000c1e1100 */
[----:B------:R-:W-:Y:S01]  /*3f560*/  @!P3 IMAD.IADD R45, R45, 0x1, -R15 ;  /* 0x000000012d2db824 */ /* 0x000fe200078e0a0f */
[----:B---3--:R-:W-:-:S13]  /*3f570*/  ISETP.GE.AND P4, PT, R89, RZ, PT ;  /* 0x000000ff5900720c */ /* 0x008fda0003f86270 */
[----:B------:R-:W-:-:S05]  /*3f580*/  @!P4 IMAD.MOV R45, RZ, RZ, -R45 ;  /* 0x000000ffff2dc224 */ /* 0x000fca00078e0a2d */
[----:B------:R-:W-:-:S05]  /*3f590*/  SEL R45, R14, R45, !P1 ;  /* 0x0000002d0e2d7207 */ /* 0x000fca0004800000 */
[----:B------:R-:W-:Y:S01]  /*3f5a0*/  IMAD R45, R45, UR4, RZ ;  /* 0x000000042d2d7c24 */ /* 0x000fe2000f8e02ff */
[----:B----4-:R1:W-:Y:S04]  /*3f5b0*/  STS.U8 [R8+UR8+0x22e00], R86 ;  /* 0x022e005608007988 */ /* 0x0103e80008000008 */
[----:B------:R-:W-:Y:S02]  /*3f5c0*/  SHF.R.S32.HI R9, RZ, 0x1f, R45 ;  /* 0x0000001fff097819 */ /* 0x000fe4000001142d */
[----:B0-----:R-:W-:Y:S01]  /*3f5d0*/  IADD3 R10, P4, PT, R45, R13, RZ ;  /* 0x0000000d2d0a7210 */ /* 0x001fe20007f9e0ff */
[----:B--2---:R0:W-:Y:S04]  /*3f5e0*/  STS.U8 [R8+UR8+0x22a00], R85 ;  /* 0x022a005508007988 */ /* 0x0041e80008000008 */
[----:B------:R2:W-:Y:S01]  /*3f5f0*/  STS.U8 [R8+UR8+0x23600], R87 ;  /* 0x0236005708007988 */ /* 0x0005e20008000008 */
[----:B------:R-:W-:-:S03]  /*3f600*/  IMAD.X R11, R9, 0x1, R12, P4 ;  /* 0x00000001090b7824 */ /* 0x000fc600020e060c */
[----:B-1----:R-:W3:Y:S04]  /*3f610*/  LDL R86, [R1+0x1e28] ;  /* 0x001e280001567983 */ /* 0x002ee80000100800 */
[----:B------:R1:W-:Y:S01]  /*3f620*/  STL [R1+0x163c], R10 ;  /* 0x00163c0a01007387 */ /* 0x0003e20000100800 */
[----:B------:R-:W-:Y:S01]  /*3f630*/  ISETP.GT.U32.AND P3, PT, R15, R46, PT ;  /* 0x0000002e0f00720c */ /* 0x000fe20003f64070 */
[----:B------:R-:W4:Y:S02]  /*3f640*/  LDCU UR4, c[0x0][0x3b0] ;  /* 0x00007600ff0477ac */ /* 0x000f240008000800 */
[----:B------:R1:W-:Y:S04]  /*3f650*/  STL [R1+0x1638], R11 ;  /* 0x0016380b01007387 */ /* 0x0003e80000100800 */
[----:B0-----:R-:W3:Y:S01]  /*3f660*/  LDL.LU R85, [R1+0xd8] ;  /* 0x0000d80001557983 */ /* 0x001ee20000300800 */
[----:B------:R-:W-:-:S03]  /*3f670*/  ISETP.GE.AND P4, PT, R88, RZ, PT ;  /* 0x000000ff5800720c */ /* 0x000fc60003f86270 */
[----:B------:R-:W3:Y:S04]  /*3f680*/  LDL.LU R88, [R1+0xd4] ;  /* 0x0000d40001587983 */ /* 0x000ee80000300800 */
[----:B--2---:R-:W2:Y:S01]  /*3f690*/  LDL R87, [R1+0x1e2c] ;  /* 0x001e2c0001577983 */ /* 0x004ea20000100800 */
[----:B------:R-:W-:-:S05]  /*3f6a0*/  @!P3 IMAD.IADD R46, R46, 0x1, -R15 ;  /* 0x000000012e2eb824 */ /* 0x000fca00078e0a0f */
[----:B------:R-:W-:Y:S02]  /*3f6b0*/  ISETP.GT.U32.AND P3, PT, R15, R46, PT ;  /* 0x0000002e0f00720c */ /* 0x000fe40003f64070 */
[----:B------:R-:W-:-:S06]  /*3f6c0*/  PRMT R19, RZ, 0x7610, R19 ;  /* 0x00007610ff137816 */ /* 0x000fcc0000000013 */
[----:B------:R1:W2:Y:S05]  /*3f6d0*/  @P0 LDG.E.U8 R19, desc[UR20][R10.64] ;  /* 0x000000140a130981 */ /* 0x0002aa000c1e1100 */
[----:B------:R-:W-:-:S04]  /*3f6e0*/  @!P3 IMAD.IADD R46, R46, 0x1, -R15 ;  /* 0x000000012e2eb824 */ /* 0x000fc800078e0a0f */
[----:B------:R-:W-:-:S05]  /*3f6f0*/  @!P4 IMAD.MOV R46, RZ, RZ, -R46 ;  /* 0x000000ffff2ec224 */ /* 0x000fca00078e0a2e */
[----:B------:R-:W-:-:S05]  /*3f700*/  SEL R46, R14, R46, !P1 ;  /* 0x0000002e0e2e7207 */ /* 0x000fca0004800000 */
[----:B----4-:R-:W-:Y:S01]  /*3f710*/  IMAD R46, R46, UR4, RZ ;  /* 0x000000042e2e7c24 */ /* 0x010fe2000f8e02ff */
[----:B------:R-:W-:Y:S01]  /*3f720*/  ISETP.GT.U32.AND P3, PT, R15, R47, PT ;  /* 0x0000002f0f00720c */ /* 0x000fe20003f64070 */
[----:B------:R0:W-:Y:S01]  /*3f730*/  STS.U8 [R8+UR8+0x23200], R90 ;  /* 0x0232005a08007988 */ /* 0x0001e20008000008 */
[----:B------:R-:W4:Y:S02]  /*3f740*/  LDCU UR4, c[0x0][0x3b0] ;  /* 0x00007600ff0477ac */ /* 0x000f240008000800 */
[----:B------:R-:W-:Y:S02]  /*3f750*/  SHF.R.S32.HI R9, RZ, 0x1f, R46 ;  /* 0x0000001fff097819 */ /* 0x000fe4000001142e */
[----:B-1----:R-:W-:-:S05]  /*3f760*/  IADD3 R10, P4, PT, R46, R13, RZ ;  /* 0x0000000d2e0a7210 */ /* 0x002fca0007f9e0ff */
[----:B------:R-:W-:Y:S01]  /*3f770*/  IMAD.X R11, R9, 0x1, R12, P4 ;  /* 0x00000001090b7824 */ /* 0x000fe200020e060c */
[----:B------:R-:W-:Y:S04]  /*3f780*/  STL [R1+0x1644], R10 ;  /* 0x0016440a01007387 */ /* 0x000fe80000100800 */
[----:B------:R-:W-:Y:S04]  /*3f790*/  STL [R1+0x1640], R11 ;  /* 0x0016400b01007387 */ /* 0x000fe80000100800 */
[----:B------:R-:W2:Y:S01]  /*3f7a0*/  LDL.LU R89, [R1+0xc4] ;  /* 0x0000c40001597983 */ /* 0x000ea20000300800 */
[----:B------:R-:W-:-:S03]  /*3f7b0*/  @!P3 IMAD.IADD R47, R47, 0x1, -R15 ;  /* 0x000000012f2fb824 */ /* 0x000fc600078e0a0f */
[----:B0-----:R-:W2:Y:S02]  /*3f7c0*/  LDL.LU R90, [R1+0xbc] ;  /* 0x0000bc00015a7983 */ /* 0x001ea40000300800 */
[----:B------:R-:W-:Y:S02]  /*3f7d0*/  ISETP.GT.U32.AND P3, PT, R15, R47, PT ;  /* 0x0000002f0f00720c */ /* 0x000fe40003f64070 */
[----:B------:R-:W-:-:S06]  /*3f7e0*/  PRMT R37, RZ, 0x7610, R37 ;  /* 0x00007610ff257816 */ /* 0x000fcc0000000025 */
[----:B------:R0:W2:Y:S05]  /*3f7f0*/  @P0 LDG.E.U8 R37, desc[UR20][R10.64] ;  /* 0x000000140a250981 */ /* 0x0000aa000c1e1100 */
[----:B------:R-:W-:Y:S01]  /*3f800*/  @!P3 IMAD.IADD R47, R47, 0x1, -R15 ;  /* 0x000000012f2fb824 */ /* 0x000fe200078e0a0f */
[----:B---3--:R-:W-:Y:S02]  /*3f810*/  ISETP.GE.AND P4, PT, R86, RZ, PT ;  /* 0x000000ff5600720c */ /* 0x008fe40003f86270 */
[----:B------:R-:W3:Y:S04]  /*3f820*/  LDL.LU R86, [R1+0xc8] ;  /* 0x0000c80001567983 */ /* 0x000ee80000300800 */
[----:B------:R1:W-:Y:S04]  /*3f830*/  STS.U8 [R8+UR8+0x23a00], R85 ;  /* 0x023a005508007988 */ /* 0x0003e80008000008 */
[----:B-1----:R-:W3:Y:S03]  /*3f840*/  LDL R85, [R1+0x1e1c] ;  /* 0x001e1c0001557983 */ /* 0x002ee60000100800 */
[----:B------:R-:W-:-:S05]  /*3f850*/  @!P4 IMAD.MOV R47, RZ, RZ, -R47 ;  /* 0x000000ffff2fc224 */ /* 0x000fca00078e0a2f */
[----:B------:R-:W-:-:S05]  /*3f860*/  SEL R47, R14, R47, !P1 ;  /* 0x0000002f0e2f7207 */ /* 0x000fca0004800000 */
[----:B----4-:R-:W-:Y:S01]  /*3f870*/  IMAD R47, R47, UR4, RZ ;  /* 0x000000042f2f7c24 */ /* 0x010fe2000f8e02ff */
[----:B------:R1:W-:Y:S01]  /*3f880*/  STS.U8 [R8+UR8+0x23e00], R88 ;  /* 0x023e005808007988 */ /* 0x0003e20008000008 */
[----:B------:R-:W-:Y:S01]  /*3f890*/  ISETP.GT.U32.AND P3, PT, R15, R48, PT ;  /* 0x000000300f00720c */ /* 0x000fe20003f64070 */
[----:B------:R-:W4:Y:S02]  /*3f8a0*/  LDCU UR4, c[0x0][0x3b0] ;  /* 0x00007600ff0477ac */ /* 0x000f240008000800 */
[----:B------:R-:W-:Y:S02]  /*3f8b0*/  SHF.R.S32.HI R9, RZ, 0x1f, R47 ;  /* 0x0000001fff097819 */ /* 0x000fe4000001142f */
[----:B0-----:R-:W-:-:S05]  /*3f8c0*/  IADD3 R10, P4, PT, R47, R13, RZ ;  /* 0x0000000d2f0a7210 */ /* 0x001fca0007f9e0ff */
[----:B------:R-:W-:Y:S01]  /*3f8d0*/  IMAD.X R11, R9, 0x1, R12, P4 ;  /* 0x00000001090b7824 */ /* 0x000fe200020e060c */
[----:B------:R-:W-:Y:S01]  /*3f8e0*/  STL [R1+0x164c], R10 ;  /* 0x00164c0a01007387 */ /* 0x000fe20000100800 */
[----:B--2---:R-:W-:-:S03]  /*3f8f0*/  ISETP.GE.AND P4, PT, R87, RZ, PT ;  /* 0x000000ff5700720c */ /* 0x004fc60003f86270 */
[----:B------:R-:W-:Y:S04]  /*3f900*/  STL [R1+0x1648], R11 ;  /* 0x0016480b01007387 */ /* 0x000fe80000100800 */
[----:B-1----:R-:W2:Y:S04]  /*3f910*/  LDL.LU R88, [R1+0xe0] ;  /* 0x0000e00001587983 */ /* 0x002ea80000300800 */
[----:B------:R-:W2:Y:S01]  /*3f920*/  LDL.LU R87, [R1+0xdc] ;  /* 0x0000dc0001577983 */ /* 0x000ea20000300800 */
[----:B------:R-:W-:-:S05]  /*3f930*/  @!P3 IMAD.IADD R48, R48, 0x1, -R15 ;  /* 0x000000013030b824 */ /* 0x000fca00078e0a0f */
[----:B------:R-:W-:Y:S01]  /*3f940*/  ISETP.GT.U32.AND P3, PT, R15, R48, PT ;  /* 0x000000300f00720c */ /* 0x000fe20003f64070 */
[----:B------:R0:W-:-:S12]  /*3f950*/  STS.U8 [R8+UR8+0x21e00], R89 ;  /* 0x021e005908007988 */ /* 0x0001d80008000008 */
[----:B------:R-:W-:Y:S01]  /*3f960*/  @!P3 IMAD.IADD R48, R48, 0x1, -R15 ;  /* 0x000000013030b824 */ /* 0x000fe200078e0a0f */
[----:B0-----:R-:W2:Y:S03]  /*3f970*/  LDL R89, [R1+0x1e18] ;  /* 0x001e180001597983 */ /* 0x001ea60000100800 */
[----:B------:R-:W-:Y:S01]  /*3f980*/  @!P4 IMAD.MOV R48, RZ, RZ, -R48 ;  /* 0x000000ffff30c224 */ /* 0x000fe200078e0a30 */
[----:B------:R-:W-:-:S04]  /*3f990*/  PRMT R36, RZ, 0x7610, R36 ;  /* 0x00007610ff247816 */ /* 0x000fc80000000024 */
[----:B------:R-:W-:Y:S02]  /*3f9a0*/  SEL R48, R14, R48, !P1 ;  /* 0x000000300e307207 */ /* 0x000fe40004800000 */
[----:B------:R-:W-:Y:S01]  /*3f9b0*/  ISETP.GT.U32.AND P3, PT, R15, R49, PT ;  /* 0x000000310f00720c */ /* 0x000fe20003f64070 */
[----:B------:R0:W2:Y:S02]  /*3f9c0*/  @P0 LDG.E.U8 R36, desc[UR20][R10.64] ;  /* 0x000000140a240981 */ /* 0x0000a4000c1e1100 */
[----:B----4-:R-:W-:Y:S01]  /*3f9d0*/  IMAD R48, R48, UR4, RZ ;  /* 0x0000000430307c24 */ /* 0x010fe2000f8e02ff */
[----:B------:R-:W-:Y:S01]  /*3f9e0*/  LOP3.LUT R9, R2, 0x50, RZ, 0x3c, !PT ;  /* 0x0000005002097812 */ /* 0x000fe200078e3cff */
[----:B------:R-:W1:Y:S03]  /*3f9f0*/  LDCU UR4, c[0x0][0x3b0] ;  /* 0x00007600ff0477ac */ /* 0x000e660008000800 */
[----:B0-----:R-:W-:-:S02]  /*3fa00*/  SHF.R.S32.HI R10, RZ, 0x1f, R48 ;  /* 0x0000001fff0a7819 */ /* 0x001fc40000011430 */
[----:B------:R-:W-:-:S03]  /*3fa10*/  IADD3 R11, P4, PT, R48, R13, RZ ;  /* 0x0000000d300b7210 */ /* 0x000fc60007f9e0ff */
[----:B------:R-:W-:Y:S02]  /*3fa20*/  @!P3 IMAD.IADD R49, R49, 0x1, -R15 ;  /* 0x000000013131b824 */ /* 0x000fe400078e0a0f */
[----:B------:R-:W-:Y:S01]  /*3fa30*/  IMAD.X R22, R10, 0x1, R12, P4 ;  /* 0x000000010a167824 */ /* 0x000fe200020e060c */
[----:B------:R-:W-:Y:S04]  /*3fa40*/  STL [R1+0x1654], R11 ;  /* 0x0016540b01007387 */ /* 0x000fe80000100800 */
[----:B------:R0:W-:Y:S04]  /*3fa50*/  STS.U8 [R9+UR8+0x20280], R90 ;  /* 0x0202805a09007988 */ /* 0x0001e80008000008 */
[----:B------:R-:W-:Y:S01]  /*3fa60*/  STL [R1+0x1650], R22 ;  /* 0x0016501601007387 */ /* 0x000fe20000100800 */
[----:B------:R-:W-:-:S03]  /*3fa70*/  ISETP.GT.U32.AND P3, PT, R15, R49, PT ;  /* 0x000000310f00720c */ /* 0x000fc60003f64070 */
[----:B0-----:R-:W4:Y:S10]  /*3fa80*/  LDL.LU R90, [R1+0xe8] ;  /* 0x0000e800015a7983 */ /* 0x001f340000300800 */
[----:B------:R-:W-:Y:S01]  /*3fa90*/  @!P3 IMAD.IADD R49, R49, 0x1, -R15 ;  /* 0x000000013131b824 */ /* 0x000fe200078e0a0f */
[----:B------:R-:W-:Y:S01]  /*3faa0*/  PRMT R35, RZ, 0x7610, R35 ;  /* 0x00007610ff237816 */ /* 0x000fe20000000023 */
[----:B------:R-:W-:-:S02]  /*3fab0*/  @P0 IMAD.MOV.U32 R10, RZ, RZ, R11 ;  /* 0x000000ffff0a0224 */ /* 0x000fc400078e000b */
[----:B------:R-:W-:-:S05]  /*3fac0*/  @P0 IMAD.MOV.U32 R11, RZ, RZ, R22 ;  /* 0x000000ffff0b0224 */ /* 0x000fca00078e0016 */
[----:B------:R0:W4:Y:S04]  /*3fad0*/  @P0 LDG.E.U8 R35, desc[UR20][R10.64] ;  /* 0x000000140a230981 */ /* 0x000128000c1e1100 */
[----:B---3--:R3:W-:Y:S04]  /*3fae0*/  STS.U8 [R9+UR8+0x20680], R86 ;  /* 0x0206805609007988 */ /* 0x0087e80008000008 */
[----:B---3--:R-:W3:Y:S01]  /*3faf0*/  LDL.LU R86, [R1+0xf0] ;  /* 0x0000f00001567983 */ /* 0x008ee20000300800 */
[----:B------:R-:W-:-:S03]  /*3fb00*/  ISETP.GE.AND P4, PT, R85, RZ, PT ;  /* 0x000000ff5500720c */ /* 0x000fc60003f86270 */
[----:B------:R-:W3:Y:S10]  /*3fb10*/  LDL R85, [R1+0x1e14] ;  /* 0x001e140001557983 */ /* 0x000ef40000100800 */
[----:B------:R-:W-:-:S05]  /*3fb20*/  @!P4 IMAD.MOV R49, RZ, RZ, -R49 ;  /* 0x000000ffff31c224 */ /* 0x000fca00078e0a31 */
[----:B------:R-:W-:-:S05]  /*3fb30*/  SEL R49, R14, R49, !P1 ;  /* 0x000000310e317207 */ /* 0x000fca0004800000 */
[----:B-1----:R-:W-:Y:S01]  /*3fb40*/  IMAD R49, R49, UR4, RZ ;  /* 0x0000000431317c24 */ /* 0x002fe2000f8e02ff */
[----:B--2---:R1:W-:Y:S04]  /*3fb50*/  STS.U8 [R9+UR8+0x20a80], R88 ;  /* 0x020a805809007988 */ /* 0x0043e80008000008 */
[----:B0-----:R-:W-:Y:S02]  /*3fb60*/  SHF.R.S32.HI R10, RZ, 0x1f, R49 ;  /* 0x0000001fff0a7819 */ /* 0x001fe40000011431 */
[----:B------:R-:W-:Y:S01]  /*3fb70*/  IADD3 R11, P4, PT, R49, R13, RZ ;  /* 0x0000000d310b7210 */ /* 0x000fe20007f9e0ff */
[----:B------:R0:W-:Y:S01]  /*3fb80*/  STS.U8 [R9+UR8+0x20e80], R87 ;  /* 0x020e805709007988 */ /* 0x0001e20008000008 */
[----:B------:R-:W-:Y:S01]  /*3fb90*/  ISETP.GT.U32.AND P3, PT, R15, R50, PT ;  /* 0x000000320f00720c */ /* 0x000fe20003f64070 */
[----:B------:R-:W2:Y:S02]  /*3fba0*/  LDCU UR4, c[0x0][0x3b0] ;  /* 0x00007600ff0477ac */ /* 0x000ea40008000800 */
[----:B------:R-:W-:Y:S01]  /*3fbb0*/  IMAD.X R22, R10, 0x1, R12, P4 ;  /* 0x000000010a167824 */ /* 0x000fe200020e060c */
[----:B------:R0:W-:Y:S04]  /*3fbc0*/  STL [R1+0x165c], R11 ;  /* 0x00165c0b01007387 */ /* 0x0001e80000100800 */
[----:B------:R2:W-:Y:S04]  /*3fbd0*/  STL [R1+0x1658], R22 ;  /* 0x0016581601007387 */ /* 0x0005e80000100800 */
[----:B-1----:R-:W3:Y:S04]  /*3fbe0*/  LDL.LU R88, [R1+0xf8] ;  /* 0x0000f80001587983 */ /* 0x002ee80000300800 */
[----:B0-----:R-:W3:Y:S01]  /*3fbf0*/  LDL.LU R87, [R1+0x100] ;  /* 0x0001000001577983 */ /* 0x001ee20000300800 */
[----:B------:R-:W-:-:S05]  /*3fc00*/  @!P3 IMAD.IADD R50, R50, 0x1, -R15 ;  /* 0x000000013232b824 */ /* 0x000fca00078e0a0f */
[----:B------:R-:W-:Y:S02]  /*3fc10*/  ISETP.GT.U32.AND P3, PT, R15, R50, PT ;  /* 0x000000320f00720c */ /* 0x000fe40003f64070 */
[----:B------:R-:W-:Y:S02]  /*3fc20*/  ISETP.GE.AND P4, PT, R89, RZ, PT ;  /* 0x000000ff5900720c */ /* 0x000fe40003f86270 */
[----:B------:R-:W3:Y:S09]  /*3fc30*/  LDL R89, [R1+0x1e08] ;  /* 0x001e080001597983 */ /* 0x000ef20000100800 */
[----:B------:R-:W-:Y:S01]  /*3fc40*/  @!P3 IMAD.IADD R50, R50, 0x1, -R15 ;  /* 0x000000013232b824 */ /* 0x000fe200078e0a0f */
[----:B------:R-:W-:Y:S01]  /*3fc50*/  PRMT R34, RZ, 0x7610, R34 ;  /* 0x00007610ff227816 */ /* 0x000fe20000000022 */
[----:B------:R-:W-:-:S02]  /*3fc60*/  @P0 IMAD.MOV.U32 R10, RZ, RZ, R11 ;  /* 0x000000ffff0a0224 */ /* 0x000fc400078e000b */
[----:B------:R-:W-:Y:S02]  /*3fc70*/  @!P4 IMAD.MOV R50, RZ, RZ, -R50 ;  /* 0x000000ffff32c224 */ /* 0x000fe400078e0a32 */
[----:B------:R-:W-:-:S03]  /*3fc80*/  @P0 IMAD.MOV.U32 R11, RZ, RZ, R22 ;  /* 0x000000ffff0b0224 */ /* 0x000fc600078e0016 */
[----:B------:R-:W-:Y:S02]  /*3fc90*/  SEL R50, R14, R50, !P1 ;  /* 0x000000320e327207 */ /* 0x000fe40004800000 */
[----:B------:R-:W-:Y:S01]  /*3fca0*/  ISETP.GT.U32.AND P3, PT, R15, R51, PT ;  /* 0x000000330f00720c */ /* 0x000fe20003f64070 */
[----:B------:R0:W3:Y:S02]  /*3fcb0*/  @P0 LDG.E.U8 R34, desc[UR20][R10.64] ;  /* 0x000000140a220981 */ /* 0x0000e4000c1e1100 */
[----:B--2---:R-:W-:Y:S01]  /*3fcc0*/  IMAD R50, R50, UR4, RZ ;  /* 0x0000000432327c24 */ /* 0x004fe2000f8e02ff */
[----:B------:R-:W1:Y:S04]  /*3fcd0*/  LDCU UR4, c[0x0][0x3b0] ;  /* 0x00007600ff0477ac */ /* 0x000e680008000800 */
[----:B0-----:R-:W-:-:S02]  /*3fce0*/  SHF.R.S32.HI R10, RZ, 0x1f, R50 ;  /* 0x0000001fff0a7819 */ /* 0x001fc40000011432 */
[----:B------:R-:W-:-:S03]  /*3fcf0*/  IADD3 R11, P4, PT, R50, R13, RZ ;  /* 0x0000000d320b7210 */ /* 0x000fc60007f9e0ff */
[----:B------:R-:W-:Y:S02]  /*3fd00*/  @!P3 IMAD.IADD R51, R51, 0x1, -R15 ;  /* 0x000000013333b824 */ /* 0x000fe400078e0a0f */
[----:B------:R-:W-:Y:S01]  /*3fd10*/  IMAD.X R22, R10, 0x1, R12, P4 ;  /* 0x000000010a167824 */ /* 0x000fe200020e060c */
[----:B------:R-:W-:Y:S04]  /*3fd20*/  STL [R1+0x1664], R11 ;  /* 0x0016640b01007387 */ /* 0x000fe80000100800 */
[----:B----4-:R0:W-:Y:S04]  /*3fd30*/  STS.U8 [R9+UR8+0x21280], R90 ;  /* 0x0212805a09007988 */ /* 0x0101e80008000008 */
[----:B------:R-:W-:Y:S01]  /*3fd40*/  STL [R1+0x1660], R22 ;  /* 0x0016601601007387 */ /* 0x000fe20000100800 */
[----:B------:R-:W-:-:S03]  /*3fd50*/  ISETP.GT.U32.AND P3, PT, R15, R51, PT ;  /* 0x000000330f00720c */ /* 0x000fc60003f64070 */
[----:B0-----:R-:W2:Y:S10]  /*3fd60*/  LDL.LU R90, [R1+0x108] ;  /* 0x00010800015a7983 */ /* 0x001eb40000300800 */
[----:B------:R-:W-:Y:S01]  /*3fd70*/  @!P3 IMAD.IADD R51, R51, 0x1, -R15 ;  /* 0x000000013333b824 */ /* 0x000fe200078e0a0f */
[----:B------:R-:W-:Y:S01]  /*3fd80*/  PRMT R33, RZ, 0x7610, R33 ;  /* 0x00007610ff217816 */ /* 0x000fe20000000021 */
[----:B------:R-:W-:-:S02]  /*3fd90*/  @P0 IMAD.MOV.U32 R10, RZ, RZ, R11 ;  /* 0x000000ffff0a0224 */ /* 0x000fc400078e000b */
[----:B------:R-:W-:-:S05]  /*3fda0*/  @P0 IMAD.MOV.U32 R11, RZ, RZ, R22 ;  /* 0x000000ffff0b0224 */ /* 0x000fca00078e0016 */
[----:B------:R0:W4:Y:S04]  /*3fdb0*/  @P0 LDG.E.U8 R33, desc[UR20][R10.64] ;  /* 0x000000140a210981 */ /* 0x000128000c1e1100 */
[----:B---3--:R3:W-:Y:S01]  /*3fdc0*/  STS.U8 [R9+UR8+0x21680], R86 ;  /* 0x0216805609007988 */ /* 0x0087e20008000008 */
[----:B------:R-:W-:-:S03]  /*3fdd0*/  ISETP.GE.AND P4, PT, R85, RZ, PT ;  /* 0x000000ff5500720c */ /* 0x000fc60003f86270 */
[----:B---3--:R-:W3:Y:S04]  /*3fde0*/  LDL.LU R86, [R1+0x104] ;  /* 0x0001040001567983 */ /* 0x008ee80000300800 */
[----:B------:R-:W4:Y:S06]  /*3fdf0*/  LDL R85, [R1+0x1e04] ;  /* 0x001e040001557983 */ /* 0x000f2c0000100800 */
[----:B------:R-:W-:-:S05]  /*3fe00*/  @!P4 IMAD.MOV R51, RZ, RZ, -R51 ;  /* 0x000000ffff33c224 */ /* 0x000fca00078e0a33 */
[----:B------:R-:W-:-:S05]  /*3fe10*/  SEL R51, R14, R51, !P1 ;  /* 0x000000330e337207 */ /* 0x000fca0004800000 */
[----:B-1----:R-:W-:Y:S01]  /*3fe20*/  IMAD R51, R51, UR4, RZ ;  /* 0x0000000433337c24 */ /* 0x002fe2000f8e02ff */
[----:B------:R1:W-:Y:S04]  /*3fe30*/  STS.U8 [R9+UR8+0x21a80], R88 ;  /* 0x021a805809007988 */ /* 0x0003e80008000008 */
[----:B0-----:R-:W-:Y:S02]  /*3fe40*/  SHF.R.S32.HI R10, RZ, 0x1f, R51 ;  /* 0x0000001fff0a7819 */ /* 0x001fe40000011433 */
[----:B------:R-:W-:Y:S01]  /*3fe50*/  IADD3 R11, P4, PT, R51, R13, RZ ;  /* 0x0000000d330b7210 */ /* 0x000fe20007f9e0ff */
[----:B------:R0:W-:Y:S01]  /*3fe60*/  STS.U8 [R9+UR8+0x21e80], R87 ;  /* 0x021e805709007988 */ /* 0x0001e20008000008 */
[----:B------:R-:W-:Y:S01]  /*3fe70*/  ISETP.GT.U32.AND P3, PT, R15, R52, PT ;  /* 0x000000340f00720c */ /* 0x000fe20003f64070 */
[----:B------:R-:W0:Y:S02]  /*3fe80*/  LDCU UR4, c[0x0][0x3b0] ;  /* 0x00007600ff0477ac */ /* 0x000e240008000800 */
[----:B------:R-:W-:Y:S01]  /*3fe90*/  IMAD.X R22, R10, 0x1, R12, P4 ;  /* 0x000000010a167824 */ /* 0x000fe200020e060c */
[----:B------:R0:W-:Y:S04]  /*3fea0*/  STL [R1+0x166c], R11 ;  /* 0x00166c0b01007387 */ /* 0x0001e80000100800 */
[----:B------:R0:W-:Y:S04]  /*3feb0*/  STL [R1+0x1668], R22 ;  /* 0x0016681601007387 */ /* 0x0001e80000100800 */
[----:B-1----:R-:W4:Y:S04]  /*3fec0*/  LDL.LU R88, [R1+0x114] ;  /* 0x0001140001587983 */ /* 0x002f280000300800 */
[----:B0-----:R-:W4:Y:S01]  /*3fed0*/  LDL.LU R87, [R1+0x110] ;  /* 0x0001100001577983 */ /* 0x001f220000300800 */
[----:B------:R-:W-:-:S05]  /*3fee0*/  @!P3 IMAD.IADD R52, R52, 0x1, -R15 ;  /* 0x000000013434b824 */ /* 0x000fca00078e0a0f */
[----:B------:R-:W-:Y:S02]  /*3fef0*/  ISETP.GT.U32.AND P3, PT, R15, R52, PT ;  /* 0x000000340f00720c */ /* 0x000fe40003f64070 */
[----:B------:R-:W-:-:S11]  /*3ff00*/  ISETP.GE.AND P4, PT, R89, RZ, PT ;  /* 0x000000ff5900720c */ /* 0x000fd60003f86270 */
[----:B------:R-:W-:-:S04]  /*3ff10*/  @!P3 IMAD.IADD R52, R52, 0x1, -R15 ;  /* 0x000000013434b824 */ /* 0x000fc800078e0a0f */
[----:B------:R-:W-:Y:S01]  /*3ff20*/  @!P4 IMAD.MOV R52, RZ, RZ, -R52 ;  /* 0x000000ffff34c224 */ /* 0x000fe200078e0a34 */
[----:B------:R-:W-:Y:S01]  /*3ff30*/  PRMT R32, RZ, 0x7610, R32 ;  /* 0x00007610ff207816 */ /* 0x000fe20000000020 */
[----:B------:R-:W-:-:S03]  /*3ff40*/  @P0 IMAD.MOV.U32 R10, RZ, RZ, R11 ;  /* 0x000000ffff0a0224 */ /* 0x000fc600078e000b */
[----:B------:R-:W-:Y:S01]  /*3ff50*/  SEL R52, R14, R52, !P1 ;  /* 0x000000340e347207 */ /* 0x000fe20004800000 */
[----:B------:R-:W-:-:S04]  /*3ff60*/  @P0 IMAD.MOV.U32 R11, RZ, RZ, R22 ;  /* 0x000000ffff0b0224 */ /* 0x000fc800078e0016 */
[----:B------:R-:W-:Y:S01]  /*3ff70*/  IMAD R52, R52, UR4, RZ ;  /* 0x0000000434347c24 */ /* 0x000fe2000f8e02ff */
[----:B------:R0:W4:Y:S04]  /*3ff80*/  @P0 LDG.E.U8 R32, desc[UR20][R10.64] ;  /* 0x000000140a200981 */ /* 0x000128000c1e1100 */
[----:B--2---:R-:W-:Y:S01]  /*3ff90*/  STS.U8 [R9+UR8+0x22280], R90 ;  /* 0x0222805a09007988 */ /* 0x004fe20008000008 */
[----:B0-----:R-:W-:Y:S02]  /*3ffa0*/  SHF.R.S32.HI R10, RZ, 0x1f, R52 ;  /* 0x0000001fff0a7819 */ /* 0x001fe40000011434 */
[----:B------:R-:W-:Y:S01]  /*3ffb0*/  IADD3 R11, P4, PT, R52, R13, RZ ;  /* 0x0000000d340b7210 */ /* 0x000fe20007f9e0ff */
[----:B---3--:R0:W-:Y:S04]  /*3ffc0*/  STS.U8 [R9+UR8+0x22680], R86 ;  /* 0x0226805609007988 */ /* 0x0081e80008000008 */
[----:B------:R-:W-:Y:S01]  /*3ffd0*/  IMAD.X R22, R10, 0x1, R12, P4 ;  /* 0x000000010a167824 */ /* 0x000fe200020e060c */
[----:B----4-:R1:W-:Y:S04]  /*3ffe0*/  STS.U8 [R9+UR8+0x22e80], R87 ;  /* 0x022e805709007988 */ /* 0x0103e80008000008 */
[----:B0-----:R-:W2:Y:S04]  /*3fff0*/  LDL R86, [R1+0x1dfc] ;  /* 0x001dfc0001567983 */ /* 0x001ea80000100800 */
[----:B------:R0:W-:Y:S04]  /*40000*/  STL [R1+0x1674], R11 ;  /* 0x0016740b01007387 */ /* 0x0001e80000100800 */
[----:B------:R3:W-:Y:S04]  /*40010*/  STL [R1+0x1670], R22 ;  /* 0x0016701601007387 */ /* 0x0007e80000100800 */
[----:B------:R-:W4:Y:S04]  /*40020*/  LDL.LU R89, [R1+0x128] ;  /* 0x0001280001597983 */ /* 0x000f280000300800 */
[----:B------:R-:W4:Y:S01]  /*40030*/  LDL.LU R90, [R1+0x124] ;  /* 0x00012400015a7983 */ /* 0x000f220000300800 */
[----:B------:R-:W-:Y:S01]  /*40040*/  ISETP.GT.U32.AND P3, PT, R15, R53, PT ;  /* 0x000000350f00720c */ /* 0x000fe20003f64070 */
[----:B------:R-:W0:Y:S02]  /*40050*/  LDCU UR4, c[0x0][0x3b0] ;  /* 0x00007600ff0477ac */ /* 0x000e240008000800 */
[----:B-1----:R-:W4:Y:S10]  /*40060*/  LDL R87, [R1+0x1df4] ;  /* 0x001df40001577983 */ /* 0x002f340000100800 */
[----:B------:R-:W-:Y:S01]  /*40070*/  @!P3 IMAD.IADD R53, R53, 0x1, -R15 ;  /* 0x000000013535b824 */ /* 0x000fe200078e0a0f */
[----:B------:R-:W-:-:S04]  /*40080*/  ISETP.GE.AND P4, PT, R85, RZ, PT ;  /* 0x000000ff5500720c */ /* 0x000fc80003f86270 */
[----:B------:R-:W-:Y:S02]  /*40090*/  ISETP.GT.U32.AND P3, PT, R15, R53, PT ;  /* 0x000000350f00720c */ /* 0x000fe40003f64070 */
[----:B------:R-:W-:-:S11]  /*400a0*/  PRMT R31, RZ, 0x7610, R31 ;  /* 0x00007610ff1f7816 */ /* 0x000fd6000000001f */
[----:B------:R-:W-:-:S04]  /*400b0*/  @!P3 IMAD.IADD R53, R53, 0x1, -R15 ;  /* 0x000000013535b824 */ /* 0x000fc800078e0a0f */
[----:B------:R-:W-:Y:S02]  /*400c0*/  @!P4 IMAD.MOV R53, RZ, RZ, -R53 ;  /* 0x000000ffff35c224 */ /* 0x000fe400078e0a35 */
[----:B------:R-:W-:-:S03]  /*400d0*/  @P0 IMAD.MOV.U32 R10, RZ, RZ, R11 ;  /* 0x000000ffff0a0224 */ /* 0x000fc600078e000b */
[----:B------:R-:W-:Y:S01]  /*400e0*/  SEL R53, R14, R53, !P1 ;  /* 0x000000350e357207 */ /* 0x000fe20004800000 */
[----:B0-----:R-:W-:-:S04]  /*400f0*/  @P0 IMAD.MOV.U32 R11, RZ, RZ, R22 ;  /* 0x000000ffff0b0224 */ /* 0x001fc800078e0016 */
[----:B------:R-:W-:Y:S01]  /*40100*/  IMAD R53, R53, UR4, RZ ;  /* 0x0000000435357c24 */ /* 0x000fe2000f8e02ff */
[----:B------:R0:W4:Y:S01]  /*40110*/  @P0 LDG.E.U8 R31, desc[UR20][R10.64] ;  /* 0x000000140a1f0981 */ /* 0x000122000c1e1100 */
[----:B------:R-:W-:-:S03]  /*40120*/  ISETP.GT.U32.AND P3, PT, R15, R54, PT ;  /* 0x000000360f00720c */ /* 0x000fc60003f64070 */
[----:B------:R1:W-:Y:S01]  /*40130*/  STS.U8 [R9+UR8+0x22a80], R88 ;  /* 0x022a805809007988 */ /* 0x0003e20008000008 */
[----:B------:R-:W1:Y:S01]  /*40140*/  LDCU UR4, c[0x0][0x3b0] ;  /* 0x00007600ff0477ac */ /* 0x000e620008000800 */
[----:B0-----:R-:W-:Y:S02]  /*40150*/  SHF.R.S32.HI R10, RZ, 0x1f, R53 ;  /* 0x0000001fff0a7819 */ /* 0x001fe40000011435 */
[----:B------:R-:W-:-:S05]  /*40160*/  IADD3 R11, P4, PT, R53, R13, RZ ;  /* 0x0000000d350b7210 */ /* 0x000fca0007f9e0ff */
[----:B---3--:R-:W-:Y:S01]  /*40170*/  IMAD.X R22, R10, 0x1, R12, P4 ;  /* 0x000000010a167824 */ /* 0x008fe200020e060c */
[----:B------:R0:W-:Y:S04]  /*40180*/  STL [R1+0x167c], R11 ;  /* 0x00167c0b01007387 */ /* 0x0001e80000100800 */
[----:B------:R-:W-:Y:S04]  /*40190*/  STL [R1+0x1678], R22 ;  /* 0x0016781601007387 */ /* 0x000fe80000100800 */
[----:B------:R-:W3:Y:S01]  /*401a0*/  LDL.LU R85, [R1+0x12c] ;  /* 0x00012c0001557983 */ /* 0x000ee20000300800 */
[----:B------:R-:W-:-:S03]  /*401b0*/  @!P3 IMAD.IADD R54, R54, 0x1, -R15 ;  /* 0x000000013636b824 */ /* 0x000fc600078e0a0f */
[----:B-1----:R-:W3:Y:S02]  /*401c0*/  LDL.LU R88, [R1+0x120] ;  /* 0x0001200001587983 */ /* 0x002ee40000300800 */
[----:B------:R-:W-:Y:S02]  /*401d0*/  ISETP.GT.U32.AND P3, PT, R15, R54, PT ;  /* 0x000000360f00720c */ /* 0x000fe40003f64070 */
[----:B------:R-:W-:-:S11]  /*401e0*/  PRMT R18, RZ, 0x7610, R18 ;  /* 0x00007610ff127816 */ /* 0x000fd60000000012 */
[----:B------:R-:W-:Y:S02]  /*401f0*/  @!P3 IMAD.IADD R54, R54, 0x1, -R15 ;  /* 0x000000013636b824 */ /* 0x000fe400078e0a0f */
[----:B------:R-:W-:Y:S02]  /*40200*/  @P0 IMAD.MOV.U32 R10, RZ, RZ, R11 ;  /* 0x000000ffff0a0224 */ /* 0x000fe400078e000b */
[----:B0-----:R-:W-:-:S05]  /*40210*/  @P0 IMAD.MOV.U32 R11, RZ, RZ, R22 ;  /* 0x000000ffff0b0224 */ /* 0x001fca00078e0016 */
[----:B------:R0:W3:Y:S01]  /*40220*/  @P0 LDG.E.U8 R18, desc[UR20][R10.64] ;  /* 0x000000140a120981 */ /* 0x0000e2000c1e1100 */
[----:B--2---:R-:W-:-:S03]  /*40230*/  ISETP.GE.AND P4, PT, R86, RZ, PT ;  /* 0x000000ff5600720c */ /* 0x004fc60003f86270 */
[----:B------:R-:W2:Y:S04]  /*40240*/  LDL.LU R86, [R1+0x118] ;  /* 0x0001180001567983 */ /* 0x000ea80000300800 */
[----:B----4-:R1:W-:Y:S04]  /*40250*/  STS.U8 [R9+UR8+0x23280], R89 ;  /* 0x0232805909007988 */ /* 0x0103e80008000008 */
[----:B-1----:R-:W4:Y:S02]  /*40260*/  LDL R89, [R1+0x1df0] ;  /* 0x001df00001597983 */ /* 0x002f240000100800 */
[----:B------:R-:W-:-:S05]  /*40270*/  @!P4 IMAD.MOV R54, RZ, RZ, -R54 ;  /* 0x000000ffff36c224 */ /* 0x000fca00078e0a36 */
[----:B------:R-:W-:-:S05]  /*40280*/  SEL R54, R14, R54, !P1 ;  /* 0x000000360e367207 */ /* 0x000fca0004800000 */
[----:B------:R-:W-:Y:S01]  /*40290*/  IMAD R54, R54, UR4, RZ ;  /* 0x0000000436367c24 */ /* 0x000fe2000f8e02ff */
[----:B------:R1:W-:Y:S01]  /*402a0*/  STS.U8 [R9+UR8+0x23680], R90 ;  /* 0x0236805a09007988 */ /* 0x0003e20008000008 */
[----:B------:R-:W-:Y:S01]  /*402b0*/  ISETP.GT.U32.AND P3, PT, R15, R55, PT ;  /* 0x000000370f00720c */ /* 0x000fe20003f64070 */
[----:B------:R-:W1:Y:S02]  /*402c0*/  LDCU UR4, c[0x0][0x3b0] ;  /* 0x00007600ff0477ac */ /* 0x000e640008000800 */
[----:B0-----:R-:W-:Y:S02]  /*402d0*/  SHF.R.S32.HI R10, RZ, 0x1f, R54 ;  /* 0x0000001fff0a7819 */ /* 0x001fe40000011436 */
[----:B------:R-:W-:-:S05]  /*402e0*/  IADD3 R11, P4, PT, R54, R13, RZ ;  /* 0x0000000d360b7210 */ /* 0x000fca0007f9e0ff */
[----:B------:R-:W-:Y:S01]  /*402f0*/  IMAD.X R22, R10, 0x1, R12, P4 ;  /* 0x000000010a167824 */ /* 0x000fe200020e060c */
[----:B------:R-:W-:Y:S01]  /*40300*/  STL [R1+0x1684], R11 ;  /* 0x0016840b01007387 */ /* 0x000fe20000100800 */
[----:B------:R-:W-:-:S03]  /*40310*/  ISETP.GE.AND P4, PT, R87, RZ, PT ;  /* 0x000000ff5700720c */ /* 0x000fc60003f86270 */
[----:B------:R-:W-:Y:S04]  /*40320*/  STL [R1+0x1680], R22 ;  /* 0x0016801601007387 */ /* 0x000fe80000100800 */
[----:B-1----:R-:W4:Y:S04]  /*40330*/  LDL.LU R90, [R1+0x134] ;  /* 0x00013400015a7983 */ /* 0x002f280000300800 */
[----:B------:R-:W4:Y:S01]  /*40340*/  LDL.LU R87, [R1+0x130] ;  /* 0x0001300001577983 */ /* 0x000f220000300800 */
[----:B------:R-:W-:-:S05]  /*40350*/  @!P3 IMAD.IADD R55, R55, 0x1, -R15 ;  /* 0x000000013737b824 */ /* 0x000fca00078e0a0f */
[----:B------:R-:W-:Y:S02]  /*40360*/  ISETP.GT.U32.AND P3, PT, R15, R55, PT ;  /* 0x000000370f00720c */ /* 0x000fe40003f64070 */
[----:B------:R-:W-:-:S11]  /*40370*/  PRMT R30, RZ, 0x7610, R30 ;  /* 0x00007610ff1e7816 */ /* 0x000fd6000000001e */
[----:B------:R-:W-:Y:S01]  /*40380*/  @!P3 IMAD.IADD R55, R55, 0x1, -R15 ;  /* 0x000000013737b824 */ /* 0x000fe200078e0a0f */
[----:B------:R-:W-:-:S03]  /*40390*/  ISETP.GT.U32.AND P3, PT, R15, R56, PT ;  /* 0x000000380f00720c */ /* 0x000fc60003f64070 */
[----:B------:R-:W-:Y:S01]  /*403a0*/  @!P4 IMAD.MOV R55, RZ, RZ, -R55 ;  /* 0x000000ffff37c224 */ /* 0x000fe200078e0a37 */
[----:B---3--:R0:W-:Y:S04]  /*403b0*/  STS.U8 [R9+UR8+0x23a80], R85 ;  /* 0x023a805509007988 */ /* 0x0081e80008000008 */
[----:B0-----:R-:W3:Y:S01]  /*403c0*/  LDL R85, [R1+0x1dec] ;  /* 0x001dec0001557983 */ /* 0x001ee20000100800 */
[----:B------:R-:W-:Y:S01]  /*403d0*/  SEL R55, R14, R55, !P1 ;  /* 0x000000370e377207 */ /* 0x000fe20004800000 */
[----:B------:R-:W-:Y:S02]  /*403e0*/  @P0 IMAD.MOV.U32 R10, RZ, RZ, R11 ;  /* 0x000000ffff0a0224 */ /* 0x000fe400078e000b */
[----:B------:R-:W-:Y:S02]  /*403f0*/  @P0 IMAD.MOV.U32 R11, RZ, RZ, R22 ;  /* 0x000000ffff0b0224 */ /* 0x000fe400078e0016 */
[----:B------:R-:W-:-:S02]  /*40400*/  IMAD R55, R55, UR4, RZ ;  /* 0x0000000437377c24 */ /* 0x000fc4000f8e02ff */
[----:B------:R-:W-:Y:S01]  /*40410*/  @!P3 IMAD.IADD R56, R56, 0x1, -R15 ;  /* 0x000000013838b824 */ /* 0x000fe200078e0a0f */
[----:B------:R0:W3:Y:S04]  /*40420*/  @P0 LDG.E.U8 R30, desc[UR20][R10.64] ;  /* 0x000000140a1e0981 */ /* 0x0000e8000c1e1100 */
[----:B------:R1:W-:Y:S01]  /*40430*/  STS.U8 [R9+UR8+0x23e80], R88 ;  /* 0x023e805809007988 */ /* 0x0003e20008000008 */
[----:B------:R-:W1:Y:S01]  /*40440*/  LDCU UR4, c[0x0][0x3b0] ;  /* 0x00007600ff0477ac */ /* 0x000e620008000800 */
[----:B------:R-:W-:Y:S02]  /*40450*/  IADD3 R22, P4, PT, R55, R13, RZ ;  /* 0x0000000d37167210 */ /* 0x000fe40007f9e0ff */
[----:B------:R-:W-:Y:S02]  /*40460*/  ISETP.GT.U32.AND P3, PT, R15, R56, PT ;  /* 0x000000380f00720c */ /* 0x000fe40003f64070 */
[----:B0-----:R-:W-:-:S02]  /*40470*/  SHF.R.S32.HI R11, RZ, 0x1f, R55 ;  /* 0x0000001fff0b7819 */ /* 0x001fc40000011437 */
[----:B------:R-:W-:-:S03]  /*40480*/  LOP3.LUT R10, R2, 0x60, RZ, 0x3c, !PT ;  /* 0x00000060020a7812 */ /* 0x000fc600078e3cff */
[----:B------:R-:W-:Y:S01]  /*40490*/  IMAD.X R11, R11, 0x1, R12, P4 ;  /* 0x000000010b0b7824 */ /* 0x000fe200020e060c */
[----:B------:R-:W-:Y:S04]  /*404a0*/  STL [R1+0x168c], R22 ;  /* 0x00168c1601007387 */ /* 0x000fe80000100800 */
[----:B------:R-:W-:Y:S04]  /*404b0*/  STL [R1+0x1688], R11 ;  /* 0x0016880b01007387 */ /* 0x000fe80000100800 */
[----:B-1----:R-:W3:Y:S01]  /*404c0*/  LDL.LU R88, [R1+0x140] ;  /* 0x0001400001587983 */ /* 0x002ee20000300800 */
[----:B------:R-:W-:Y:S01]  /*404d0*/  @!P3 IMAD.IADD R56, R56, 0x1, -R15 ;  /* 0x000000013838b824 */ /* 0x000fe200078e0a0f */
[----:B------:R-:W-:Y:S01]  /*404e0*/  PRMT R29, RZ, 0x7610, R29 ;  /* 0x00007610ff1d7816 */ /* 0x000fe2000000001d */
[----:B------:R-:W-:-:S05]  /*404f0*/  @P0 IMAD.MOV.U32 R23, RZ, RZ, R11 ;  /* 0x000000ffff170224 */ /* 0x000fca00078e000b */
[----:B------:R0:W3:Y:S04]  /*40500*/  @P0 LDG.E.U8 R29, desc[UR20][R22.64] ;  /* 0x00000014161d0981 */ /* 0x0000e8000c1e1100 */
[----:B--2---:R1:W-:Y:S04]  /*40510*/  STS.U8 [R10+UR8+0x20300], R86 ;  /* 0x020300560a007988 */ /* 0x0043e80008000008 */
[----:B-1----:R-:W2:Y:S01]  /*40520*/  LDL.LU R86, [R1+0x13c] ;  /* 0x00013c0001567983 */ /* 0x002ea20000300800 */
[----:B----4-:R-:W-:-:S03]  /*40530*/  ISETP.GE.AND P4, PT, R89, RZ, PT ;  /* 0x000000ff5900720c */ /* 0x010fc60003f86270 */
[----:B------:R-:W4:Y:S10]  /*40540*/  LDL R89, [R1+0x1de0] ;  /* 0x001de00001597983 */ /* 0x000f340000100800 */
[----:B------:R-:W-:-:S05]  /*40550*/  @!P4 IMAD.MOV R56, RZ, RZ, -R56 ;  /* 0x000000ffff38c224 */ /* 0x000fca00078e0a38 */
[----:B------:R-:W-:-:S05]  /*40560*/  SEL R56, R14, R56, !P1 ;  /* 0x000000380e387207 */ /* 0x000fca0004800000 */
[----:B------:R-:W-:Y:S01]  /*40570*/  IMAD R56, R56, UR4, RZ ;  /* 0x0000000438387c24 */ /* 0x000fe2000f8e02ff */
[----:B------:R1:W-:Y:S04]  /*40580*/  STS.U8 [R10+UR8+0x20700], R90 ;  /* 0x0207005a0a007988 */ /* 0x0003e80008000008 */
[----:B------:R-:W-:Y:S02]  /*40590*/  SHF.R.S32.HI R11, RZ, 0x1f, R56 ;  /* 0x0000001fff0b7819 */ /* 0x000fe40000011438 */
[----:B0-----:R-:W-:Y:S01]  /*405a0*/  IADD3 R22, P4, PT, R56, R13, RZ ;  /* 0x0000000d38167210 */ /* 0x001fe20007f9e0ff */
[----:B------:R0:W-:Y:S01]  /*405b0*/  STS.U8 [R10+UR8+0x20b00], R87 ;  /* 0x020b00570a007988 */ /* 0x0001e20008000008 */
[----:B------:R-:W-:Y:S01]  /*405c0*/  ISETP.GT.U32.AND P3, PT, R15, R57, PT ;  /* 0x000000390f00720c */ /* 0x000fe20003f64070 */
[----:B------:R-:W3:Y:S02]  /*405d0*/  LDCU UR4, c[0x0][0x3b0] ;  /* 0x00007600ff0477ac */ /* 0x000ee40008000800 */
[----:B------:R-:W-:Y:S01]  /*405e0*/  IMAD.X R23, R11, 0x1, R12, P4 ;  /* 0x000000010b177824 */ /* 0x000fe200020e060c */
[----:B------:R0:W-:Y:S04]  /*405f0*/  STL [R1+0x1694], R22 ;  /* 0x0016941601007387 */ /* 0x0001e80000100800 */
[----:B------:R3:W-:Y:S04]  /*40600*/  STL [R1+0x1690], R23 ;  /* 0x0016901701007387 */ /* 0x0007e80000100800 */
[----:B-1----:R-:W2:Y:S04]  /*40610*/  LDL.LU R90, [R1+0x148] ;  /* 0x00014800015a7983 */ /* 0x002ea80000300800 */
[----:B0-----:R-:W2:Y:S01]  /*40620*/  LDL.LU R87, [R1+0x144] ;  /* 0x0001440001577983 */ /* 0x001ea20000300800 */
[----:B------:R-:W-:-:S05]  /*40630*/  @!P3 IMAD.IADD R57, R57, 0x1, -R15 ;  /* 0x000000013939b824 */ /* 0x000fca00078e0a0f */
[----:B------:R-:W-:Y:S02]  /*40640*/  ISETP.GT.U32.AND P3, PT, R15, R57, PT ;  /* 0x000000390f00720c */ /* 0x000fe40003f64070 */
[----:B------:R-:W-:-:S06]  /*40650*/  PRMT R28, RZ, 0x7610, R28 ;  /* 0x00007610ff1c7816 */ /* 0x000fcc000000001c */
[----:B------:R0:W2:Y:S05]  /*40660*/  @P0 LDG.E.U8 R28, desc[UR20][R22.64] ;  /* 0x00000014161c0981 */ /* 0x0000aa000c1e1100 */
[----:B------:R-:W-:Y:S01]  /*40670*/  @!P3 IMAD.IADD R57, R57, 0x1, -R15 ;  /* 0x000000013939b824 */ /* 0x000fe200078e0a0f */
[----:B---3--:R-:W-:Y:S02]  /*40680*/  ISETP.GE.AND P4, PT, R85, RZ, PT ;  /* 0x000000ff5500720c */ /* 0x008fe40003f86270 */
[----:B------:R-:W-:Y:S01]  /*40690*/  ISETP.GT.U32.AND P3, PT, R15, R58, PT ;  /* 0x0000003a0f00720c */ /* 0x000fe20003f64070 */
[----:B------:R-:W3:Y:S10]  /*406a0*/  LDL R85, [R1+0x1ddc] ;  /* 0x001ddc0001557983 */ /* 0x000ef40000100800 */
[----:B------:R-:W-:-:S05]  /*406b0*/  @!P4 IMAD.MOV R57, RZ, RZ, -R57 ;  /* 0x000000ffff39c224 */ /* 0x000fca00078e0a39 */
[----:B------:R-:W-:Y:S01]  /*406c0*/  SEL R57, R14, R57, !P1 ;  /* 0x000000390e397207 */ /* 0x000fe20004800000 */
[----:B------:R-:W-:-:S04]  /*406d0*/  @!P3 IMAD.IADD R58, R58, 0x1, -R15 ;  /* 0x000000013a3ab824 */ /* 0x000fc800078e0a0f */
[----:B------:R-:W-:Y:S01]  /*406e0*/  IMAD R57, R57, UR4, RZ ;  /* 0x0000000439397c24 */ /* 0x000fe2000f8e02ff */
[----:B------:R-:W-:Y:S01]  /*406f0*/  ISETP.GT.U32.AND P3, PT, R15, R58, PT ;  /* 0x0000003a0f00720c */ /* 0x000fe20003f64070 */
[----:B------:R-:W1:Y:S03]  /*40700*/  LDCU UR4, c[0x0][0x3b0] ;  /* 0x00007600ff0477ac */ /* 0x000e660008000800 */
[----:B------:R-:W-:Y:S02]  /*40710*/  SHF.R.S32.HI R11, RZ, 0x1f, R57 ;  /* 0x0000001fff0b7819 */ /* 0x000fe40000011439 */
[----:B0-----:R-:W-:-:S05]  /*40720*/  IADD3 R22, P4, PT, R57, R13, RZ ;  /* 0x0000000d39167210 */ /* 0x001fca0007f9e0ff */
[----:B------:R-:W-:Y:S02]  /*40730*/  IMAD.X R23, R11, 0x1, R12, P4 ;  /* 0x000000010b177824 */ /* 0x000fe400020e060c */
[----:B------:R-:W-:Y:S01]  /*40740*/  @!P3 IMAD.IADD R58, R58, 0x1, -R15 ;  /* 0x000000013a3ab824 */ /* 0x000fe200078e0a0f */
[----:B------:R-:W-:Y:S01]  /*40750*/  PRMT R27, RZ, 0x7610, R27 ;  /* 0x00007610ff1b7816 */ /* 0x000fe2000000001b */
[----:B------:R-:W-:Y:S04]  /*40760*/  STL [R1+0x169c], R22 ;  /* 0x00169c1601007387 */ /* 0x000fe80000100800 */
[----:B------:R0:W-:Y:S04]  /*40770*/  STS.U8 [R10+UR8+0x20f00], R88 ;  /* 0x020f00580a007988 */ /* 0x0001e80008000008 */
[----:B------:R-:W-:Y:S04]  /*40780*/  STL [R1+0x1698], R23 ;  /* 0x0016981701007387 */ /* 0x000fe80000100800 */
[----:B------:R1:W3:Y:S04]  /*40790*/  @P0 LDG.E.U8 R27, desc[UR20][R22.64] ;  /* 0x00000014161b0981 */ /* 0x0002e8000c1e1100 */
[----:B0-----:R-:W3:Y:S01]  /*407a0*/  LDL.LU R88, [R1+0x1ac] ;  /* 0x0001ac0001587983 */ /* 0x001ee20000300800 */
[----:B----4-:R-:W-:-:S13]  /*407b0*/  ISETP.GE.AND P4, PT, R89, RZ, PT ;  /* 0x000000ff5900720c */ /* 0x010fda0003f86270 */
[----:B------:R-:W-:-:S05]  /*407c0*/  @!P4 IMAD.MOV R58, RZ, RZ, -R58 ;  /* 0x000000ffff3ac224 */ /* 0x000fca00078e0a3a */
[----:B------:R-:W-:-:S05]  /*407d0*/  SEL R58, R14, R58, !P1 ;  /* 0x0000003a0e3a7207 */ /* 0x000fca0004800000 */
[----:B-1----:R-:W-:Y:S01]  /*407e0*/  IMAD R58, R58, UR4, RZ ;  /* 0x000000043a3a7c24 */ /* 0x002fe2000f8e02ff */
[----:B--2---:R0:W-:Y:S04]  /*407f0*/  STS.U8 [R10+UR8+0x21300], R86 ;  /* 0x021300560a007988 */ /* 0x0041e80008000008 */
[----:B------:R1:W-:Y:S01]  /*40800*/  STS.U8 [R10+UR8+0x21700], R90 ;  /* 0x0217005a0a007988 */ /* 0x0003e20008000008 */
[----:B------:R-:W-:Y:S02]  /*40810*/  SHF.R.S32.HI R11, RZ, 0x1f, R58 ;  /* 0x0000001fff0b7819 */ /* 0x000fe4000001143a */
[----:B------:R-:W-:Y:S01]  /*40820*/  IADD3 R22, P4, PT, R58, R13, RZ ;  /* 0x0000000d3a167210 */ /* 0x000fe20007f9e0ff */
[----:B0-----:R-:W2:Y:S04]  /*40830*/  LDL.LU R86, [R1+0x1a4] ;  /* 0x0001a40001567983 */ /* 0x001ea80000300800 */
[----:B------:R-:W4:Y:S01]  /*40840*/  LDL R89, [R1+0x1dd8] ;  /* 0x001dd80001597983 */ /* 0x000f220000100800 */
[----:B------:R-:W-:-:S03]  /*40850*/  IMAD.X R23, R11, 0x1, R12, P4 ;  /* 0x000000010b177824 */ /* 0x000fc600020e060c */
[----:B------:R0:W-:Y:S01]  /*40860*/  STS.U8 [R10+UR8+0x21b00], R87 ;  /* 0x021b00570a007988 */ /* 0x0001e20008000008 */
[----:B------:R-:W-:Y:S01]  /*40870*/  ISETP.GT.U32.AND P3, PT, R15, R59, PT ;  /* 0x0000003b0f00720c */ /* 0x000fe20003f64070 */
[----:B------:R-:W3:Y:S02]  /*40880*/  LDCU UR4, c[0x0][0x3b0] ;  /* 0x00007600ff0477ac */ /* 0x000ee40008000800 */
[----:B-1----:R-:W4:Y:S04]  /*40890*/  LDL.LU R90, [R1+0x1a0] ;  /* 0x0001a000015a7983 */ /* 0x002f280000300800 */
[----:B------:R1:W-:Y:S04]  /*408a0*/  STL [R1+0x16a4], R22 ;  /* 0x0016a41601007387 */ /* 0x0003e80000100800 */
[----:B------:R1:W-:Y:S04]  /*408b0*/  STL [R1+0x16a0], R23 ;  /* 0x0016a01701007387 */ /* 0x0003e80000100800 */
[----:B0-----:R-:W4:Y:S01]  /*408c0*/  LDL R87, [R1+0x1dcc] ;  /* 0x001dcc0001577983 */ /* 0x001f220000100800 */
[----:B------:R-:W-:-:S05]  /*408d0*/  @!P3 IMAD.IADD R59, R59, 0x1, -R15 ;  /* 0x000000013b3bb824 */ /* 0x000fca00078e0a0f */
[----:B------:R-:W-:Y:S02]  /*408e0*/  ISETP.GT.U32.AND P3, PT, R15, R59, PT ;  /* 0x0000003b0f00720c */ /* 0x000fe40003f64070 */
[----:B---3--:R-:W-:Y:S02]  /*408f0*/  ISETP.GE.AND P4, PT, R85, RZ, PT ;  /* 0x000000ff5500720c */ /* 0x008fe40003f86270 */
[----:B------:R-:W-:Y:S01]  /*40900*/  PRMT R26, RZ, 0x7610, R26 ;  /* 0x00007610ff1a7816 */ /* 0x000fe2000000001a */
[----:B------:R-:W3:Y:S08]  /*40910*/  LDL.LU R85, [R1+0x194] ;  /* 0x0001940001557983 */ /* 0x000ef00000300800 */
[----:B------:R-:W-:Y:S01]  /*40920*/  @!P3 IMAD.IADD R59, R59, 0x1, -R15 ;  /* 0x000000013b3bb824 */ /* 0x000fe200078e0a0f */
[----:B------:R-:W-:Y:S01]  /*40930*/  ISETP.GT.U32.AND P3, PT, R15, R61, PT ;  /* 0x0000003d0f00720c */ /* 0x000fe20003f64070 */
[----:B------:R1:W3:Y:S02]  /*40940*/  @P0 LDG.E.U8 R26, desc[UR20][R22.64] ;  /* 0x00000014161a0981 */ /* 0x0002e4000c1e1100 */
[----:B------:R-:W-:-:S05]  /*40950*/  @!P4 IMAD.MOV R59, RZ, RZ, -R59 ;  /* 0x000000ffff3bc224 */ /* 0x000fca00078e0a3b */
[----:B------:R-:W-:-:S05]  /*40960*/  SEL R59, R14, R59, !P1 ;  /* 0x0000003b0e3b7207 */ /* 0x000fca0004800000 */
[----:B------:R-:W-:Y:S02]  /*40970*/  @!P3 IMAD.IADD R61, R61, 0x1, -R15 ;  /* 0x000000013d3db824 */ /* 0x000fe400078e0a0f */
[----:B------:R-:W-:Y:S01]  /*40980*/  IMAD R59, R59, UR4, RZ ;  /* 0x000000043b3b7c24 */ /* 0x000fe2000f8e02ff */
[----:B------:R0:W-:Y:S04]  /*40990*/  STS.U8 [R10+UR8+0x21f00], R88 ;  /* 0x021f00580a007988 */ /* 0x0001e80008000008 */
[----:B------:R-:W-:Y:S02]  /*409a0*/  SHF.R.S32.HI R11, RZ, 0x1f, R59 ;  /* 0x0000001fff0b7819 */ /* 0x000fe4000001143b */
[----:B-1----:R-:W-:Y:S02]  /*409b0*/  IADD3 R22, P5, PT, R59, R13, RZ ;  /* 0x0000000d3b167210 */ /* 0x002fe40007fbe0ff */
[----:B------:R-:W-:Y:S01]  /*409c0*/  ISETP.GT.U32.AND P3, PT, R15, R61, PT ;  /* 0x0000003d0f00720c */ /* 0x000fe20003f64070 */
[----:B--2---:R1:W-:Y:S02]  /*409d0*/  STS.U8 [R10+UR8+0x22300], R86 ;  /* 0x022300560a007988 */ /* 0x0043e40008000008 */
[----:B------:R-:W-:-:S02]  /*409e0*/  IMAD.X R23, R11, 0x1, R12, P5 ;  /* 0x000000010b177824 */ /* 0x000fc400028e060c */
[----:B0-----:R-:W2:Y:S04]  /*409f0*/  LDL.LU R88, [R1+0x18c] ;  /* 0x00018c0001587983 */ /* 0x001ea80000300800 */
[----:B------:R0:W-:Y:S01]  /*40a00*/  STL [R1+0x16ac], R22 ;  /* 0x0016ac1601007387 */ /* 0x0001e20000100800 */
[----:B------:R-:W-:Y:S01]  /*40a10*/  ISETP.GT.U32.AND P4, PT, R15, R60, PT ;  /* 0x0000003c0f00720c */ /* 0x000fe20003f84070 */
[----:B------:R-:W0:Y:S02]  /*40a20*/  LDCU UR4, c[0x0][0x3b0] ;  /* 0x00007600ff0477ac */ /* 0x000e240008000800 */
[----:B------:R0:W-:Y:S01]  /*40a30*/  STL [R1+0x16a8], R23 ;  /* 0x0016a81701007387 */ /* 0x0001e20000100800 */
[----:B------:R-:W-:-:S03]  /*40a40*/  @!P3 IMAD.IADD R61, R61, 0x1, -R15 ;  /* 0x000000013d3db824 */ /* 0x000fc600078e0a0f */
[----:B-1----:R-:W2:Y:S01]  /*40a50*/  LDL.LU R86, [R1+0x184] ;  /* 0x0001840001567983 */ /* 0x002ea20000300800 */
[----:B----4-:R-:W-:-:S03]  /*40a60*/  ISETP.GE.AND P3, PT, R87, RZ, PT ;  /* 0x000000ff5700720c */ /* 0x010fc60003f66270 */
[----:B------:R-:W4:Y:S02]  /*40a70*/  LDL R87, [R1+0x1dc8] ;  /* 0x001dc80001577983 */ /* 0x000f240000100800 */
[----:B------:R-:W-:Y:S01]  /*40a80*/  @!P4 IMAD.IADD R60, R60, 0x1, -R15 ;  /* 0x000000013c3cc824 */ /* 0x000fe200078e0a0f */
[----:B------:R-:W-:-:S04]  /*40a90*/  ISETP.GE.AND P4, PT, R89, RZ, PT ;  /* 0x000000ff5900720c */ /* 0x000fc80003f86270 */
[----:B------:R-:W-:Y:S02]  /*40aa0*/  ISETP.GT.U32.AND P5, PT, R15, R60, PT ;  /* 0x0000003c0f00720c */ /* 0x000fe40003fa4070 */
[----:B------:R-:W-:-:S06]  /*40ab0*/  PRMT R25, RZ, 0x7610, R25 ;  /* 0x00007610ff197816 */ /* 0x000fcc0000000019 */
[----:B------:R1:W4:Y:S01]  /*40ac0*/  @P0 LDG.E.U8 R25, desc[UR20][R22.64] ;  /* 0x0000001416190981 */ /* 0x000322000c1e1100 */
[----:B------:R-:W-:-:S05]  /*40ad0*/  @!P4 IMAD.MOV R61, RZ, RZ, -R61 ;  /* 0x000000ffff3dc224 */ /* 0x000fca00078e0a3d */
[----:B------:R-:W-:Y:S01]  /*40ae0*/  SEL R61, R14, R61, !P1 ;  /* 0x0000003d0e3d7207 */ /* 0x000fe20004800000 */
[----:B------:R-:W-:-:S04]  /*40af0*/  @!P5 IMAD.IADD R60, R60, 0x1, -R15 ;  /* 0x000000013c3cd824 */ /* 0x000fc800078e0a0f */
[----:B0-----:R-:W-:Y:S02]  /*40b00*/  IMAD R61, R61, UR4, RZ ;  /* 0x000000043d3d7c24 */ /* 0x001fe4000f8e02ff */
[----:B------:R-:W-:Y:S01]  /*40b10*/  @!P3 IMAD.MOV R60, RZ, RZ, -R60 ;  /* 0x000000ffff3cb224 */ /* 0x000fe200078e0a3c */
[----:B------:R-:W-:Y:S01]  /*40b20*/  PRMT R24, RZ, 0x7610, R24 ;  /* 0x00007610ff187816 */ /* 0x000fe20000000018 */
[----:B---3--:R-:W-:Y:S01]  /*40b30*/  STS.U8 [R10+UR8+0x22b00], R85 ;  /* 0x022b00550a007988 */ /* 0x008fe20008000008 */
[----:B------:R-:W0:Y:S01]  /*40b40*/  LDCU UR4, c[0x0][0x3b0] ;  /* 0x00007600ff0477ac */ /* 0x000e220008000800 */
[----:B------:R-:W-:Y:S02]  /*40b50*/  SHF.R.S32.HI R11, RZ, 0x1f, R61 ;  /* 0x0000001fff0b7819 */ /* 0x000fe4000001143d */
[----:B-1----:R-:W-:Y:S02]  /*40b60*/  IADD3 R22, P3, PT, R61, R13, RZ ;  /* 0x0000000d3d167210 */ /* 0x002fe40007f7e0ff */
[----:B------:R-:W-:-:S03]  /*40b70*/  SEL R60, R14, R60, !P1 ;  /* 0x0000003c0e3c7207 */ /* 0x000fc60004800000 */
[----:B------:R-:W-:Y:S01]  /*40b80*/  IMAD.X R23, R11, 0x1, R12, P3 ;  /* 0x000000010b177824 */ /* 0x000fe200018e060c */
[----:B------:R1:W-:Y:S01]  /*40b90*/  STL [R1+0x16b4], R22 ;  /* 0x0016b41601007387 */ /* 0x0003e20000100800 */
[----:B------:R-:W-:-:S03]  /*40ba0*/  IMAD R60, R60, UR5, RZ ;  /* 0x000000053c3c7c24 */ /* 0x000fc6000f8e02ff */
[----:B------:R-:W-:Y:S04]  /*40bb0*/  STS.U8 [R10+UR8+0x22700], R90 ;  /* 0x0227005a0a007988 */ /* 0x000fe80008000008 */
[----:B------:R-:W-:Y:S04]  /*40bc0*/  STL [R1+0x16b0], R23 ;  /* 0x0016b01701007387 */ /* 0x000fe80000100800 */
[----:B------:R-:W3:Y:S04]  /*40bd0*/  LDL.LU R42, [R1+0x180] ;  /* 0x00018000012a7983 */ /* 0x000ee80000300800 */
[----:B------:R1:W3:Y:S01]  /*40be0*/  @P0 LDG.E.U8 R24, desc[UR20][R22.64] ;  /* 0x0000001416180981 */ /* 0x0002e2000c1e1100 */
[----:B------:R-:W-:-:S03]  /*40bf0*/  SHF.R.S32.HI R11, RZ, 0x1f, R60 ;  /* 0x0000001fff0b7819 */ /* 0x000fc6000001143c */
[----:B------:R-:W3:Y:S01]  /*40c00*/  LDL.LU R43, [R1+0x164] ;  /* 0x00016400012b7983 */ /* 0x000ee20000300800 */
[----:B------:R-:W-:Y:S01]  /*40c10*/  PRMT R17, RZ, 0x7610, R17 ;  /* 0x00007610ff117816 */ /* 0x000fe20000000011 */
[----:B------:R-:W0:Y:S01]  /*40c20*/  LDCU UR5, c[0x0][0x3b0] ;  /* 0x00007600ff0577ac */ /* 0x000e220008000800 */
[----:B-1----:R-:W-:-:S05]  /*40c30*/  IADD3 R22, P3, PT, R60, R13, RZ ;  /* 0x0000000d3c167210 */ /* 0x002fca0007f7e0ff */
[----:B------:R-:W-:Y:S01]  /*40c40*/  IMAD.X R11, R11, 0x1, R12, P3 ;  /* 0x000000010b0b7824 */ /* 0x000fe200018e060c */
[----:B------:R-:W-:Y:S04]  /*40c50*/  STL [R1+0x16bc], R22 ;  /* 0x0016bc1601007387 */ /* 0x000fe80000100800 */
[----:B------:R-:W-:Y:S04]  /*40c60*/  STL [R1+0x16b8], R11 ;  /* 0x0016b80b01007387 */ /* 0x000fe80000100800 */
[----:B------:R-:W3:Y:S04]  /*40c70*/  LDL.LU R85, [R1+0x160] ;  /* 0x0001600001557983 */ /* 0x000ee80000300800 */
[----:B------:R-:W3:Y:S04]  /*40c80*/  LDL.LU R93, [R1+0x15c] ;  /* 0x00015c00015d7983 */ /* 0x000ee80000300800 */
[----:B--2---:R1:W-:Y:S04]  /*40c90*/  STS.U8 [R10+UR8+0x22f00], R88 ;  /* 0x022f00580a007988 */ /* 0x0043e80008000008 */
[----:B------:R2:W-:Y:S04]  /*40ca0*/  STS.U8 [R10+UR8+0x23300], R86 ;  /* 0x023300560a007988 */ /* 0x0005e80008000008 */
[----:B-1----:R-:W3:Y:S04]  /*40cb0*/  LDL.LU R88, [R1+0x158] ;  /* 0x0001580001587983 */ /* 0x002ee80000300800 */
[----:B------:R-:W3:Y:S01]  /*40cc0*/  LDL.LU R91, [R1+0x154] ;  /* 0x00015400015b7983 */ /* 0x000ee20000300800 */
[----:B----4-:R-:W-:-:S03]  /*40cd0*/  ISETP.GE.AND P4, PT, R87, RZ, PT ;  /* 0x000000ff5700720c */ /* 0x010fc60003f86270 */
[----:B--2---:R-:W2:Y:S04]  /*40ce0*/  LDL.LU R86, [R1+0x150] ;  /* 0x0001500001567983 */ /* 0x004ea80000300800 */
[----:B------:R-:W4:Y:S01]  /*40cf0*/  LDL.LU R87, [R1+0x170] ;  /* 0x0001700001577983 */ /* 0x000f220000300800 */
[----:B------:R-:W-:Y:S01]  /*40d00*/  ISETP.GT.U32.AND P3, PT, R15, R62, PT ;  /* 0x0000003e0f00720c */ /* 0x000fe20003f64070 */
[----:B------:R-:W-:Y:S02]  /*40d10*/  @P0 IMAD.MOV.U32 R23, RZ, RZ, R11 ;  /* 0x000000ffff170224 */ /* 0x000fe400078e000b */
[----:B------:R-:W4:Y:S04]  /*40d20*/  LDL.LU R92, [R1+0x16c] ;  /* 0x00016c00015c7983 */ /* 0x000f280000300800 */
[----:B------:R-:W4:Y:S04]  /*40d30*/  LDL.LU R49, [R1+0x168] ;  /* 0x0001680001317983 */ /* 0x000f280000300800 */
[----:B------:R-:W4:Y:S04]  /*40d40*/  LDL.LU R48, [R1+0x1c0] ;  /* 0x0001c00001307983 */ /* 0x000f280000300800 */
[----:B------:R-:W4:Y:S04]  /*40d50*/  LDL.LU R47, [R1+0x1b8] ;  /* 0x0001b800012f7983 */ /* 0x000f280000300800 */
[----:B------:R-:W4:Y:S04]  /*40d60*/  LDL.LU R89, [R1+0x1b0] ;  /* 0x0001b00001597983 */ /* 0x000f280000300800 */
[----:B------:R-:W4:Y:S04]  /*40d70*/  LDL.LU R90, [R1+0x1a8] ;  /* 0x0001a800015a7983 */ /* 0x000f280000300800 */
[----:B------:R-:W4:Y:S01]  /*40d80*/  @P0 LDG.E.U8 R17, desc[UR20][R22.64] ;  /* 0x0000001416110981 */ /* 0x000f22000c1e1100 */
[----:B------:R-:W-:-:S05]  /*40d90*/  @!P3 IMAD.IADD R62, R62, 0x1, -R15 ;  /* 0x000000013e3eb824 */ /* 0x000fca00078e0a0f */
[----:B------:R-:W-:-:S13]  /*40da0*/  ISETP.GT.U32.AND P3, PT, R15, R62, PT ;  /* 0x0000003e0f00720c */ /* 0x000fda0003f64070 */
[----:B------:R-:W-:-:S04]  /*40db0*/  @!P3 IMAD.IADD R62, R62, 0x1, -R15 ;  /* 0x000000013e3eb824 */ /* 0x000fc800078e0a0f */
[----:B------:R-:W-:-:S05]  /*40dc0*/  @!P4 IMAD.MOV R62, RZ, RZ, -R62 ;  /* 0x000000ffff3ec224 */ /* 0x000fca00078e0a3e */
[----:B------:R-:W-:Y:S01]  /*40dd0*/  SEL R62, R14, R62, !P1 ;  /* 0x0000003e0e3e7207 */ /* 0x000fe20004800000 */
[----:B---3--:R1:W-:Y:S04]  /*40de0*/  STS.U8 [R10+UR8+0x23700], R42 ;  /* 0x0237002a0a007988 */ /* 0x0083e80008000008 */
[----:B0-----:R-:W-:Y:S01]  /*40df0*/  IMAD R62, R62, UR4, RZ ;  /* 0x000000043e3e7c24 */ /* 0x001fe2000f8e02ff */
[----:B------:R0:W-:Y:S01]  /*40e00*/  STS.U8 [R10+UR8+0x23b00], R43 ;  /* 0x023b002b0a007988 */ /* 0x0001e20008000008 */
[----:B------:R-:W3:Y:S03]  /*40e10*/  LDCU UR4, c[0x0][0x3b0] ;  /* 0x00007600ff0477ac */ /* 0x000ee60008000800 */
[----:B------:R-:W-:-:S02]  /*40e20*/  SHF.R.S32.HI R11, RZ, 0x1f, R62 ;  /* 0x0000001fff0b7819 */ /* 0x000fc4000001143e */
[----:B-1----:R-:W-:-:S05]  /*40e30*/  IADD3 R42, P3, PT, R62, R13, RZ ;  /* 0x0000000d3e2a7210 */ /* 0x002fca0007f7e0ff */
[----:B------:R-:W-:Y:S01]  /*40e40*/  IMAD.X R11, R11, 0x1, R12, P3 ;  /* 0x000000010b0b7824 */ /* 0x000fe200018e060c */
[----:B------:R-:W-:Y:S03]  /*40e50*/  STL [R1+0x16c4], R42 ;  /* 0x0016c42a01007387 */ /* 0x000fe60000100800 */
[----:B0-----:R-:W-:Y:S01]  /*40e60*/  @P0 IMAD.MOV.U32 R43, RZ, RZ, R11 ;  /* 0x000000ffff2b0224 */ /* 0x001fe200078e000b */
[----:B------:R0:W-:Y:S04]  /*40e70*/  STL [R1+0x16c0], R11 ;  /* 0x0016c00b01007387 */ /* 0x0001e80000100800 */
[----:B------:R-:W3:Y:S04]  /*40e80*/  LDL.LU R46, [R1+0x19c] ;  /* 0x00019c00012e7983 */ /* 0x000ee80000300800 */
[----:B------:R-:W3:Y:S04]  /*40e90*/  LDL.LU R45, [R1+0x190] ;  /* 0x00019000012d7983 */ /* 0x000ee80000300800 */
[----:B------:R1:W-:Y:S04]  /*40ea0*/  STS.U8 [R10+UR8+0x23f00], R85 ;  /* 0x023f00550a007988 */ /* 0x0003e80008000008 */
[----:B------:R-:W3:Y:S01]  /*40eb0*/  LDL.LU R44, [R1+0x188] ;  /* 0x00018800012c7983 */ /* 0x000ee20000300800 */
[----:B0-----:R-:W-:-:S03]  /*40ec0*/  LOP3.LUT R11, R2, 0x70, RZ, 0x3c, !PT ;  /* 0x00000070020b7812 */ /* 0x001fc600078e3cff */
[----:B-1----:R-:W3:Y:S04]  /*40ed0*/  LDL.LU R85, [R1+0x174] ;  /* 0x0001740001557983 */ /* 0x002ee80000300800 */
[----:B------:R-:W-:Y:S04]  /*40ee0*/  STS.U8 [R11+UR8+0x20380], R93 ;  /* 0x0203805d0b007988 */ /* 0x000fe80008000008 */
[----:B------:R0:W-:Y:S04]  /*40ef0*/  STS.U8 [R11+UR8+0x20780], R88 ;  /* 0x020780580b007988 */ /* 0x0001e80008000008 */
[----:B------:R-:W-:Y:S04]  /*40f00*/  STS.U8 [R11+UR8+0x20b80], R91 ;  /* 0x020b805b0b007988 */ /* 0x000fe80008000008 */
[----:B--2---:R1:W-:Y:S04]  /*40f10*/  STS.U8 [R11+UR8+0x20f80], R86 ;  /* 0x020f80560b007988 */ /* 0x0043e80008000008 */
[----:B0-----:R-:W2:Y:S04]  /*40f20*/  LDL.LU R88, [R1+0x14c] ;  /* 0x00014c0001587983 */ /* 0x001ea80000300800 */
[----:B------:R-:W2:Y:S04]  /*40f30*/  LDL.LU R93, [R1+0x1f34] ;  /* 0x001f3400015d7983 */ /* 0x000ea80000300800 */
[----:B----4-:R0:W-:Y:S04]  /*40f40*/  STS.U8 [R11+UR8+0x21380], R87 ;  /* 0x021380570b007988 */ /* 0x0101e80008000008 */
[----:B-1----:R-:W4:Y:S04]  /*40f50*/  LDL.LU R86, [R1+0x1f0c] ;  /* 0x001f0c0001567983 */ /* 0x002f280000300800 */
[----:B------:R-:W4:Y:S04]  /*40f60*/  LDL.LU R91, [R1+0x1ef4] ;  /* 0x001ef400015b7983 */ /* 0x000f280000300800 */
[----:B0-----:R-:W4:Y:S04]  /*40f70*/  LDL.LU R87, [R1+0x1e84] ;  /* 0x001e840001577983 */ /* 0x001f280000300800 */
[----:B------:R0:W-:Y:S04]  /*40f80*/  STS.U8 [R11+UR8+0x21780], R92 ;  /* 0x0217805c0b007988 */ /* 0x0001e80008000008 */
[----:B------:R1:W-:Y:S04]  /*40f90*/  STS.U8 [R11+UR8+0x21f80], R48 ;  /* 0x021f80300b007988 */ /* 0x0003e80008000008 */
[----:B------:R1:W-:Y:S04]  /*40fa0*/  STS.U8 [R11+UR8+0x22380], R47 ;  /* 0x0223802f0b007988 */ /* 0x0003e80008000008 */
[----:B0-----:R-:W4:Y:S04]  /*40fb0*/  LDL.LU R92, [R1+0x1df8] ;  /* 0x001df800015c7983 */ /* 0x001f280000300800 */
[----:B------:R-:W4:Y:S04]  /*40fc0*/  LDL.LU R55, [R1+0x1dac] ;  /* 0x001dac0001377983 */ /* 0x000f280000300800 */
[----:B------:R-:W4:Y:S04]  /*40fd0*/  LDL.LU R54, [R1+0x1d88] ;  /* 0x001d880001367983 */ /* 0x000f280000300800 */
[----:B------:R-:W4:Y:S04]  /*40fe0*/  LDL.LU R53, [R1+0x1d68] ;  /* 0x001d680001357983 */ /* 0x000f280000300800 */
[----:B------:R-:W4:Y:S04]  /*40ff0*/  LDL.LU R52, [R1+0x1d48] ;  /* 0x001d480001347983 */ /* 0x000f280000300800 */
[----:B------:R-:W4:Y:S04]  /*41000*/  LDL.LU R51, [R1+0x1d24] ;  /* 0x001d240001337983 */ /* 0x000f280000300800 */
[----:B------:R-:W4:Y:S04]  /*41010*/  LDL.LU R50, [R1+0x1d04] ;  /* 0x001d040001327983 */ /* 0x000f280000300800 */
[----:B-1----:R-:W4:Y:S04]  /*41020*/  LDL.LU R48, [R1+0x1ce8] ;  /* 0x001ce80001307983 */ /* 0x002f280000300800 */
[----:B------:R0:W-:Y:S04]  /*41030*/  STS.U8 [R11+UR8+0x22780], R89 ;  /* 0x022780590b007988 */ /* 0x0001e80008000008 */
[----:B------:R-:W4:Y:S04]  /*41040*/  LDL.LU R47, [R1+0x1cc8] ;  /* 0x001cc800012f7983 */ /* 0x000f280000300800 */
[----:B------:R1:W-:Y:S04]  /*41050*/  STS.U8 [R11+UR8+0x22b80], R90 ;  /* 0x022b805a0b007988 */ /* 0x0003e80008000008 */
[----:B------:R-:W-:Y:S04]  /*41060*/  STS.U8 [R11+UR8+0x21b80], R49 ;  /* 0x021b80310b007988 */ /* 0x000fe80008000008 */
[----:B0-----:R-:W4:Y:S04]  /*41070*/  LDL.LU R89, [R1+0x1cac] ;  /* 0x001cac0001597983 */ /* 0x001f280000300800 */
[----:B-1----:R-:W4:Y:S04]  /*41080*/  LDL.LU R90, [R1+0x1c9c] ;  /* 0x001c9c00015a7983 */ /* 0x002f280000300800 */
[----:B---3--:R0:W-:Y:S04]  /*41090*/  STS.U8 [R11+UR8+0x22f80], R46 ;  /* 0x022f802e0b007988 */ /* 0x0081e80008000008 */
[----:B------:R-:W-:Y:S04]  /*410a0*/  STS.U8 [R11+UR8+0x23380], R45 ;  /* 0x0233802d0b007988 */ /* 0x000fe80008000008 */
[----:B------:R-:W-:Y:S04]  /*410b0*/  STS.U8 [R11+UR8+0x23780], R44 ;  /* 0x0237802c0b007988 */ /* 0x000fe80008000008 */
[----:B0-----:R-:W3:Y:S04]  /*410c0*/  LDL.LU R46, [R1+0x1c78] ;  /* 0x001c7800012e7983 */ /* 0x001ee80000300800 */
[----:B------:R0:W-:Y:S04]  /*410d0*/  STS.U8 [R11+UR8+0x23b80], R85 ;  /* 0x023b80550b007988 */ /* 0x0001e80008000008 */
[----:B0-----:R-:W3:Y:S04]  /*410e0*/  LDL.LU R85, [R1+0x1c54] ;  /* 0x001c540001557983 */ /* 0x001ee80000300800 */
[----:B------:R-:W3:Y:S04]  /*410f0*/  LDL.LU R45, [R1+0x1c38] ;  /* 0x001c3800012d7983 */ /* 0x000ee80000300800 */
[----:B--2---:R0:W-:Y:S04]  /*41100*/  STS.U8 [R11+UR8+0x23f80], R88 ;  /* 0x023f80580b007988 */ /* 0x0041e80008000008 */
[----:B----4-:R1:W-:Y:S04]  /*41110*/  STS.U8 [R2+UR8+0x400], R86 ;  /* 0x0004005602007988 */ /* 0x0103e80008000008 */
[----:B0-----:R-:W2:Y:S04]  /*41120*/  LDL.LU R88, [R1+0x1c14] ;  /* 0x001c140001587983 */ /* 0x001ea80000300800 */
[----:B------:R0:W-:Y:S04]  /*41130*/  STS.U8 [R2+UR8+0xc00], R87 ;  /* 0x000c005702007988 */ /* 0x0001e80008000008 */
[----:B-1----:R-:W4:Y:S04]  /*41140*/  LDL.LU R86, [R1+0x1bf0] ;  /* 0x001bf00001567983 */ /* 0x002f280000300800 */
[----:B0-----:R-:W4:Y:S04]  /*41150*/  LDL.LU R87, [R1+0x1bd0] ;  /* 0x001bd00001577983 */ /* 0x001f280000300800 */
[----:B------:R-:W4:Y:S04]  /*41160*/  LDL.LU R49, [R1+0x1bb0] ;  /* 0x001bb00001317983 */ /* 0x000f280000300800 */
[----:B------:R0:W-:Y:S04]  /*41170*/  STS.U8 [R2+UR8], R93 ;  /* 0x0000005d02007988 */ /* 0x0001e80008000008 */
[----:B------:R-:W4:Y:S04]  /*41180*/  LDL.LU R44, [R1+0x1b90] ;  /* 0x001b9000012c7983 */ /* 0x000f280000300800 */
[----:B------:R1:W-:Y:S04]  /*41190*/  STS.U8 [R2+UR8+0x800], R91 ;  /* 0x0008005b02007988 */ /* 0x0003e80008000008 */
[----:B0-----:R-:W4:Y:S04]  /*411a0*/  LDL.LU R93, [R1+0x1b70] ;  /* 0x001b7000015d7983 */ /* 0x001f280000300800 */
[----:B-1----:R-:W4:Y:S04]  /*411b0*/  LDL.LU R91, [R1+0x1b58] ;  /* 0x001b5800015b7983 */ /* 0x002f280000300800 */
[----:B------:R0:W-:Y:S04]  /*411c0*/  STS.U8 [R2+UR8+0x1000], R92 ;  /* 0x0010005c02007988 */ /* 0x0001e80008000008 */
[----:B------:R1:W-:Y:S04]  /*411d0*/  STS.U8 [R2+UR8+0x2c00], R48 ;  /* 0x002c003002007988 */ /* 0x0003e80008000008 */
[----:B------:R0:W-:Y:S04]  /*411e0*/  STS.U8 [R2+UR8+0x3000], R47 ;  /* 0x0030002f02007988 */ /* 0x0001e80008000008 */
[----:B------:R1:W-:Y:S04]  /*411f0*/  STS.U8 [R2+UR8+0x3400], R89 ;  /* 0x0034005902007988 */ /* 0x0003e80008000008 */
[----:B------:R1:W-:Y:S04]  /*41200*/  STS.U8 [R2+UR8+0x3800], R90 ;  /* 0x0038005a02007988 */ /* 0x0003e80008000008 */
[----:B0-----:R-:W4:Y:S04]  /*41210*/  LDL.LU R92, [R1+0x1b34] ;  /* 0x001b3400015c7983 */ /* 0x001f280000300800 */
[----:B-1----:R-:W4:Y:S04]  /*41220*/  LDL.LU R48, [R1+0x1b18] ;  /* 0x001b180001307983 */ /* 0x002f280000300800 */
[----:B------:R-:W4:Y:S04]  /*41230*/  LDL.LU R47, [R1+0x1af8] ;  /* 0x001af800012f7983 */ /* 0x000f280000300800 */
[----:B------:R-:W4:Y:S04]  /*41240*/  LDL.LU R89, [R1+0x19a4] ;  /* 0x0019a40001597983 */ /* 0x000f280000300800 */
[----:B------:R-:W4:Y:S04]  /*41250*/  LDL.LU R90, [R1+0x16d4] ;  /* 0x0016d400015a7983 */ /* 0x000f280000300800 */
[----:B---3--:R-:W-:Y:S04]  /*41260*/  STS.U8 [R2+UR8+0x3c00], R46 ;  /* 0x003c002e02007988 */ /* 0x008fe80008000008 */
[----:B------:R0:W-:Y:S04]  /*41270*/  STS.U8 [R2+UR8+0x4000], R85 ;  /* 0x0040005502007988 */ /* 0x0001e80008000008 */
[----:B------:R-:W-:Y:S04]  /*41280*/  STS.U8 [R2+UR8+0x4400], R45 ;  /* 0x0044002d02007988 */ /* 0x000fe80008000008 */
[----:B0-----:R-:W3:Y:S04]  /*41290*/  LDL.LU R85, [R1+0x16d0] ;  /* 0x0016d00001557983 */ /* 0x001ee80000300800 */
[----:B------:R-:W3:Y:S04]  /*412a0*/  LDL.LU R46, [R1+0x16cc] ;  /* 0x0016cc00012e7983 */ /* 0x000ee80000300800 */
[----:B--2---:R0:W-:Y:S04]  /*412b0*/  STS.U8 [R2+UR8+0x4800], R88 ;  /* 0x0048005802007988 */ /* 0x0041e80008000008 */
[----:B----4-:R1:W-:Y:S04]  /*412c0*/  STS.U8 [R2+UR8+0x4c00], R86 ;  /* 0x004c005602007988 */ /* 0x0103e80008000008 */
[----:B0-----:R-:W2:Y:S04]  /*412d0*/  LDL.LU R88, [R1+0x16c8] ;  /* 0x0016c80001587983 */ /* 0x001ea80000300800 */
[----:B------:R-:W4:Y:S04]  /*412e0*/  LDL.LU R45, [R1+0x6f4] ;  /* 0x0006f400012d7983 */ /* 0x000f280000300800 */
[----:B------:R0:W-:Y:S04]  /*412f0*/  STS.U8 [R2+UR8+0x5000], R87 ;  /* 0x0050005702007988 */ /* 0x0001e80008000008 */
[----:B-1----:R-:W4:Y:S04]  /*41300*/  LDL.LU R86, [R1+0x6f0] ;  /* 0x0006f00001567983 */ /* 0x002f280000300800 */
[----:B0-----:R-:W4:Y:S04]  /*41310*/  LDL.LU R87, [R1+0x6ec] ;  /* 0x0006ec0001577983 */ /* 0x001f280000300800 */
[----:B------:R0:W-:Y:S04]  /*41320*/  STS.U8 [R2+UR8+0x1400], R55 ;  /* 0x0014003702007988 */ /* 0x0001e80008000008 */
        /* <DEDUP_REMOVED lines=10> */
[----:B------:R0:W-:Y:S04]  /*413d0*/  STS.U8 [R2+UR8+0x5800], R44 ;  /* 0x0058002c02007988 */ /* 0x0001e80008000008 */
[----:B------:R-:W4:Y:S04]  /*413e0*/  LDL.LU R50, [R1+0x378] ;  /* 0x0003780001327983 */ /* 0x000f280000300800 */
[----:B------:R1:W-:Y:S04]  /*413f0*/  STS.U8 [R2+UR8+0x5c00], R93 ;  /* 0x005c005d02007988 */ /* 0x0003e80008000008 */
[----:B------:R1:W-:Y:S04]  /*41400*/  STS.U8 [R2+UR8+0x6000], R91 ;  /* 0x0060005b02007988 */ /* 0x0003e80008000008 */
[----:B0-----:R-:W4:Y:S04]  /*41410*/  LDL.LU R44, [R1+0x360] ;  /* 0x00036000012c7983 */ /* 0x001f280000300800 */
[----:B-1----:R-:W4:Y:S04]  /*41420*/  LDL.LU R93, [R1+0x338] ;  /* 0x00033800015d7983 */ /* 0x002f280000300800 */
[----:B------:R-:W4:Y:S04]  /*41430*/  LDL.LU R91, [R1+0x318] ;  /* 0x00031800015b7983 */ /* 0x000f280000300800 */
[----:B------:R0:W-:Y:S04]  /*41440*/  STS.U8 [R2+UR8+0x6400], R92 ;  /* 0x0064005c02007988 */ /* 0x0001e80008000008 */
[----:B------:R1:W-:Y:S04]  /*41450*/  STS.U8 [R2+UR8+0x5400], R49 ;  /* 0x0054003102007988 */ /* 0x0003e80008000008 */
[----:B------:R0:W-:Y:S04]  /*41460*/  STS.U8 [R2+UR8+0x7000], R89 ;  /* 0x0070005902007988 */ /* 0x0001e80008000008 */
[----:B------:R1:W-:Y:S04]  /*41470*/  STS.U8 [R2+UR8+0x7400], R90 ;  /* 0x0074005a02007988 */ /* 0x0003e80008000008 */
[----:B------:R-:W-:Y:S04]  /*41480*/  STS.U8 [R2+UR8+0x6800], R48 ;  /* 0x0068003002007988 */ /* 0x000fe80008000008 */
[----:B0-----:R-:W4:Y:S04]  /*41490*/  LDL.LU R92, [R1+0x2f8] ;  /* 0x0002f800015c7983 */ /* 0x001f280000300800 */
[----:B-1----:R-:W4:Y:S04]  /*414a0*/  LDL.LU R49, [R1+0x2d8] ;  /* 0x0002d80001317983 */ /* 0x002f280000300800 */
[----:B------:R-:W4:Y:S04]  /*414b0*/  LDL.LU R89, [R1+0x2b8] ;  /* 0x0002b80001597983 */ /* 0x000f280000300800 */
[----:B------:R-:W4:Y:S04]  /*414c0*/  LDL.LU R90, [R1+0x298] ;  /* 0x00029800015a7983 */ /* 0x000f280000300800 */
[----:B------:R-:W-:Y:S04]  /*414d0*/  STS.U8 [R2+UR8+0x6c00], R47 ;  /* 0x006c002f02007988 */ /* 0x000fe80008000008 */
[----:B---3--:R0:W-:Y:S04]  /*414e0*/  STS.U8 [R2+UR8+0x7800], R85 ;  /* 0x0078005502007988 */ /* 0x0081e80008000008 */
[----:B------:R-:W-:Y:S04]  /*414f0*/  STS.U8 [R2+UR8+0x7c00], R46 ;  /* 0x007c002e02007988 */ /* 0x000fe80008000008 */
[----:B0-----:R-:W3:Y:S04]  /*41500*/  LDL.LU R85, [R1+0x280] ;  /* 0x0002800001557983 */ /* 0x001ee80000300800 */
[----:B--2---:R0:W-:Y:S04]  /*41510*/  STS.U8 [R2+UR8+0x8000], R88 ;  /* 0x0080005802007988 */ /* 0x0041e80008000008 */
[----:B----4-:R-:W-:Y:S04]  /*41520*/  STS.U8 [R2+UR8+0x8400], R45 ;  /* 0x0084002d02007988 */ /* 0x010fe80008000008 */
[----:B------:R1:W-:Y:S04]  /*41530*/  STS.U8 [R2+UR8+0x8800], R86 ;  /* 0x0088005602007988 */ /* 0x0003e80008000008 */
[----:B0-----:R-:W2:Y:S04]  /*41540*/  LDL.LU R88, [R1+0x260] ;  /* 0x0002600001587983 */ /* 0x001ea80000300800 */
[----:B------:R0:W-:Y:S04]  /*41550*/  STS.U8 [R2+UR8+0x8c00], R87 ;  /* 0x008c005702007988 */ /* 0x0001e80008000008 */
[----:B-1----:R-:W4:Y:S04]  /*41560*/  LDL.LU R86, [R1+0x240] ;  /* 0x0002400001567983 */ /* 0x002f280000300800 */
[----:B------:R-:W4:Y:S04]  /*41570*/  LDL.LU R48, [R1+0x220] ;  /* 0x0002200001307983 */ /* 0x000f280000300800 */
[----:B------:R-:W4:Y:S04]  /*41580*/  LDL.LU R47, [R1+0x204] ;  /* 0x00020400012f7983 */ /* 0x000f280000300800 */
[----:B------:R-:W4:Y:S04]  /*41590*/  LDL.LU R46, [R1+0x1e8] ;  /* 0x0001e800012e7983 */ /* 0x000f280000300800 */
[----:B------:R-:W4:Y:S04]  /*415a0*/  LDL.LU R45, [R1+0x1dc] ;  /* 0x0001dc00012d7983 */ /* 0x000f280000300800 */
[----:B0-----:R-:W4:Y:S04]  /*415b0*/  LDL.LU R87, [R1+0x1c4] ;  /* 0x0001c40001577983 */ /* 0x001f280000300800 */
[----:B------:R0:W-:Y:S04]  /*415c0*/  STS.U8 [R2+UR8+0xa800], R44 ;  /* 0x00a8002c02007988 */ /* 0x0001e80008000008 */
[----:B------:R1:W-:Y:S04]  /*415d0*/  STS.U8 [R2+UR8+0xac00], R93 ;  /* 0x00ac005d02007988 */ /* 0x0003e80008000008 */
[----:B------:R1:W-:Y:S04]  /*415e0*/  STS.U8 [R2+UR8+0xb000], R91 ;  /* 0x00b0005b02007988 */ /* 0x0003e80008000008 */
[----:B0-----:R-:W4:Y:S04]  /*415f0*/  LDL.LU R44, [R1+0x1f28] ;  /* 0x001f2800012c7983 */ /* 0x001f280000300800 */
[----:B-1----:R-:W4:Y:S04]  /*41600*/  LDL.LU R93, [R1+0x1f08] ;  /* 0x001f0800015d7983 */ /* 0x002f280000300800 */
[----:B------:R-:W4:Y:S04]  /*41610*/  LDL R91, [R1+0x1dc4] ;  /* 0x001dc400015b7983 */ /* 0x000f280000100800 */
[----:B------:R0:W-:Y:S04]  /*41620*/  STS.U8 [R2+UR8+0xb400], R92 ;  /* 0x00b4005c02007988 */ /* 0x0001e80008000008 */
[----:B------:R1:W-:Y:S04]  /*41630*/  STS.U8 [R2+UR8+0xbc00], R89 ;  /* 0x00bc005902007988 */ /* 0x0003e80008000008 */
[----:B------:R1:W-:Y:S04]  /*41640*/  STS.U8 [R2+UR8+0xc000], R90 ;  /* 0x00c0005a02007988 */ /* 0x0003e80008000008 */
[----:B------:R-:W-:Y:S04]  /*41650*/  STS.U8 [R2+UR8+0xe400], R0 ;  /* 0x00e4000002007988 */ /* 0x000fe80008000008 */
[----:B0-----:R-:W4:Y:S04]  /*41660*/  LDL.LU R92, [R1+0x1ee8] ;  /* 0x001ee800015c7983 */ /* 0x001f280000300800 */
[----:B-1----:R-:W4:Y:S04]  /*41670*/  LDL.LU R89, [R1+0x1e64] ;  /* 0x001e640001597983 */ /* 0x002f280000300800 */
[----:B------:R-:W4:Y:S04]  /*41680*/  LDL.LU R90, [R1+0x1de8] ;  /* 0x001de800015a7983 */ /* 0x000f280000300800 */
[----:B---3--:R0:W-:Y:S04]  /*41690*/  STS.U8 [R2+UR8+0xc400], R85 ;  /* 0x00c4005502007988 */ /* 0x0081e80008000008 */
[----:B0-----:R-:W3:Y:S04]  /*416a0*/  LDL.LU R85, [R1+0x1da8] ;  /* 0x001da80001557983 */ /* 0x001ee80000300800 */
[----:B--2---:R0:W-:Y:S04]  /*416b0*/  STS.U8 [R2+UR8+0xc800], R88 ;  /* 0x00c8005802007988 */ /* 0x0041e80008000008 */
[----:B----4-:R1:W-:Y:S04]  /*416c0*/  STS.U8 [R2+UR8+0xcc00], R86 ;  /* 0x00cc005602007988 */ /* 0x0103e80008000008 */
[----:B0-----:R-:W2:Y:S04]  /*416d0*/  LDL.LU R88, [R1+0x1d8c] ;  /* 0x001d8c0001587983 */ /* 0x001ea80000300800 */
[----:B------:R0:W-:Y:S04]  /*416e0*/  STS.U8 [R2+UR8+0xe000], R87 ;  /* 0x00e0005702007988 */ /* 0x0001e80008000008 */
[----:B-1----:R-:W4:Y:S04]  /*416f0*/  LDL.LU R86, [R1+0x1d60] ;  /* 0x001d600001567983 */ /* 0x002f280000300800 */
[----:B------:R-:W4:Y:S04]  /*41700*/  LDL.LU R0, [R1+0x261c] ;  /* 0x00261c0001007983 */ /* 0x000f280000300800 */
[----:B0-----:R-:W4:Y:S01]  /*41710*/  LDL R87, [R1+0x1db8] ;  /* 0x001db80001577983 */ /* 0x001f220000100800 */
[----:B------:R-:W-:-:S13]  /*41720*/  ISETP.GT.U32.AND P3, PT, R15, R63, PT ;  /* 0x0000003f0f00720c */ /* 0x000fda0003f64070 */
[----:B------:R-:W-:Y:S01]  /*41730*/  @!P3 IMAD.IADD R63, R63, 0x1, -R15 ;  /* 0x000000013f3fb824 */ /* 0x000fe200078e0a0f */
[----:B------:R-:W-:-:S04]  /*41740*/  ISETP.GE.AND P4, PT, R91, RZ, PT ;  /* 0x000000ff5b00720c */ /* 0x000fc80003f86270 */
[----:B------:R-:W-:-:S13]  /*41750*/  ISETP.GT.U32.AND P3, PT, R15, R63, PT ;  /* 0x0000003f0f00720c */ /* 0x000fda0003f64070 */
[----:B------:R-:W-:Y:S01]  /*41760*/  @!P3 IMAD.IADD R63, R63, 0x1, -R15 ;  /* 0x000000013f3fb824 */ /* 0x000fe200078e0a0f */
[----:B------:R-:W-:-:S03]  /*41770*/  ISETP.GT.U32.AND P3, PT, R15, R64, PT ;  /* 0x000000400f00720c */ /* 0x000fc60003f64070 */
[----:B------:R-:W-:-:S05]  /*41780*/  @!P4 IMAD.MOV R63, RZ, RZ, -R63 ;  /* 0x000000ffff3fc224 */ /* 0x000fca00078e0a3f */
[----:B------:R-:W-:Y:S01]  /*41790*/  SEL R63, R14, R63, !P1 ;  /* 0x0000003f0e3f7207 */ /* 0x000fe20004800000 */
[----:B------:R0:W-:Y:S04]  /*417a0*/  STS.U8 [R2+UR8+0xf800], R18 ;  /* 0x00f8001202007988 */ /* 0x0001e80008000008 */
[----:B------:R-:W-:Y:S02]  /*417b0*/  IMAD R63, R63, UR4, RZ ;  /* 0x000000043f3f7c24 */ /* 0x000fe4000f8e02ff */
[----:B------:R-:W-:Y:S01]  /*417c0*/  @!P3 IMAD.IADD R64, R64, 0x1, -R15 ;  /* 0x000000014040b824 */ /* 0x000fe200078e0a0f */
[----:B------:R1:W-:Y:S04]  /*417d0*/  STS.U8 [R2+UR8+0xfc00], R17 ;  /* 0x00fc001102007988 */ /* 0x0003e80008000008 */
[----:B------:R1:W-:Y:S01]  /*417e0*/  STS.U8 [R2+UR8+0xf400], R19 ;  /* 0x00f4001302007988 */ /* 0x0003e20008000008 */
[----:B------:R-:W2:Y:S01]  /*417f0*/  LDCU UR4, c[0x0][0x3b0] ;  /* 0x00007600ff0477ac */ /* 0x000ea20008000800 */
[----:B0-----:R-:W-:-:S02]  /*41800*/  IADD3 R18, P4, PT, R63, R13, RZ ;  /* 0x0000000d3f127210 */ /* 0x001fc40007f9e0ff */
[----:B------:R-:W-:Y:S02]  /*41810*/  ISETP.GT.U32.AND P3, PT, R15, R64, PT ;  /* 0x000000400f00720c */ /* 0x000fe40003f64070 */
[----:B-1----:R-:W-:-:S05]  /*41820*/  SHF.R.S32.HI R17, RZ, 0x1f, R63 ;  /* 0x0000001fff117819 */ /* 0x002fca000001143f */
[----:B------:R-:W-:Y:S01]  /*41830*/  IMAD.X R19, R17, 0x1, R12, P4 ;  /* 0x0000000111137824 */ /* 0x000fe200020e060c */
[----:B------:R-:W-:Y:S02]  /*41840*/  PRMT R23, RZ, 0x7610, R23 ;  /* 0x00007610ff177816 */ /* 0x000fe40000000017 */
[----:B------:R-:W-:-:S03]  /*41850*/  PRMT R22, RZ, 0x7610, R22 ;  /* 0x00007610ff167816 */ /* 0x000fc60000000016 */
[----:B------:R-:W-:Y:S01]  /*41860*/  @!P3 IMAD.IADD R64, R64, 0x1, -R15 ;  /* 0x000000014040b824 */ /* 0x000fe200078e0a0f */
[----:B------:R-:W-:Y:S04]  /*41870*/  STS.U8 [R2+UR8+0xdc00], R45 ;  /* 0x00dc002d02007988 */ /* 0x000fe80008000008 */
        /* <DEDUP_REMOVED lines=11> */
[----:B------:R0:W-:Y:S04]  /*41930*/  STS.U8 [R2+UR8+0xec00], R21 ;  /* 0x00ec001502007988 */ /* 0x0001e80008000008 */
[----:B------:R-:W-:Y:S04]  /*41940*/  STS.U8 [R2+UR8+0xf000], R20 ;  /* 0x00f0001402007988 */ /* 0x000fe80008000008 */
[----:B------:R-:W4:Y:S04]  /*41950*/  @P0 LDG.E.U8 R23, desc[UR20][R42.64] ;  /* 0x000000142a170981 */ /* 0x000f28000c1e1100 */
[----:B------:R-:W-:Y:S04]  /*41960*/  STS.U8 [R5+UR8+0x80], R44 ;  /* 0x0000802c05007988 */ /* 0x000fe80008000008 */
[----:B------:R-:W-:Y:S04]  /*41970*/  STS.U8 [R5+UR8+0x480], R93 ;  /* 0x0004805d05007988 */ /* 0x000fe80008000008 */
[----:B------:R-:W-:Y:S04]  /*41980*/  STS.U8 [R5+UR8+0x880], R92 ;  /* 0x0008805c05007988 */ /* 0x000fe80008000008 */
[----:B------:R-:W-:Y:S04]  /*41990*/  STS.U8 [R5+UR8+0xc80], R89 ;  /* 0x000c805905007988 */ /* 0x000fe80008000008 */
[----:B------:R-:W-:Y:S04]  /*419a0*/  STS.U8 [R5+UR8+0x1080], R90 ;  /* 0x0010805a05007988 */ /* 0x000fe80008000008 */
[----:B---3--:R-:W-:Y:S04]  /*419b0*/  STS.U8 [R5+UR8+0x1480], R85 ;  /* 0x0014805505007988 */ /* 0x008fe80008000008 */
[----:B------:R1:W-:Y:S04]  /*419c0*/  STL [R1+0x16cc], R18 ;  /* 0x0016cc1201007387 */ /* 0x0003e80000100800 */
[----:B------:R3:W-:Y:S01]  /*419d0*/  STL [R1+0x16c8], R19 ;  /* 0x0016c81301007387 */ /* 0x0007e20000100800 */
[----:B0-----:R-:W-:-:S03]  /*419e0*/  PRMT R21, RZ, 0x7610, R21 ;  /* 0x00007610ff157816 */ /* 0x001fc60000000015 */
[----:B--2---:R-:W-:Y:S01]  /*419f0*/  STS.U8 [R5+UR8+0x1880], R88 ;  /* 0x0018805805007988 */ /* 0x004fe20008000008 */
[----:B----4-:R-:W-:Y:S01]  /*41a00*/  ISETP.GE.AND P4, PT, R87, RZ, PT ;  /* 0x000000ff5700720c */ /* 0x010fe20003f86270 */
[C---:B------:R-:W-:Y:S02]  /*41a10*/  VIADD R45, R0.reuse, 0x1fc ;  /* 0x000001fc002d7836 */ /* 0x040fe40000000000 */
[----:B------:R-:W-:Y:S04]  /*41a20*/  STS.U8 [R5+UR8+0x1c80], R86 ;  /* 0x001c805605007988 */ /* 0x000fe80008000008 */
[----:B------:R1:W2:Y:S01]  /*41a30*/  @P0 LDG.E.U8 R22, desc[UR20][R18.64] ;  /* 0x0000001412160981 */ /* 0x0002a2000c1e1100 */
[----:B------:R-:W-:-:S05]  /*41a40*/  VIADD R46, R0, 0x1fd ;  /* 0x000001fd002e7836 */ /* 0x000fca0000000000 */
[----:B------:R-:W-:Y:S01]  /*41a50*/  @!P4 IMAD.MOV R64, RZ, RZ, -R64 ;  /* 0x000000ffff40c224 */ /* 0x000fe200078e0a40 */
[----:B-1----:R-:W-:-:S04]  /*41a60*/  IABS R18, R45 ;  /* 0x0000002d00127213 */ /* 0x002fc80000000000 */
[----:B------:R-:W-:Y:S01]  /*41a70*/  SEL R64, R14, R64, !P1 ;  /* 0x000000400e407207 */ /* 0x000fe20004800000 */
[----:B---3--:R-:W-:Y:S01]  /*41a80*/  IMAD.HI.U32 R19, R16, R18, RZ ;  /* 0x0000001210137227 */ /* 0x008fe200078e00ff */
[----:B------:R-:W-:-:S03]  /*41a90*/  IABS R17, R46 ;  /* 0x0000002e00117213 */ /* 0x000fc60000000000 */
[----:B------:R-:W-:Y:S02]  /*41aa0*/  IMAD R64, R64, UR4, RZ ;  /* 0x0000000440407c24 */ /* 0x000fe4000f8e02ff */
[----:B------:R-:W-:Y:S02]  /*41ab0*/  IMAD.MOV R19, RZ, RZ, -R19 ;  /* 0x000000ffff137224 */ /* 0x000fe400078e0a13 */
[----:B------:R-:W-:Y:S01]  /*41ac0*/  VIADD R44, R0, 0x1ff ;  /* 0x000001ff002c7836 */ /* 0x000fe20000000000 */
[----:B------:R0:W-:Y:S01]  /*41ad0*/  STL [R1+0x1b34], R45 ;  /* 0x001b342d01007387 */ /* 0x0001e20000100800 */
[----:B------:R-:W1:Y:S01]  /*41ae0*/  LDCU UR4, c[0x0][0x3b0] ;  /* 0x00007600ff0477ac */ /* 0x000e620008000800 */
[----:B------:R-:W-:Y:S02]  /*41af0*/  SHF.R.S32.HI R20, RZ, 0x1f, R64 ;  /* 0x0000001fff147819 */ /* 0x000fe40000011440 */
[----:B------:R-:W-:Y:S01]  /*41b00*/  IADD3 R42, P3, PT, R64, R13, RZ ;  /* 0x0000000d402a7210 */ /* 0x000fe20007f7e0ff */
[----:B------:R-:W-:-:S02]  /*41b10*/  IMAD R18, R15, R19, R18 ;  /* 0x000000130f127224 */ /* 0x000fc400078e0212 */
[----:B------:R-:W-:-:S04]  /*41b20*/  IMAD.HI.U32 R19, R16, R17, RZ ;  /* 0x0000001110137227 */ /* 0x000fc800078e00ff */
[----:B------:R-:W-:Y:S02]  /*41b30*/  IMAD.X R43, R20, 0x1, R12, P3 ;  /* 0x00000001142b7824 */ /* 0x000fe400018e060c */
[----:B------:R-:W-:Y:S01]  /*41b40*/  IMAD.MOV R19, RZ, RZ, -R19 ;  /* 0x000000ffff137224 */ /* 0x000fe200078e0a13 */
[C---:B------:R-:W-:Y:S01]  /*41b50*/  ISETP.GT.U32.AND P3, PT, R15.reuse, R18, PT ;  /* 0x000000120f00720c */ /* 0x040fe20003f64070 */
[----:B------:R-:W-:Y:S04]  /*41b60*/  STL [R1+0x1b18], R46 ;  /* 0x001b182e01007387 */ /* 0x000fe80000100800 */
[----:B------:R3:W4:Y:S01]  /*41b70*/  @P0 LDG.E.U8 R21, desc[UR20][R42.64] ;  /* 0x000000142a150981 */ /* 0x000722000c1e1100 */
[----:B------:R-:W-:-:S05]  /*41b80*/  IMAD R17, R15, R19, R17 ;  /* 0x000000130f117224 */ /* 0x000fca00078e0211 */
[----:B------:R-:W-:Y:S02]  /*41b90*/  ISETP.GT.U32.AND P4, PT, R15, R17, PT ;  /* 0x000000110f00720c */ /* 0x000fe40003f84070 */
[----:B------:R-:W-:Y:S01]  /*41ba0*/  IABS R19, R44 ;  /* 0x0000002c00137213 */ /* 0x000fe20000000000 */
[----:B------:R-:W-:-:S04]  /*41bb0*/  @!P3 IMAD.IADD R18, R18, 0x1, -R15 ;  /* 0x000000011212b824 */ /* 0x000fc800078e0a0f */
[----:B------:R-:W-:Y:S01]  /*41bc0*/  IMAD.HI.U32 R20, R16, R19, RZ ;  /* 0x0000001310147227 */ /* 0x000fe200078e00ff */
[----:B------:R-:W-:-:S03]  /*41bd0*/  ISETP.GT.U32.AND P3, PT, R15, R18, PT ;  /* 0x000000120f00720c */ /* 0x000fc60003f64070 */
[----:B------:R-:W-:Y:S02]  /*41be0*/  IMAD.MOV R20, RZ, RZ, -R20 ;  /* 0x000000ffff147224 */ /* 0x000fe400078e0a14 */
[----:B------:R-:W-:Y:S01]  /*41bf0*/  @!P4 IMAD.IADD R17, R17, 0x1, -R15 ;  /* 0x000000011111c824 */ /* 0x000fe200078e0a0f */
[----:B------:R-:W-:Y:S01]  /*41c00*/  ISETP.GE.AND P4, PT, R45, RZ, PT ;  /* 0x000000ff2d00720c */ /* 0x000fe20003f86270 */
[----:B0-----:R-:W-:Y:S02]  /*41c10*/  VIADD R45, R0, 0x1fe ;  /* 0x000001fe002d7836 */ /* 0x001fe40000000000 */
[C---:B------:R-:W-:Y:S01]  /*41c20*/  IMAD R19, R15.reuse, R20, R19 ;  /* 0x000000140f137224 */ /* 0x040fe200078e0213 */
[----:B------:R-:W-:Y:S02]  /*41c30*/  ISETP.GT.U32.AND P5, PT, R15, R17, PT ;  /* 0x000000110f00720c */ /* 0x000fe40003fa4070 */
[----:B------:R-:W-:Y:S01]  /*41c40*/  IABS R20, R45 ;  /* 0x0000002d00147213 */ /* 0x000fe20000000000 */
[----:B------:R-:W-:Y:S01]  /*41c50*/  @!P3 IMAD.IADD R18, R18, 0x1, -R15 ;  /* 0x000000011212b824 */ /* 0x000fe200078e0a0f */
[----:B------:R-:W-:-:S03]  /*41c60*/  ISETP.GE.AND P3, PT, R46, RZ, PT ;  /* 0x000000ff2e00720c */ /* 0x000fc60003f66270 */
[----:B------:R-:W-:-:S04]  /*41c70*/  IMAD.HI.U32 R16, R16, R20, RZ ;  /* 0x0000001410107227 */ /* 0x000fc800078e00ff */
[----:B------:R-:W-:Y:S02]  /*41c80*/  @!P4 IMAD.MOV R18, RZ, RZ, -R18 ;  /* 0x000000ffff12c224 */ /* 0x000fe400078e0a12 */
[----:B------:R-:W-:Y:S02]  /*41c90*/  IMAD.MOV R16, RZ, RZ, -R16 ;  /* 0x000000ffff107224 */ /* 0x000fe400078e0a10 */
[----:B------:R-:W-:Y:S02]  /*41ca0*/  @!P5 IMAD.IADD R17, R17, 0x1, -R15 ;  /* 0x000000011111d824 */ /* 0x000fe400078e0a0f */
[C---:B------:R-:W-:Y:S01]  /*41cb0*/  IMAD R16, R15.reuse, R16, R20 ;  /* 0x000000100f107224 */ /* 0x040fe200078e0214 */
[----:B------:R-:W-:Y:S02]  /*41cc0*/  SEL R18, R14, R18, !P1 ;  /* 0x000000120e127207 */ /* 0x000fe40004800000 */
[C---:B------:R-:W-:Y:S01]  /*41cd0*/  ISETP.GT.U32.AND P4, PT, R15.reuse, R19, PT ;  /* 0x000000130f00720c */ /* 0x040fe20003f84070 */
[----:B------:R-:W-:Y:S01]  /*41ce0*/  @!P3 IMAD.MOV R17, RZ, RZ, -R17 ;  /* 0x000000ffff11b224 */ /* 0x000fe200078e0a11 */
[----:B------:R-:W-:Y:S01]  /*41cf0*/  ISETP.GT.U32.AND P3, PT, R15, R16, PT ;  /* 0x000000100f00720c */ /* 0x000fe20003f64070 */
[----:B-1----:R-:W-:Y:S01]  /*41d00*/  IMAD R18, R18, UR4, RZ ;  /* 0x0000000412127c24 */ /* 0x002fe2000f8e02ff */
[----:B------:R3:W-:Y:S01]  /*41d10*/  STL [R1+0x16d4], R42 ;  /* 0x0016d42a01007387 */ /* 0x0007e20000100800 */
[----:B------:R-:W0:Y:S01]  /*41d20*/  LDCU UR4, c[0x0][0x3b0] ;  /* 0x00007600ff0477ac */ /* 0x000e220008000800 */
[----:B------:R-:W-:-:S02]  /*41d30*/  SEL R17, R14, R17, !P1 ;  /* 0x000000110e117207 */ /* 0x000fc40004800000 */
[----:B------:R-:W-:-:S03]  /*41d40*/  SHF.R.S32.HI R20, RZ, 0x1f, R18 ;  /* 0x0000001fff147819 */ /* 0x000fc60000011412 */
[----:B------:R-:W-:Y:S01]  /*41d50*/  IMAD R17, R17, UR5, RZ ;  /* 0x0000000511117c24 */ /* 0x000fe2000f8e02ff */
[-C--:B---3--:R-:W-:Y:S01]  /*41d60*/  IADD3 R42, P5, PT, R18, R13.reuse, RZ ;  /* 0x0000000d122a7210 */ /* 0x088fe20007fbe0ff */
[----:B------:R1:W-:Y:S01]  /*41d70*/  STL [R1+0x16d0], R43 ;  /* 0x0016d02b01007387 */ /* 0x0003e20000100800 */
[--C-:B------:R-:W-:Y:S02]  /*41d80*/  @!P4 IMAD.IADD R19, R19, 0x1, -R15.reuse ;  /* 0x000000011313c824 */ /* 0x100fe400078e0a0f */
[----:B------:R-:W-:Y:S01]  /*41d90*/  @!P3 IMAD.IADD R16, R16, 0x1, -R15 ;  /* 0x000000011010b824 */ /* 0x000fe200078e0a0f */
[----:B------:R-:W-:Y:S01]  /*41da0*/  IADD3 R46, P4, PT, R17, R13, RZ ;  /* 0x0000000d112e7210 */ /* 0x000fe20007f9e0ff */
[----:B------:R-:W-:Y:S01]  /*41db0*/  STL [R1+0x19a4], R44 ;  /* 0x0019a42c01007387 */ /* 0x000fe20000100800 */
[----:B------:R-:W3:Y:S01]  /*41dc0*/  LDCU UR5, c[0x0][0x3b0] ;  /* 0x00007600ff0577ac */ /* 0x000ee20008000800 */
[----:B-1----:R-:W-:Y:S01]  /*41dd0*/  IMAD.X R43, R20, 0x1, R12, P5 ;  /* 0x00000001142b7824 */ /* 0x002fe200028e060c */
[----:B------:R-:W-:-:S02]  /*41de0*/  SHF.R.S32.HI R20, RZ, 0x1f, R17 ;  /* 0x0000001fff147819 */ /* 0x000fc40000011411 */
[----:B------:R-:W-:Y:S01]  /*41df0*/  ISETP.GT.U32.AND P3, PT, R15, R16, PT ;  /* 0x000000100f00720c */ /* 0x000fe20003f64070 */
[----:B------:R-:W-:Y:S04]  /*41e00*/  STL [R1+0x1af8], R45 ;  /* 0x001af82d01007387 */ /* 0x000fe80000100800 */
[----:B------:R-:W-:Y:S01]  /*41e10*/  STL [R1+0x6ec], R42 ;  /* 0x0006ec2a01007387 */ /* 0x000fe20000100800 */
[----:B------:R-:W-:-:S03]  /*41e20*/  IMAD.X R47, R20, 0x1, R12, P4 ;  /* 0x00000001142f7824 */ /* 0x000fc600020e060c */
[----:B------:R1:W-:Y:S01]  /*41e30*/  STL [R1+0x6d8], R43 ;  /* 0x0006d82b01007387 */ /* 0x0003e20000100800 */
[----:B------:R-:W-:-:S03]  /*41e40*/  PRMT R18, RZ, 0x7610, R18 ;  /* 0x00007610ff127816 */ /* 0x000fc60000000012 */
[----:B------:R-:W-:Y:S04]  /*41e50*/  STL [R1+0x6f4], R46 ;  /* 0x0006f42e01007387 */ /* 0x000fe80000100800 */
[----:B------:R0:W-:Y:S04]  /*41e60*/  STL [R1+0x6f0], R47 ;  /* 0x0006f02f01007387 */ /* 0x0001e80000100800 */
[----:B------:R-:W2:Y:S04]  /*41e70*/  LDL.LU R53, [R1+0x1d84] ;  /* 0x001d840001357983 */ /* 0x000ea80000300800 */
[----:B------:R-:W4:Y:S04]  /*41e80*/  LDL.LU R52, [R1+0x1d64] ;  /* 0x001d640001347983 */ /* 0x000f280000300800 */
[----:B------:R-:W4:Y:S04]  /*41e90*/  LDL.LU R51, [R1+0x1d40] ;  /* 0x001d400001337983 */ /* 0x000f280000300800 */
[----:B------:R-:W4:Y:S04]  /*41ea0*/  LDL.LU R50, [R1+0x1d20] ;  /* 0x001d200001327983 */ /* 0x000f280000300800 */
[----:B------:R1:W4:Y:S04]  /*41eb0*/  @P0 LDG.E.U8 R18, desc[UR20][R42.64] ;  /* 0x000000142a120981 */ /* 0x000328000c1e1100 */
[----:B------:R-:W4:Y:S04]  /*41ec0*/  LDL.LU R49, [R1+0x1d00] ;  /* 0x001d000001317983 */ /* 0x000f280000300800 */
[----:B------:R-:W4:Y:S01]  /*41ed0*/  LDL.LU R48, [R1+0x1ce0] ;  /* 0x001ce00001307983 */ /* 0x000f220000300800 */
[----:B------:R-:W-:Y:S01]  /*41ee0*/  ISETP.GE.AND P4, PT, R45, RZ, PT ;  /* 0x000000ff2d00720c */ /* 0x000fe20003f86270 */
[----:B------:R-:W-:Y:S01]  /*41ef0*/  @!P3 IMAD.IADD R16, R16, 0x1, -R15 ;  /* 0x000000011010b824 */ /* 0x000fe200078e0a0f */
[----:B------:R-:W-:Y:S01]  /*41f00*/  ISETP.GE.AND P3, PT, R44, RZ, PT ;  /* 0x000000ff2c00720c */ /* 0x000fe20003f66270 */
[----:B-1----:R-:W-:-:S02]  /*41f10*/  @P0 IMAD.MOV.U32 R43, RZ, RZ, R47 ;  /* 0x000000ffff2b0224 */ /* 0x002fc400078e002f */
[----:B------:R-:W-:Y:S01]  /*41f20*/  @P0 IMAD.MOV.U32 R42, RZ, RZ, R46 ;  /* 0x000000ffff2a0224 */ /* 0x000fe200078e002e */
[----:B0-----:R-:W4:Y:S04]  /*41f30*/  LDL.LU R47, [R1+0x1cc0] ;  /* 0x001cc000012f7983 */ /* 0x001f280000300800 */
[----:B------:R-:W4:Y:S04]  /*41f40*/  LDL.LU R46, [R1+0x1ca0] ;  /* 0x001ca000012e7983 */ /* 0x000f280000300800 */
        /* <DEDUP_REMOVED lines=10> */
[----:B------:R-:W4:Y:S01]  /*41ff0*/  LDL.LU R87, [R1+0x1b40] ;  /* 0x001b400001577983 */ /* 0x000f220000300800 */
[----:B------:R-:W-:Y:S01]  /*42000*/  ISETP.GT.U32.AND P5, PT, R15, R19, PT ;  /* 0x000000130f00720c */ /* 0x000fe20003fa4070 */
[----:B------:R-:W-:-:S05]  /*42010*/  @!P4 IMAD.MOV R16, RZ, RZ, -R16 ;  /* 0x000000ffff10c224 */ /* 0x000fca00078e0a10 */
[----:B------:R-:W-:-:S07]  /*42020*/  SEL R16, R14, R16, !P1 ;  /* 0x000000100e107207 */ /* 0x000fce0004800000 */
[----:B------:R-:W-:-:S04]  /*42030*/  @!P5 IMAD.IADD R19, R19, 0x1, -R15 ;  /* 0x000000011313d824 */ /* 0x000fc800078e0a0f */
[----:B------:R-:W-:Y:S02]  /*42040*/  @!P3 IMAD.MOV R19, RZ, RZ, -R19 ;  /* 0x000000ffff13b224 */ /* 0x000fe400078e0a13 */
[----:B------:R-:W-:Y:S01]  /*42050*/  IMAD R16, R16, UR4, RZ ;  /* 0x0000000410107c24 */ /* 0x000fe2000f8e02ff */
[----:B------:R-:W-:Y:S02]  /*42060*/  PRMT R17, RZ, 0x7610, R17 ;  /* 0x00007610ff117816 */ /* 0x000fe40000000011 */
[----:B------:R-:W-:Y:S02]  /*42070*/  SEL R14, R14, R19, !P1 ;  /* 0x000000130e0e7207 */ /* 0x000fe40004800000 */
[----:B------:R-:W-:Y:S02]  /*42080*/  SHF.R.S32.HI R19, RZ, 0x1f, R16 ;  /* 0x0000001fff137819 */ /* 0x000fe40000011410 */
[----:B------:R-:W-:Y:S01]  /*42090*/  IADD3 R20, P1, PT, R16, R13, RZ ;  /* 0x0000000d10147210 */ /* 0x000fe20007f3e0ff */
[----:B------:R0:W4:Y:S01]  /*420a0*/  @P0 LDG.E.U8 R17, desc[UR20][R42.64] ;  /* 0x000000142a110981 */ /* 0x000122000c1e1100 */
[----:B---3--:R-:W-:-:S03]  /*420b0*/  IMAD R15, R14, UR5, RZ ;  /* 0x000000050e0f7c24 */ /* 0x008fc6000f8e02ff */
[--C-:B0-----:R-:W-:Y:S02]  /*420c0*/  IMAD.X R42, R19, 0x1, R12.reuse, P1 ;  /* 0x00000001132a7824 */ /* 0x101fe400008e060c */
[----:B------:R-:W-:Y:S02]  /*420d0*/  IADD3 R13, P1, PT, R15, R13, RZ ;  /* 0x0000000d0f0d7210 */ /* 0x000fe40007f3e0ff */
[----:B------:R-:W-:Y:S01]  /*420e0*/  SHF.R.S32.HI R15, RZ, 0x1f, R15 ;  /* 0x0000001fff0f7819 */ /* 0x000fe2000001140f */
[----:B------:R-:W-:Y:S04]  /*420f0*/  STL [R1+0x6e0], R20 ;  /* 0x0006e01401007387 */ /* 0x000fe80000100800 */
[----:B------:R-:W-:Y:S01]  /*42100*/  STL [R1+0x6dc], R42 ;  /* 0x0006dc2a01007387 */ /* 0x000fe20000100800 */
[----:B------:R-:W-:-:S03]  /*42110*/  IMAD.X R16, R15, 0x1, R12, P1 ;  /* 0x000000010f107824 */ /* 0x000fc600008e060c */
[----:B------:R-:W-:Y:S04]  /*42120*/  STL [R1+0x6e8], R13 ;  /* 0x0006e80d01007387 */ /* 0x000fe80000100800 */
[----:B------:R-:W-:Y:S04]  /*42130*/  STL [R1+0x6e4], R16 ;  /* 0x0006e41001007387 */ /* 0x000fe80000100800 */
[----:B------:R-:W3:Y:S04]  /*42140*/  LDL.LU R64, [R1+0x1b20] ;  /* 0x001b200001407983 */ /* 0x000ee80000300800 */
        /* <DEDUP_REMOVED lines=11> */
[----:B--2---:R0:W-:Y:S04]  /*42200*/  STS.U8 [R5+UR8+0x2080], R53 ;  /* 0x0020803505007988 */ /* 0x0041e80008000008 */
[----:B----4-:R1:W-:Y:S04]  /*42210*/  STS.U8 [R5+UR8+0x2480], R52 ;  /* 0x0024803405007988 */ /* 0x0103e80008000008 */
[----:B------:R2:W-:Y:S04]  /*42220*/  STS.U8 [R5+UR8+0x2880], R51 ;  /* 0x0028803305007988 */ /* 0x0005e80008000008 */
[----:B------:R4:W-:Y:S04]  /*42230*/  STS.U8 [R5+UR8+0x2c80], R50 ;  /* 0x002c803205007988 */ /* 0x0009e80008000008 */
[----:B------:R1:W-:Y:S04]  /*42240*/  STS.U8 [R5+UR8+0x3080], R49 ;  /* 0x0030803105007988 */ /* 0x0003e80008000008 */
[----:B------:R2:W-:Y:S04]  /*42250*/  STS.U8 [R5+UR8+0x3480], R48 ;  /* 0x0034803005007988 */ /* 0x0005e80008000008 */
[----:B0-----:R-:W3:Y:S04]  /*42260*/  LDL.LU R53, [R1+0x19c8] ;  /* 0x0019c80001357983 */ /* 0x001ee80000300800 */
[----:B-1----:R-:W3:Y:S04]  /*42270*/  LDL.LU R52, [R1+0x19ac] ;  /* 0x0019ac0001347983 */ /* 0x002ee80000300800 */
[----:B--2---:R-:W2:Y:S04]  /*42280*/  LDL.LU R51, [R1+0x3a8] ;  /* 0x0003a80001337983 */ /* 0x004ea80000300800 */
[----:B----4-:R-:W4:Y:S04]  /*42290*/  LDL.LU R50, [R1+0x38c] ;  /* 0x00038c0001327983 */ /* 0x010f280000300800 */
[----:B------:R-:W4:Y:S04]  /*422a0*/  LDL.LU R49, [R1+0x36c] ;  /* 0x00036c0001317983 */ /* 0x000f280000300800 */
[----:B------:R0:W-:Y:S04]  /*422b0*/  STS.U8 [R5+UR8+0x3880], R47 ;  /* 0x0038802f05007988 */ /* 0x0001e80008000008 */
[----:B------:R-:W4:Y:S04]  /*422c0*/  LDL.LU R48, [R1+0x34c] ;  /* 0x00034c0001307983 */ /* 0x000f280000300800 */
        /* <DEDUP_REMOVED lines=24> */
[----:B0-----:R-:W4:Y:S04]  /*42450*/  LDL.LU R87, [R1+0xfc] ;  /* 0x0000fc0001577983 */ /* 0x001f280000300800 */
[----:B---3--:R0:W-:Y:S04]  /*42460*/  STS.U8 [R5+UR8+0x7c80], R60 ;  /* 0x007c803c05007988 */ /* 0x0081e80008000008 */
[----:B------:R1:W-:Y:S04]  /*42470*/  STS.U8 [R5+UR8+0x8080], R61 ;  /* 0x0080803d05007988 */ /* 0x0003e80008000008 */
[----:B------:R3:W-:Y:S04]  /*42480*/  STS.U8 [R5+UR8+0x8480], R59 ;  /* 0x0084803b05007988 */ /* 0x0007e80008000008 */
[----:B------:R0:W-:Y:S04]  /*42490*/  STS.U8 [R5+UR8+0x8880], R58 ;  /* 0x0088803a05007988 */ /* 0x0001e80008000008 */
[----:B------:R1:W-:Y:S04]  /*424a0*/  STS.U8 [R5+UR8+0x8c80], R57 ;  /* 0x008c803905007988 */ /* 0x0003e80008000008 */
[----:B------:R3:W-:Y:S04]  /*424b0*/  STS.U8 [R5+UR8+0x9080], R56 ;  /* 0x0090803805007988 */ /* 0x0007e80008000008 */
[----:B0-----:R-:W4:Y:S04]  /*424c0*/  LDL.LU R60, [R1+0x1f5c] ;  /* 0x001f5c00013c7983 */ /* 0x001f280000300800 */
[----:B-1----:R-:W4:Y:S04]  /*424d0*/  LDL.LU R61, [R1+0x1f44] ;  /* 0x001f4400013d7983 */ /* 0x002f280000300800 */
[----:B---3--:R-:W3:Y:S04]  /*424e0*/  LDL.LU R59, [R1+0x1f24] ;  /* 0x001f2400013b7983 */ /* 0x008ee80000300800 */
[----:B------:R-:W3:Y:S04]  /*424f0*/  LDL.LU R58, [R1+0x1f04] ;  /* 0x001f0400013a7983 */ /* 0x000ee80000300800 */
[----:B------:R-:W3:Y:S04]  /*42500*/  LDL.LU R57, [R1+0x1ee4] ;  /* 0x001ee40001397983 */ /* 0x000ee80000300800 */
[----:B------:R0:W-:Y:S04]  /*42510*/  STS.U8 [R5+UR8+0x9480], R55 ;  /* 0x0094803705007988 */ /* 0x0001e80008000008 */
[----:B------:R-:W3:Y:S04]  /*42520*/  LDL.LU R56, [R1+0x1e60] ;  /* 0x001e600001387983 */ /* 0x000ee80000300800 */
[----:B------:R1:W-:Y:S04]  /*42530*/  STS.U8 [R5+UR8+0x9880], R54 ;  /* 0x0098803605007988 */ /* 0x0003e80008000008 */
[----:B0-----:R-:W3:Y:S04]  /*42540*/  LDL.LU R55, [R1+0x1de4] ;  /* 0x001de40001377983 */ /* 0x001ee80000300800 */
[----:B-1----:R-:W3:Y:S04]  /*42550*/  LDL.LU R54, [R1+0x1da4] ;  /* 0x001da40001367983 */ /* 0x002ee80000300800 */
[----:B------:R0:W-:Y:S04]  /*42560*/  STS.U8 [R5+UR8+0x9c80], R53 ;  /* 0x009c803505007988 */ /* 0x0001e80008000008 */
[----:B------:R1:W-:Y:S04]  /*42570*/  STS.U8 [R5+UR8+0xa080], R52 ;  /* 0x00a0803405007988 */ /* 0x0003e80008000008 */
[----:B--2---:R2:W-:Y:S04]  /*42580*/  STS.U8 [R5+UR8+0xa480], R51 ;  /* 0x00a4803305007988 */ /* 0x0045e80008000008 */
[----:B----4-:R4:W-:Y:S04]  /*42590*/  STS.U8 [R5+UR8+0xa880], R50 ;  /* 0x00a8803205007988 */ /* 0x0109e80008000008 */
        /* <DEDUP_REMOVED lines=34> */
[----:B------:R0:W-:Y:S04]  /*427c0*/  STS.U8 [R5+UR8+0x6c80], R64 ;  /* 0x006c804005007988 */ /* 0x0001e80008000008 */
[----:B------:R1:W-:Y:S04]  /*427d0*/  STS.U8 [R5+UR8+0x7080], R63 ;  /* 0x0070803f05007988 */ /* 0x0003e80008000008 */
[----:B------:R0:W-:Y:S04]  /*427e0*/  STS.U8 [R5+UR8+0x7480], R75 ;  /* 0x0074804b05007988 */ /* 0x0001e80008000008 */
[----:B------:R0:W-:Y:S04]  /*427f0*/  STS.U8 [R5+UR8+0x7880], R62 ;  /* 0x0078803e05007988 */ /* 0x0001e80008000008 */
[----:B------:R-:W-:Y:S04]  /*42800*/  STS.U8 [R5+UR8+0xe880], R82 ;  /* 0x00e8805205007988 */ /* 0x000fe80008000008 */
[----:B------:R-:W-:Y:S04]  /*42810*/  STS.U8 [R5+UR8+0xec80], R74 ;  /* 0x00ec804a05007988 */ /* 0x000fe80008000008 */
[----:B------:R-:W-:Y:S04]  /*42820*/  STS.U8 [R5+UR8+0xf080], R67 ;  /* 0x00f0804305007988 */ /* 0x000fe80008000008 */
[----:B------:R-:W-:Y:S04]  /*42830*/  STS.U8 [R5+UR8+0xf480], R37 ;  /* 0x00f4802505007988 */ /* 0x000fe80008000008 */
[----:B0-----:R-:W4:Y:S04]  /*42840*/  LDL.LU R64, [R1+0x1b1c] ;  /* 0x001b1c0001407983 */ /* 0x001f280000300800 */
[----:B-1----:R-:W4:Y:S04]  /*42850*/  LDL.LU R63, [R1+0x1afc] ;  /* 0x001afc00013f7983 */ /* 0x002f280000300800 */
[----:B------:R-:W-:Y:S04]  /*42860*/  STS.U8 [R5+UR8+0xf880], R30 ;  /* 0x00f8801e05007988 */ /* 0x000fe80008000008 */
[----:B------:R-:W-:Y:S04]  /*42870*/  STS.U8 [R5+UR8+0xfc80], R23 ;  /* 0x00fc801705007988 */ /* 0x000fe80008000008 */
[----:B------:R-:W4:Y:S04]  /*42880*/  LDL.LU R75, [R1+0x1adc] ;  /* 0x001adc00014b7983 */ /* 0x000f280000300800 */
[----:B------:R-:W4:Y:S04]  /*42890*/  LDL.LU R62, [R1+0x1ac0] ;  /* 0x001ac000013e7983 */ /* 0x000f280000300800 */
[----:B------:R0:W-:Y:S04]  /*428a0*/  STS.U8 [R6+UR8+0x100], R60 ;  /* 0x0001003c06007988 */ /* 0x0001e80008000008 */
[----:B------:R1:W-:Y:S04]  /*428b0*/  STS.U8 [R6+UR8+0x500], R61 ;  /* 0x0005003d06007988 */ /* 0x0003e80008000008 */
[----:B---3--:R3:W-:Y:S04]  /*428c0*/  STS.U8 [R6+UR8+0x900], R59 ;  /* 0x0009003b06007988 */ /* 0x0087e80008000008 */
        /* <DEDUP_REMOVED lines=229> */
[----:B------:R0:W-:Y:S04]  /*43720*/  STS.U8 [R7+UR8+0x7d80], R60 ;  /* 0x007d803c07007988 */ /* 0x0001e80008000008 */
[----:B------:R-:W-:Y:S04]  /*43730*/  STS.U8 [R7+UR8+0xe980], R80 ;  /* 0x00e9805007007988 */ /* 0x000fe80008000008 */
[----:B------:R-:W-:Y:S04]  /*43740*/  STS.U8 [R7+UR8+0xed80], R72 ;  /* 0x00ed804807007988 */ /* 0x000fe80008000008 */
[----:B------:R-:W-:Y:S04]  /*43750*/  STS.U8 [R7+UR8+0xf180], R65 ;  /* 0x00f1804107007988 */ /* 0x000fe80008000008 */
[----:B0-----:R-:W4:Y:S04]  /*43760*/  LDL.LU R64, [R1+0x1b30] ;  /* 0x001b300001407983 */ /* 0x001f280000300800 */
[----:B-1----:R-:W4:Y:S04]  /*43770*/  LDL.LU R63, [R1+0x1b10] ;  /* 0x001b1000013f7983 */ /* 0x002f280000300800 */
[----:B------:R-:W-:Y:S04]  /*43780*/  STS.U8 [R7+UR8+0xf580], R35 ;  /* 0x00f5802307007988 */ /* 0x000fe80008000008 */
[----:B------:R-:W4:Y:S04]  /*43790*/  LDL.LU R75, [R1+0x1af0] ;  /* 0x001af000014b7983 */ /* 0x000f280000300800 */
[----:B------:R-:W-:Y:S04]  /*437a0*/  STS.U8 [R7+UR8+0xf980], R28 ;  /* 0x00f9801c07007988 */ /* 0x000fe80008000008 */
[----:B------:R-:W-:Y:S04]  /*437b0*/  STS.U8 [R7+UR8+0xfd80], R21 ;  /* 0x00fd801507007988 */ /* 0x000fe80008000008 */
[----:B------:R-:W4:Y:S04]  /*437c0*/  LDL.LU R62, [R1+0x1ad4] ;  /* 0x001ad400013e7983 */ /* 0x000f280000300800 */
[----:B------:R-:W4:Y:S01]  /*437d0*/  LDL.LU R60, [R1+0x1ab8] ;  /* 0x001ab800013c7983 */ /* 0x000f220000300800 */
[----:B------:R-:W-:Y:S01]  /*437e0*/  PRMT R14, RZ, 0x7610, R14 ;  /* 0x00007610ff0e7816 */ /* 0x000fe2000000000e */
[----:B------:R-:W-:-:S02]  /*437f0*/  @P0 IMAD.MOV.U32 R43, RZ, RZ, R42 ;  /* 0x000000ffff2b0224 */ /* 0x000fc400078e002a */
[----:B------:R-:W-:Y:S01]  /*43800*/  @P0 IMAD.MOV.U32 R42, RZ, RZ, R20 ;  /* 0x000000ffff2a0224 */ /* 0x000fe200078e0014 */
[----:B------:R0:W-:Y:S04]  /*43810*/  STS.U8 [R8+UR8+0x200], R61 ;  /* 0x0002003d08007988 */ /* 0x0001e80008000008 */
[----:B------:R1:W-:Y:S04]  /*43820*/  STS.U8 [R8+UR8+0x600], R59 ;  /* 0x0006003b08007988 */ /* 0x0003e80008000008 */
[----:B---3--:R3:W-:Y:S04]  /*43830*/  STS.U8 [R8+UR8+0xa00], R58 ;  /* 0x000a003a08007988 */ /* 0x0087e80008000008 */
[----:B------:R0:W-:Y:S04]  /*43840*/  STS.U8 [R8+UR8+0xe00], R57 ;  /* 0x000e003908007988 */ /* 0x0001e80008000008 */
[----:B------:R1:W-:Y:S04]  /*43850*/  STS.U8 [R8+UR8+0x1200], R56 ;  /* 0x0012003808007988 */ /* 0x0003e80008000008 */
[----:B------:R3:W4:Y:S04]  /*43860*/  @P0 LDG.E.U8 R14, desc[UR20][R42.64] ;  /* 0x000000142a0e0981 */ /* 0x000728000c1e1100 */
[----:B0-----:R-:W4:Y:S04]  /*43870*/  LDL.LU R61, [R1+0x1a9c] ;  /* 0x001a9c00013d7983 */ /* 0x001f280000300800 */
[----:B-1----:R-:W4:Y:S04]  /*43880*/  LDL.LU R59, [R1+0x1a80] ;  /* 0x001a8000013b7983 */ /* 0x002f280000300800 */
[----:B---3--:R-:W3:Y:S04]  /*43890*/  LDL.LU R58, [R1+0x1a64] ;  /* 0x001a6400013a7983 */ /* 0x008ee80000300800 */
[----:B------:R-:W3:Y:S04]  /*438a0*/  LDL.LU R57, [R1+0x1a48] ;  /* 0x001a480001397983 */ /* 0x000ee80000300800 */
[----:B------:R0:W-:Y:S04]  /*438b0*/  STS.U8 [R8+UR8+0x1600], R55 ;  /* 0x0016003708007988 */ /* 0x0001e80008000008 */
[----:B------:R-:W3:Y:S04]  /*438c0*/  LDL.LU R56, [R1+0x1a2c] ;  /* 0x001a2c0001387983 */ /* 0x000ee80000300800 */
[----:B------:R1:W-:Y:S01]  /*438d0*/  STS.U8 [R8+UR8+0x1a00], R54 ;  /* 0x001a003608007988 */ /* 0x0003e20008000008 */
[----:B------:R-:W-:Y:S01]  /*438e0*/  PRMT R12, RZ, 0x7610, R12 ;  /* 0x00007610ff0c7816 */ /* 0x000fe2000000000c */
[----:B------:R-:W-:-:S02]  /*438f0*/  @P0 IMAD.MOV.U32 R42, RZ, RZ, R13 ;  /* 0x000000ffff2a0224 */ /* 0x000fc400078e000d */
[----:B------:R-:W-:Y:S01]  /*43900*/  @P0 IMAD.MOV.U32 R43, RZ, RZ, R16 ;  /* 0x000000ffff2b0224 */ /* 0x000fe200078e0010 */
[----:B0-----:R-:W3:Y:S04]  /*43910*/  LDL.LU R55, [R1+0x1a10] ;  /* 0x001a100001377983 */ /* 0x001ee80000300800 */
[----:B-1----:R-:W3:Y:S04]  /*43920*/  LDL.LU R54, [R1+0x19f4] ;  /* 0x0019f40001367983 */ /* 0x002ee80000300800 */
[----:B------:R-:W3:Y:S04]  /*43930*/  @P0 LDG.E.U8 R12, desc[UR20][R42.64] ;  /* 0x000000142a0c0981 */ /* 0x000ee8000c1e1100 */
        /* <DEDUP_REMOVED lines=17> */
[----:B0-----:R-:W4:Y:S04]  /*43a50*/  LDL.LU R47, [R1+0x340] ;  /* 0x00034000012f7983 */ /* 0x001f280000300800 */
[----:B-1----:R-:W4:Y:S04]  /*43a60*/  LDL.LU R46, [R1+0x320] ;  /* 0x00032000012e7983 */ /* 0x002f280000300800 */
[----:B------:R-:W4:Y:S04]  /*43a70*/  LDL.LU R45, [R1+0x300] ;  /* 0x00030000012d7983 */ /* 0x000f280000300800 */
[----:B------:R0:W-:Y:S04]  /*43a80*/  STS.U8 [R8+UR8+0x4a00], R91 ;  /* 0x004a005b08007988 */ /* 0x0001e80008000008 */
[----:B------:R-:W4:Y:S04]  /*43a90*/  LDL.LU R44, [R1+0x2e0] ;  /* 0x0002e000012c7983 */ /* 0x000f280000300800 */
[----:B------:R-:W4:Y:S04]  /*43aa0*/  LDL.LU R93, [R1+0x2c0] ;  /* 0x0002c000015d7983 */ /* 0x000f280000300800 */
[----:B------:R1:W-:Y:S04]  /*43ab0*/  STS.U8 [R8+UR8+0x4e00], R92 ;  /* 0x004e005c08007988 */ /* 0x0003e80008000008 */
[----:B------:R0:W-:Y:S04]  /*43ac0*/  STS.U8 [R8+UR8+0x5200], R89 ;  /* 0x0052005908007988 */ /* 0x0001e80008000008 */
[----:B------:R1:W-:Y:S04]  /*43ad0*/  STS.U8 [R8+UR8+0x5600], R90 ;  /* 0x0056005a08007988 */ /* 0x0003e80008000008 */
[----:B------:R1:W-:Y:S04]  /*43ae0*/  STS.U8 [R8+UR8+0x5a00], R85 ;  /* 0x005a005508007988 */ /* 0x0003e80008000008 */
[----:B0-----:R-:W4:Y:S04]  /*43af0*/  LDL.LU R91, [R1+0x2a0] ;  /* 0x0002a000015b7983 */ /* 0x001f280000300800 */
[----:B-1----:R-:W4:Y:S04]  /*43b00*/  LDL.LU R92, [R1+0x27c] ;  /* 0x00027c00015c7983 */ /* 0x002f280000300800 */
[----:B------:R0:W-:Y:S04]  /*43b10*/  STS.U8 [R8+UR8+0x5e00], R88 ;  /* 0x005e005808007988 */ /* 0x0001e80008000008 */
[----:B------:R-:W4:Y:S04]  /*43b20*/  LDL.LU R89, [R1+0x25c] ;  /* 0x00025c0001597983 */ /* 0x000f280000300800 */
[----:B------:R-:W4:Y:S04]  /*43b30*/  LDL.LU R90, [R1+0x23c] ;  /* 0x00023c00015a7983 */ /* 0x000f280000300800 */
[----:B------:R-:W4:Y:S04]  /*43b40*/  LDL.LU R85, [R1+0x21c] ;  /* 0x00021c0001557983 */ /* 0x000f280000300800 */
[----:B------:R1:W-:Y:S04]  /*43b50*/  STS.U8 [R8+UR8+0x6200], R86 ;  /* 0x0062005608007988 */ /* 0x0003e80008000008 */
[----:B------:R1:W-:Y:S04]  /*43b60*/  STS.U8 [R8+UR8+0x6600], R87 ;  /* 0x0066005708007988 */ /* 0x0003e80008000008 */
[----:B0-----:R-:W4:Y:S04]  /*43b70*/  LDL.LU R88, [R1+0x1fc] ;  /* 0x0001fc0001587983 */ /* 0x001f280000300800 */
[----:B-1----:R-:W4:Y:S04]  /*43b80*/  LDL.LU R86, [R1+0x1d8] ;  /* 0x0001d80001567983 */ /* 0x002f280000300800 */
[----:B------:R-:W4:Y:S04]  /*43b90*/  LDL.LU R87, [R1+0x198] ;  /* 0x0001980001577983 */ /* 0x000f280000300800 */
[----:B------:R0:W-:Y:S04]  /*43ba0*/  STS.U8 [R8+UR8+0xe600], R3 ;  /* 0x00e6000308007988 */ /* 0x0001e80008000008 */
[----:B0-----:R-:W4:Y:S04]  /*43bb0*/  LDL.LU R3, [R1+0x2618] ;  /* 0x0026180001037983 */ /* 0x001f280000300800 */
[----:B------:R0:W-:Y:S04]  /*43bc0*/  STS.U8 [R8+UR8+0x7e00], R61 ;  /* 0x007e003d08007988 */ /* 0x0001e80008000008 */
[----:B------:R1:W-:Y:S04]  /*43bd0*/  STS.U8 [R8+UR8+0x8200], R59 ;  /* 0x0082003b08007988 */ /* 0x0003e80008000008 */
[----:B---3--:R3:W-:Y:S04]  /*43be0*/  STS.U8 [R8+UR8+0x8600], R58 ;  /* 0x0086003a08007988 */ /* 0x0087e80008000008 */
        /* <DEDUP_REMOVED lines=120> */
[----:B---3--:R1:W-:Y:S04]  /*44370*/  STS.U8 [R9+UR8+0x8680], R58 ;  /* 0x0086803a09007988 */ /* 0x0083e80008000008 */
[----:B------:R3:W-:Y:S04]  /*44380*/  STS.U8 [R9+UR8+0x8a80], R57 ;  /* 0x008a803909007988 */ /* 0x0007e80008000008 */
[----:B------:R3:W-:Y:S04]  /*44390*/  STS.U8 [R9+UR8+0x8e80], R56 ;  /* 0x008e803809007988 */ /* 0x0007e80008000008 */
[----:B0-----:R-:W4:Y:S04]  /*443a0*/  LDL.LU R59, [R1+0x1f4c] ;  /* 0x001f4c00013b7983 */ /* 0x001f280000300800 */
[----:B-1----:R-:W4:Y:S04]  /*443b0*/  LDL.LU R58, [R1+0x1f30] ;  /* 0x001f3000013a7983 */ /* 0x002f280000300800 */
[----:B---3--:R-:W3:Y:S04]  /*443c0*/  LDL.LU R57, [R1+0x1f14] ;  /* 0x001f140001397983 */ /* 0x008ee80000300800 */
        /* <DEDUP_REMOVED lines=55> */
[----:B------:R-:W-:Y:S04]  /*44740*/  STS.U8 [R9+UR8+0xf280], R40 ;  /* 0x00f2802809007988 */ /* 0x000fe80008000008 */
[----:B------:R-:W-:Y:S04]  /*44750*/  STS.U8 [R9+UR8+0xf680], R33 ;  /* 0x00f6802109007988 */ /* 0x000fe80008000008 */
        /* <DEDUP_REMOVED lines=55> */
[----:B0-----:R0:W5:Y:S04]  /*44ad0*/  LDL.LU R4, [R1+0x2610] ;  /* 0x0026100001047983 */ /* 0x0011680000300800 */
[----:B------:R1:W-:Y:S04]  /*44ae0*/  STS.U8 [R10+UR8+0x7f00], R59 ;  /* 0x007f003b0a007988 */ /* 0x0003e80008000008 */
[----:B------:R0:W-:Y:S04]  /*44af0*/  STS.U8 [R10+UR8+0x8300], R58 ;  /* 0x0083003a0a007988 */ /* 0x0001e80008000008 */
[----:B---3--:R3:W-:Y:S04]  /*44b00*/  STS.U8 [R10+UR8+0x8700], R57 ;  /* 0x008700390a007988 */ /* 0x0087e80008000008 */
[----:B------:R3:W-:Y:S04]  /*44b10*/  STS.U8 [R10+UR8+0x8b00], R56 ;  /* 0x008b00380a007988 */ /* 0x0007e80008000008 */
[----:B-1----:R-:W4:Y:S04]  /*44b20*/  LDL.LU R59, [R1+0x1f48] ;  /* 0x001f4800013b7983 */ /* 0x002f280000300800 */
[----:B0-----:R-:W4:Y:S04]  /*44b30*/  LDL.LU R58, [R1+0x1f2c] ;  /* 0x001f2c00013a7983 */ /* 0x001f280000300800 */
[----:B---3--:R-:W3:Y:S04]  /*44b40*/  LDL.LU R57, [R1+0x1f10] ;  /* 0x001f100001397983 */ /* 0x008ee80000300800 */
[----:B------:R0:W-:Y:S04]  /*44b50*/  STS.U8 [R10+UR8+0x8f00], R55 ;  /* 0x008f00370a007988 */ /* 0x0001e80008000008 */
[----:B------:R-:W3:Y:S04]  /*44b60*/  LDL.LU R56, [R1+0x1eec] ;  /* 0x001eec0001387983 */ /* 0x000ee80000300800 */
[----:B------:R1:W-:Y:S04]  /*44b70*/  STS.U8 [R10+UR8+0x9300], R54 ;  /* 0x009300360a007988 */ /* 0x0003e80008000008 */
[----:B0-----:R-:W3:Y:S04]  /*44b80*/  LDL.LU R55, [R1+0x1e94] ;  /* 0x001e940001377983 */ /* 0x001ee80000300800 */
[----:B-1----:R-:W3:Y:S04]  /*44b90*/  LDL.LU R54, [R1+0x1e00] ;  /* 0x001e000001367983 */ /* 0x002ee80000300800 */
[----:B------:R-:W-:Y:S04]  /*44ba0*/  STS.U8 [R10+UR8+0x6700], R64 ;  /* 0x006700400a007988 */ /* 0x000fe80008000008 */
        /* <DEDUP_REMOVED lines=106> */
[----:B------:R-:W-:Y:S04]  /*45250*/  STS.U8 [R11+UR8+0x6780], R64 ;  /* 0x006780400b007988 */ /* 0x000fe80008000008 */
[----:B------:R0:W-:Y:S04]  /*45260*/  STS.U8 [R11+UR8+0xe380], R3 ;  /* 0x00e380030b007988 */ /* 0x0001e80008000008 */
[----:B0-----:R0:W5:Y:S04]  /*45270*/  LDL.LU R3, [R1+0x260c] ;  /* 0x00260c0001037983 */ /* 0x0011680000300800 */
[----:B------:R0:W-:Y:S04]  /*45280*/  STS.U8 [R11+UR8+0x6b80], R63 ;  /* 0x006b803f0b007988 */ /* 0x0001e80008000008 */
        /* <DEDUP_REMOVED lines=12> */
[----:B---3--:R0:W-:Y:S04]  /*45350*/  STS.U8 [R11+UR8+0x8780], R57 ;  /* 0x008780390b007988 */ /* 0x0081e80008000008 */
[----:B------:R0:W-:Y:S04]  /*45360*/  STS.U8 [R11+UR8+0xff80], R12 ;  /* 0x00ff800c0b007988 */ /* 0x0001e80008000008 */
[----:B------:R0:W-:Y:S04]  /*45370*/  STS.U8 [R11+UR8+0x8b80], R56 ;  /* 0x008b80380b007988 */ /* 0x0001e80008000008 */
[----:B------:R0:W-:Y:S04]  /*45380*/  STS.U8 [R11+UR8+0x8f80], R55 ;  /* 0x008f80370b007988 */ /* 0x0001e80008000008 */
[----:B------:R0:W-:Y:S01]  /*45390*/  STS.U8 [R11+UR8+0x9380], R54 ;  /* 0x009380360b007988 */ /* 0x0001e20008000008 */
[----:B------:R-:W-:-:S04]  /*453a0*/  UISETP.NE.U32.AND UP1, UPT, UR14, URZ, UPT ;  /* 0x000000ff0e00728c */ /* 0x000fc8000bf25070 */
[----:B------:R-:W-:Y:S02]  /*453b0*/  UISETP.LT.OR UP4, UPT, UR11, 0x80, UP1 ;  /* 0x000000800b00788c */ /* 0x000fe40008f81670 */
[----:B------:R-:W-:Y:S02]  /*453c0*/  UISETP.GE.AND UP2, UPT, UR11, 0x80, UPT ;  /* 0x000000800b00788c */ /* 0x000fe4000bf46270 */
[----:B------:R-:W-:Y:S01]  /*453d0*/  UISETP.GE.AND UP3, UPT, UR11, 0x100, UPT ;  /* 0x000001000b00788c */ /* 0x000fe2000bf66270 */
[----:B------:R0:W-:Y:S04]  /*453e0*/  STS.U8 [R11+UR8+0x9780], R53 ;  /* 0x009780350b007988 */ /* 0x0001e80008000008 */
[----:B------:R0:W-:Y:S04]  /*453f0*/  STS.U8 [R11+UR8+0x9b80], R52 ;  /* 0x009b80340b007988 */ /* 0x0001e80008000008 */
[----:B--2---:R0:W-:Y:S04]  /*45400*/  STS.U8 [R11+UR8+0x9f80], R51 ;  /* 0x009f80330b007988 */ /* 0x0041e80008000008 */
[----:B----4-:R0:W-:Y:S04]  /*45410*/  STS.U8 [R11+UR8+0xa380], R50 ;  /* 0x00a380320b007988 */ /* 0x0101e80008000008 */
        /* <DEDUP_REMOVED lines=14> */
[----:B------:R0:W-:Y:S01]  /*45500*/  STS.U8 [R11+UR8+0xdf80], R87 ;  /* 0x00df80570b007988 */ /* 0x0001e20008000008 */
[----:B------:R1:W-:Y:S06]  /*45510*/  MEMBAR.ALL.CTA ;  /* 0x0000000000007992 */ /* 0x0003ec0000008000 */
[----:B-1----:R-:W1:Y:S02]  /*45520*/  FENCE.VIEW.ASYNC.S ;  /* 0x00000000000073c6 */ /* 0x002e640000000000 */
[----:B-1----:R-:W-:Y:S06]  /*45530*/  BAR.SYNC.DEFER_BLOCKING 0x0 ;  /* 0x0000000000007b1d */ /* 0x002fec0000010000 */
[----:B------:R-:W-:Y:S05]  /*45540*/  BRA.U UP4, `(.L_x_6) ;  /* 0x0000000104d87547 */ /* 0x000fea000b800000 */
[----:B------:R-:W-:Y:S02]  /*45550*/  USHF.R.U32.HI UR14, URZ, 0x4, UR8 ;  /* 0x00000004ff0e7899 */ /* 0x000fe40008011608 */
[----:B------:R-:W-:Y:S02]  /*45560*/  UIADD3 UR5, UPT, UPT, UR8, 0x20000, URZ ;  /* 0x0002000008057890 */ /* 0x000fe4000fffe0ff */
[----:B------:R-:W-:Y:S02]  /*45570*/  USGXT.U32 UR14, UR14, 0xe ;  /* 0x0000000e0e0e789a */ /* 0x000fe40008000000 */
[----:B------:R-:W-:Y:S02]  /*45580*/  USHF.R.U32.HI UR5, URZ, 0x4, UR5 ;  /* 0x00000004ff057899 */ /* 0x000fe40008011605 */
[----:B------:R-:W-:Y:S02]  /*45590*/  UIADD3 UR32, UP4, UPT, UR14, 0x2, URZ ;  /* 0x000000020e207890 */ /* 0x000fe4000ff9e0ff */
[----:B------:R-:W-:Y:S01]  /*455a0*/  USGXT.U32 UR16, UR5, 0xe ;  /* 0x0000000e0510789a */ /* 0x000fe20008000000 */
[----:B------:R-:W-:Y:S01]  /*455b0*/  UMOV UR4, URZ ;  /* 0x000000ff00047c82 */ /* 0x000fe20008000000 */
[----:B------:R-:W-:Y:S01]  /*455c0*/  UMOV UR6, URZ ;  /* 0x000000ff00067c82 */ /* 0x000fe20008000000 */
[----:B------:R-:W-:-:S02]  /*455d0*/  UIADD3.X UR33, UPT, UPT, UR4, 0x40004040, URZ, UP4, !UPT ;  /* 0x4000404004217890 */ /* 0x000fc4000a7fe4ff */
[----:B------:R-:W-:Y:S01]  /*455e0*/  UIADD3 UR52, UP4, UPT, UR16, 0x100, URZ ;  /* 0x0000010010347890 */ /* 0x000fe2000ff9e0ff */
[----:B------:R-:W-:Y:S01]  /*455f0*/  UMOV UR4, UR10 ;  /* 0x0000000a00047c82 */ /* 0x000fe20008000000 */
[----:B------:R-:W-:Y:S02]  /*45600*/  UMOV UR5, URZ ;  /* 0x000000ff00057c82 */ /* 0x000fe40008000000 */
[----:B------:R-:W-:Y:S01]  /*45610*/  UIADD3.X UR53, UPT, UPT, UR6, 0x40004040, URZ, UP4, !UPT ;  /* 0x4000404006357890 */ /* 0x000fe2000a7fe4ff */
[----:B------:R-:W-:Y:S01]  /*45620*/  UMOV UR45, UR4 ;  /* 0x00000004002d7c82 */ /* 0x000fe20008000000 */
[----:B------:R-:W-:Y:S02]  /*45630*/  UIADD3.64 UR36, UPT, UPT, UR32, 0x2, URZ ;  /* 0x0000000220247897 */ /* 0x000fe4000fffe0ff */
[----:B------:R-:W-:Y:S02]  /*45640*/  UIADD3.64 UR4, UPT, UPT, UR52, 0x100, URZ ;  /* 0x0000010034047897 */ /* 0x000fe4000fffe0ff */
[----:B------:R-:W-:-:S02]  /*45650*/  UIADD3.64 UR40, UPT, UPT, UR32, 0x4, URZ ;  /* 0x0000000420287897 */ /* 0x000fc4000fffe0ff */
[----:B------:R-:W-:Y:S02]  /*45660*/  UIADD3.64 UR38, UPT, UPT, UR52, 0x200, URZ ;  /* 0x0000020034267897 */ /* 0x000fe4000fffe0ff */
[----:B------:R-:W-:Y:S02]  /*45670*/  UIADD3 UR44, UPT, UPT, UR7, 0x100, URZ ;  /* 0x00000100072c7890 */ /* 0x000fe4000fffe0ff */
[----:B------:R-:W-:Y:S02]  /*45680*/  UIADD3.64 UR42, UPT, UPT, UR32, 0x7fe, URZ ;  /* 0x000007fe202a7897 */ /* 0x000fe4000fffe0ff */
[----:B------:R-:W-:Y:S02]  /*45690*/  UIADD3 UR54, UPT, UPT, UR7, 0x100, URZ ;  /* 0x0000010007367890 */ /* 0x000fe4000fffe0ff */
[----:B------:R-:W-:Y:S02]  /*456a0*/  UIADD3.64 UR46, UPT, UPT, UR32, 0x800, URZ ;  /* 0x00000800202e7897 */ /* 0x000fe4000fffe0ff */
[----:B------:R-:W-:-:S02]  /*456b0*/  UIADD3 UR55, UPT, UPT, UR7, 0x100, URZ ;  /* 0x0000010007377890 */ /* 0x000fc4000fffe0ff */
[----:B------:R-:W-:Y:S01]  /*456c0*/  UIADD3.64 UR48, UPT, UPT, UR32, 0x802, URZ ;  /* 0x0000080220307897 */ /* 0x000fe2000fffe0ff */
[----:B------:R-:W-:Y:S01]  /*456d0*/  UMOV UR26, 0x0 ;  /* 0x00000000001a7882 */ /* 0x000fe20000000000 */
[----:B------:R-:W-:Y:S01]  /*456e0*/  UMOV UR27, 0x8408490 ;  /* 0x08408490001b7882 */ /* 0x000fe20000000000 */
[----:B------:R-:W-:Y:S01]  /*456f0*/  UIADD3 UR56, UPT, UPT, UR7, 0x100, URZ ;  /* 0x0000010007387890 */ /* 0x000fe2000fffe0ff */
[----:B------:R-:W-:Y:S01]  /*45700*/  UMOV UR15, 0x40004040 ;  /* 0x40004040000f7882 */ /* 0x000fe20000000000 */
[----:B------:R-:W-:Y:S01]  /*45710*/  UIADD3.64 UR50, UPT, UPT, UR32, 0x804, URZ ;  /* 0x0000080420327897 */ /* 0x000fe2000fffe0ff */
[----:B------:R-:W-:Y:S01]  /*45720*/  UMOV UR17, 0x40004040 ;  /* 0x4000404000117882 */ /* 0x000fe20000000000 */
[----:B------:R-:W-:Y:S01]  /*45730*/  UMOV UR18, 0x0 ;  /* 0x0000000000127882 */ /* 0x000fe20000000000 */
[----:B------:R-:W-:Y:S01]  /*45740*/  UMOV UR19, 0x8408490 ;  /* 0x0840849000137882 */ /* 0x000fe20000000000 */
[----:B------:R-:W-:Y:S01]  /*45750*/  UMOV UR28, 0x0 ;  /* 0x00000000001c7882 */ /* 0x000fe20000000000 */
[----:B------:R-:W-:Y:S01]  /*45760*/  UMOV UR29, 0x8408490 ;  /* 0x08408490001d7882 */ /* 0x000fe20000000000 */
[----:B------:R1:W-:Y:S01]  /*45770*/  UTCQMMA gdesc[UR16], gdesc[UR14], tmem[UR7], tmem[UR26], idesc[UR27], !UPT ;  /* 0x00ff1a0e100075ea */ /* 0x0003e2000f800307 */
[----:B------:R-:W-:Y:S01]  /*45780*/  UMOV UR22, 0x0 ;  /* 0x0000000000167882 */ /* 0x000fe20000000000 */
[----:B------:R-:W-:Y:S01]  /*45790*/  UMOV UR23, 0x8408490 ;  /* 0x0840849000177882 */ /* 0x000fe20000000000 */
[----:B------:R1:W-:Y:S01]  /*457a0*/  UTCQMMA gdesc[UR52], gdesc[UR32], tmem[UR7], tmem[UR18], idesc[UR19], UPT ;  /* 0x00ff1220340075ea */ /* 0x0003e2000b800307 */
        /* <DEDUP_REMOVED lines=8> */
[----:B------:R1:W-:Y:S01]  /*45830*/  UTCQMMA gdesc[UR16], gdesc[UR42], tmem[UR44], tmem[UR24], idesc[UR25], !UPT ;  /* 0x00ff182a100075ea */ /* 0x0003e2000f80032c */
[----:B------:R-:W-:Y:S01]  /*45840*/  UMOV UR58, 0x0 ;  /* 0x00000000003a7882 */ /* 0x000fe20000000000 */
[----:B------:R-:W-:Y:S01]  /*45850*/  UMOV UR59, 0x8408490 ;  /* 0x08408490003b7882 */ /* 0x000fe20000000000 */
[----:B------:R1:W-:Y:S01]  /*45860*/  UTCQMMA gdesc[UR52], gdesc[UR46], tmem[UR54], tmem[UR30], idesc[UR31], UPT ;  /* 0x00ff1e2e340075ea */ /* 0x0003e2000b800336 */
[----:B------:R1:W-:Y:S01]  /*45870*/  UTCQMMA gdesc[UR4], gdesc[UR48], tmem[UR55], tmem[UR34], idesc[UR35], UPT ;  /* 0x00ff2230040075ea */ /* 0x0003e2000b800337 */
[----:B------:R1:W-:Y:S01]  /*45880*/  UTCQMMA gdesc[UR38], gdesc[UR50], tmem[UR56], tmem[UR58], idesc[UR59], UPT ;  /* 0x00ff3a32260075ea */ /* 0x0003e2000b800338 */
[----:B------:R1:W-:Y:S01]  /*45890*/  UTCBAR [UR45], URZ ;  /* 0x000000ff2d0073e9 */ /* 0x0003e200080000ff */
[----:B------:R-:W-:Y:S01]  /*458a0*/  NOP ;  /* 0x0000000000007918 */ /* 0x000fe20000000000 */
.L_x_6:
[----:B------:R-:W-:Y:S01]  /*458b0*/  UMOV UR6, URZ ;  /* 0x000000ff00067c82 */ /* 0x000fe20008000000 */
[----:B------:R-:W-:Y:S05]  /*458c0*/  BRA.U !UP3, `(.L_x_7) ;  /* 0x000002690b3c7547 */ /* 0x000fea000b800000 */
[----:B------:R2:W-:Y:S01]  /*458d0*/  STL [R1+0x1940], RZ ;  /* 0x001940ff01007387 */ /* 0x0005e20000100800 */
[----:B-1----:R-:W-:Y:S01]  /*458e0*/  USHF.L.U32 UR14, UR13, 0x7, URZ ;  /* 0x000000070d0e7899 */ /* 0x002fe200080006ff */
[----:B0-----:R-:W-:Y:S01]  /*458f0*/  IMAD.MOV.U32 R12, RZ, RZ, RZ ;  /* 0x000000ffff0c7224 */ /* 0x001fe200078e00ff */
[----:B------:R-:W-:Y:S02]  /*45900*/  USHF.L.U32 UR15, UR12, 0x7, URZ ;  /* 0x000000070c0f7899 */ /* 0x000fe400080006ff */
[----:B------:R-:W-:Y:S02]  /*45910*/  USHF.R.S32.HI UR6, URZ, 0x1f, UR11 ;  /* 0x0000001fff067899 */ /* 0x000fe4000801140b */
[----:B------:R-:W-:Y:S02]  /*45920*/  UIADD3 UR12, UPT, UPT, UR8, 0x24000, URZ ;  /* 0x00024000080c7890 */ /* 0x000fe4000fffe0ff */
[----:B------:R-:W-:Y:S02]  /*45930*/  UIADD3 UR13, UPT, UPT, UR8, 0x10000, URZ ;  /* 0x00010000080d7890 */ /* 0x000fe4000fffe0ff */
[----:B------:R-:W-:-:S02]  /*45940*/  ULEA.HI UR6, UR6, UR11, URZ, 0x7 ;  /* 0x0000000b06067291 */ /* 0x000fc4000f8f38ff */
[----:B------:R-:W-:Y:S02]  /*45950*/  USHF.R.U32.HI UR12, URZ, 0x4, UR12 ;  /* 0x00000004ff0c7899 */ /* 0x000fe4000801160c */
[----:B------:R-:W-:Y:S02]  /*45960*/  USHF.R.U32.HI UR13, URZ, 0x4, UR13 ;  /* 0x00000004ff0d7899 */ /* 0x000fe4000801160d */
[----:B------:R-:W-:Y:S02]  /*45970*/  USHF.R.S32.HI UR6, URZ, 0x7, UR6 ;  /* 0x00000007ff067899 */ /* 0x000fe40008011406 */
[----:B------:R-:W-:Y:S02]  /*45980*/  USGXT.U32 UR12, UR12, 0xe ;  /* 0x0000000e0c0c789a */ /* 0x000fe40008000000 */
[----:B------:R-:W-:Y:S02]  /*45990*/  USGXT.U32 UR16, UR13, 0xe ;  /* 0x0000000e0d10789a */ /* 0x000fe40008000000 */
[----:B------:R-:W-:-:S02]  /*459a0*/  UIADD3 UR24, UP3, UPT, UR12, 0x100, URZ ;  /* 0x000001000c187890 */ /* 0x000fc4000ff7e0ff */
[----:B------:R-:W-:Y:S02]  /*459b0*/  UISETP.LT.AND UP5, UPT, UR6, 0x2, UPT ;  /* 0x000000020600788c */ /* 0x000fe4000bfa1270 */
[----:B------:R-:W-:Y:S01]  /*459c0*/  UIADD3 UR26, UP4, UPT, UR16, 0x2, URZ ;  /* 0x00000002101a7890 */ /* 0x000fe2000ff9e0ff */
[----:B------:R-:W-:Y:S01]  /*459d0*/  UMOV UR4, URZ ;  /* 0x000000ff00047c82 */ /* 0x000fe20008000000 */
[----:B------:R-:W-:Y:S01]  /*459e0*/  UMOV UR5, URZ ;  /* 0x000000ff00057c82 */ /* 0x000fe20008000000 */
[----:B------:R-:W-:Y:S02]  /*459f0*/  UIADD3.X UR25, UPT, UPT, UR4, 0x40004040, URZ, UP3, !UPT ;  /* 0x4000404004197890 */ /* 0x000fe40009ffe4ff */
[----:B------:R-:W-:Y:S02]  /*45a00*/  USEL UR6, UR6, 0x2, !UP5 ;  /* 0x0000000206067887 */ /* 0x000fe4000e800000 */
[----:B------:R-:W-:Y:S02]  /*45a10*/  UIADD3.X UR27, UPT, UPT, UR5, 0x40004040, URZ, UP4, !UPT ;  /* 0x40004040051b7890 */ /* 0x000fe4000a7fe4ff */
[----:B------:R-:W-:-:S02]  /*45a20*/  USHF.R.S32.HI UR23, URZ, 0x1f, UR14 ;  /* 0x0000001fff177899 */ /* 0x000fc4000801140e */
[----:B------:R-:W-:Y:S02]  /*45a30*/  USHF.R.S32.HI UR58, URZ, 0x1f, UR15 ;  /* 0x0000001fff3a7899 */ /* 0x000fe4000801140f */
[----:B------:R-:W-:Y:S02]  /*45a40*/  UIADD3 UR11, UPT, UPT, UR6, -0x2, URZ ;  /* 0xfffffffe060b7890 */ /* 0x000fe4000fffe0ff */
[----:B------:R-:W-:Y:S02]  /*45a50*/  UIADD3.64 UR28, UPT, UPT, UR24, 0x100, URZ ;  /* 0x00000100181c7897 */ /* 0x000fe4000fffe0ff */
[----:B------:R-:W-:Y:S02]  /*45a60*/  UIADD3.64 UR30, UPT, UPT, UR26, 0x2, URZ ;  /* 0x000000021a1e7897 */ /* 0x000fe4000fffe0ff */
[----:B------:R-:W-:Y:S02]  /*45a70*/  UIADD3.64 UR32, UPT, UPT, UR24, 0x200, URZ ;  /* 0x0000020018207897 */ /* 0x000fe4000fffe0ff */
[----:B------:R-:W-:-:S02]  /*45a80*/  UIADD3.64 UR34, UPT, UPT, UR26, 0x4, URZ ;  /* 0x000000041a227897 */ /* 0x000fc4000fffe0ff */
[----:B------:R-:W-:Y:S02]  /*45a90*/  UIADD3.64 UR36, UPT, UPT, UR26, 0x7fe, URZ ;  /* 0x000007fe1a247897 */ /* 0x000fe4000fffe0ff */
[----:B------:R-:W-:Y:S02]  /*45aa0*/  UIADD3.64 UR38, UPT, UPT, UR26, 0x800, URZ ;  /* 0x000008001a267897 */ /* 0x000fe4000fffe0ff */
[----:B------:R-:W-:Y:S02]  /*45ab0*/  UIADD3.64 UR40, UPT, UPT, UR26, 0x802, URZ ;  /* 0x000008021a287897 */ /* 0x000fe4000fffe0ff */
[----:B------:R-:W-:Y:S01]  /*45ac0*/  UIADD3.64 UR42, UPT, UPT, UR26, 0x804, URZ ;  /* 0x000008041a2a7897 */ /* 0x000fe2000fffe0ff */
[----:B------:R-:W-:Y:S01]  /*45ad0*/  UMOV UR22, 0x1 ;  /* 0x0000000100167882 */ /* 0x000fe20000000000 */
[----:B--2---:R-:W-:-:S10]  /*45ae0*/  UMOV UR13, 0x40004040 ;  /* 0x40004040000d7882 */ /* 0x004fd40000000000 */
.L_x_10:
[----:B--2---:R-:W2:Y:S01]  /*45af0*/  LDL R17, [R1+0x1940] ;  /* 0x0019400001117983 */ /* 0x004ea20000100800 */
[----:B------:R-:W-:Y:S01]  /*45b00*/  IMAD.U32 R12, R12, -0x80000000, RZ ;  /* 0x800000000c0c7824 */ /* 0x000fe200078e00ff */
[----:B------:R-:W0:Y:S02]  /*45b10*/  LDC R14, c[0x0][0x3a0] ;  /* 0x0000e800ff0e7b82 */ /* 0x000e240000000800 */
[----:B------:R-:W3:Y:S04]  /*45b20*/  LDL.LU R16, [R1+0xad8] ;  /* 0x000ad80001107983 */ /* 0x000ee80000300800 */
[----:B------:R-:W4:Y:S01]  /*45b30*/  LDL.LU R13, [R1+0xad4] ;  /* 0x000ad400010d7983 */ /* 0x000f220000300800 */
[----:B------:R-:W-:Y:S01]  /*45b40*/  PRMT R15, RZ, 0x7610, R15 ;  /* 0x00007610ff0f7816 */ /* 0x000fe2000000000f */
[----:B------:R-:W1:Y:S01]  /*45b50*/  SYNCS.PHASECHK.TRANS64.TRYWAIT P0, [UR10], R12 ;  /* 0x0000000cff0075a7 */ /* 0x000e62000800110a */
[----:B--2---:R-:W-:Y:S01]  /*45b60*/  VIADD R17, R17, 0x1 ;  /* 0x0000000111117836 */ /* 0x004fe20000000000 */
[----:B---3--:R-:W-:-:S04]  /*45b70*/  IADD3 R16, P4, PT, R16, UR14, RZ ;  /* 0x0000000e10107c10 */ /* 0x008fc8000ff9e0ff */
[----:B------:R2:W-:Y:S01]  /*45b80*/  STL [R1+0x1980], R17 ;  /* 0x0019801101007387 */ /* 0x0005e20000100800 */
[----:B0-----:R-:W-:Y:S01]  /*45b90*/  IMAD R14, R17, -0x80, R14 ;  /* 0xffffff80110e7824 */ /* 0x001fe200078e020e */
[----:B----4-:R-:W-:-:S04]  /*45ba0*/  IADD3.X R13, PT, PT, R13, UR23, RZ, P4, !PT ;  /* 0x000000170d0d7c10 */ /* 0x010fc8000a7fe4ff */
[C---:B------:R-:W-:Y:S01]  /*45bb0*/  ISETP.GT.AND P1, PT, R14.reuse, 0x1, PT ;  /* 0x000000010e00780c */ /* 0x040fe20003f24270 */
[----:B------:R2:W-:Y:S01]  /*45bc0*/  STL [R1+0xad4], R13 ;  /* 0x000ad40d01007387 */ /* 0x0005e20000100800 */
[----:B------:R-:W-:-:S03]  /*45bd0*/  ISETP.GT.AND P3, PT, R14, 0x2, PT ;  /* 0x000000020e00780c */ /* 0x000fc60003f64270 */
[----:B------:R2:W-:Y:S04]  /*45be0*/  STL [R1+0xad8], R16 ;  /* 0x000ad81001007387 */ /* 0x0005e80000100800 */
[----:B------:R2:W-:Y:S01]  /*45bf0*/  STL.S16 [R1+0x1d8], R15 ;  /* 0x0001d80f01007387 */ /* 0x0005e20000100600 */
[----:B-1---5:R-:W-:Y:S05]  /*45c00*/  @!P0 BRA `(.L_x_8) ;  /* 0x000003e400a88947 */ /* 0x022fea0003800000 */
.L_x_16:
[----:B------:R-:W3:Y:S04]  /*45c10*/  LDL R12, [R1+0xad4] ;  /* 0x000ad400010c7983 */ /* 0x000ee80000100800 */
[----:B--2---:R-:W3:Y:S04]  /*45c20*/  LDL R13, [R1+0xad8] ;  /* 0x000ad800010d7983 */ /* 0x004ee80000100800 */
        /* <DEDUP_REMOVED lines=8> */
[----:B0-----:R-:W2:Y:S04]  /*45cb0*/  LDL.LU R46, [R1+0xae0] ;  /* 0x000ae000012e7983 */ /* 0x001ea80000300800 */
[----:B------:R-:W-:Y:S04]  /*45cc0*/  STL [R1+0x2d48], R47 ;  /* 0x002d482f01007387 */ /* 0x000fe80000100800 */
[----:B------:R-:W-:Y:S04]  /*45cd0*/  STL [R1+0x2d58], R47 ;  /* 0x002d582f01007387 */ /* 0x000fe80000100800 */
[----:B------:R-:W-:Y:S04]  /*45ce0*/  STL [R1+0x2d7c], R47 ;  /* 0x002d7c2f01007387 */ /* 0x000fe80000100800 */
[----:B------:R0:W-:Y:S04]  /*45cf0*/  STL [R1+0x2d90], R47 ;  /* 0x002d902f01007387 */ /* 0x0001e80000100800 */
[----:B0-----:R-:W4:Y:S04]  /*45d00*/  LDL.LU R47, [R1+0xaf0] ;  /* 0x000af000012f7983 */ /* 0x001f280000300800 */
[----:B----4-:R-:W-:Y:S04]  /*45d10*/  STL [R1+0x2db0], R47 ;  /* 0x002db02f01007387 */ /* 0x010fe80000100800 */
[----:B------:R-:W-:Y:S04]  /*45d20*/  STL [R1+0x2d44], R2 ;  /* 0x002d440201007387 */ /* 0x000fe80000100800 */
[----:B------:R-:W-:Y:S04]  /*45d30*/  STL [R1+0x2d70], R2 ;  /* 0x002d700201007387 */ /* 0x000fe80000100800 */
[----:B------:R-:W-:Y:S04]  /*45d40*/  STL [R1+0x2d74], R2 ;  /* 0x002d740201007387 */ /* 0x000fe80000100800 */
[----:B------:R-:W-:Y:S04]  /*45d50*/  STL [R1+0x2d8c], R2 ;  /* 0x002d8c0201007387 */ /* 0x000fe80000100800 */
[----:B------:R-:W-:Y:S04]  /*45d60*/  STL [R1+0x2d94], R2 ;  /* 0x002d940201007387 */ /* 0x000fe80000100800 */
[----:B------:R0:W-:Y:S04]  /*45d70*/  STL [R1+0x2d98], R2 ;  /* 0x002d980201007387 */ /* 0x0001e80000100800 */
[----:B0-----:R-:W4:Y:S04]  /*45d80*/  LDL.LU R2, [R1+0xae8] ;  /* 0x000ae80001027983 */ /* 0x001f280000300800 */
        /* <DEDUP_REMOVED lines=24> */
[----:B-----5:R-:W-:Y:S04]  /*45f10*/  STL [R1+0x2d08], R3 ;  /* 0x002d080301007387 */ /* 0x020fe80000100800 */
        /* <DEDUP_REMOVED lines=70> */
[----:B------:R-:W4:Y:S01]  /*46380*/  LDL.LU R5, [R1+0x1d8] ;  /* 0x0001d80001057983 */ /* 0x000f220000300800 */
[----:B---3--:R-:W-:-:S02]  /*46390*/  @P1 LOP3.LUT R13, R13, R12, RZ, 0x3c, !PT ;  /* 0x0000000c0d0d1212 */ /* 0x008fc400078e3cff */
[----:B--2---:R-:W-:Y:S01]  /*463a0*/  IADD3 R46, P4, PT, R46, UR14, RZ ;  /* 0x0000000e2e2e7c10 */ /* 0x004fe2000ff9e0ff */
[----:B------:R-:W-:Y:S01]  /*463b0*/  STL [R1+0x260c], R0 ;  /* 0x00260c0001007387 */ /* 0x000fe20000100800 */
[C---:B------:R-:W-:Y:S02]  /*463c0*/  @P1 LOP3.LUT R12, R13.reuse, R12, RZ, 0x3c, !PT ;  /* 0x0000000c0d0c1212 */ /* 0x040fe400078e3cff */
[----:B------:R-:W-:Y:S01]  /*463d0*/  ISETP.GT.AND P0, PT, R14, 0x3, PT ;  /* 0x000000030e00780c */ /* 0x000fe20003f04270 */
[----:B------:R0:W-:Y:S01]  /*463e0*/  STL [R1+0xae0], R46 ;  /* 0x000ae02e01007387 */ /* 0x0001e20000100800 */
[----:B------:R-:W-:-:S03]  /*463f0*/  @P1 LOP3.LUT R13, R13, R12, RZ, 0x3c, !PT ;  /* 0x0000000c0d0d1212 */ /* 0x000fc600078e3cff */
[----:B0-----:R-:W2:Y:S04]  /*46400*/  LDL.LU R46, [R1+0xaf4] ;  /* 0x000af400012e7983 */ /* 0x001ea80000300800 */
[----:B------:R-:W3:Y:S04]  /*46410*/  LDL.LU R6, [R1+0xaf8] ;  /* 0x000af80001067983 */ /* 0x000ee80000300800 */
[----:B----4-:R0:W4:Y:S04]  /*46420*/  @P1 LDG.E.U8 R5, desc[UR20][R12.64] ;  /* 0x000000140c051981 */ /* 0x010128000c1e1100 */
[----:B------:R-:W2:Y:S04]  /*46430*/  LDL R13, [R1+0xae0] ;  /* 0x000ae000010d7983 */ /* 0x000ea80000100800 */
[----:B------:R-:W0:Y:S01]  /*46440*/  LDL.LU R12, [R1+0xadc] ;  /* 0x000adc00010c7983 */ /* 0x000e220000300800 */
[----:B------:R-:W-:-:S02]  /*46450*/  IADD3 R2, P1, PT, R2, UR14, RZ ;  /* 0x0000000e02027c10 */ /* 0x000fc4000ff3e0ff */
[----:B------:R-:W-:Y:S02]  /*46460*/  PRMT R47, RZ, 0x7610, R47 ;  /* 0x00007610ff2f7816 */ /* 0x000fe4000000002f */
[----:B------:R-:W-:Y:S01]  /*46470*/  IADD3.X R7, PT, PT, R7, UR23, RZ, P1, !PT ;  /* 0x0000001707077c10 */ /* 0x000fe20008ffe4ff */
[----:B------:R-:W-:Y:S01]  /*46480*/  STL [R1+0xae8], R2 ;  /* 0x000ae80201007387 */ /* 0x000fe20000100800 */
[----:B------:R-:W-:Y:S02]  /*46490*/  PRMT R26, RZ, 0x7610, R26 ;  /* 0x00007610ff1a7816 */ /* 0x000fe4000000001a */
[----:B------:R-:W-:Y:S02]  /*464a0*/  ISETP.GT.AND P1, PT, R14, 0x4, PT ;  /* 0x000000040e00780c */ /* 0x000fe40003f24270 */
[----:B0-----:R-:W-:-:S04]  /*464b0*/  IADD3.X R12, PT, PT, R12, UR23, RZ, P4, !PT ;  /* 0x000000170c0c7c10 */ /* 0x001fc8000a7fe4ff */
[-C--:B--2---:R-:W-:Y:S01]  /*464c0*/  @P3 LOP3.LUT R13, R13, R12.reuse, RZ, 0x3c, !PT ;  /* 0x0000000c0d0d3212 */ /* 0x084fe200078e3cff */
[----:B------:R0:W-:Y:S03]  /*464d0*/  STL [R1+0xadc], R12 ;  /* 0x000adc0c01007387 */ /* 0x0001e60000100800 */
[----:B0-----:R-:W-:-:S04]  /*464e0*/  @P3 LOP3.LUT R12, R13, R12, RZ, 0x3c, !PT ;  /* 0x0000000c0d0c3212 */ /* 0x001fc800078e3cff */
[----:B------:R-:W-:-:S05]  /*464f0*/  @P3 LOP3.LUT R13, R13, R12, RZ, 0x3c, !PT ;  /* 0x0000000c0d0d3212 */ /* 0x000fca00078e3cff */
[----:B------:R0:W2:Y:S02]  /*46500*/  @P3 LDG.E.U8 R47, desc[UR20][R12.64] ;  /* 0x000000140c2f3981 */ /* 0x0000a4000c1e1100 */
[----:B0-----:R-:W-:Y:S02]  /*46510*/  IMAD.MOV.U32 R12, RZ, RZ, R7 ;  /* 0x000000ffff0c7224 */ /* 0x001fe400078e0007 */
[----:B------:R-:W-:Y:S01]  /*46520*/  IMAD.MOV.U32 R13, RZ, RZ, R2 ;  /* 0x000000ffff0d7224 */ /* 0x000fe200078e0002 */
[----:B--2---:R0:W-:Y:S04]  /*46530*/  STL [R1+0x1d4], R47 ;  /* 0x0001d42f01007387 */ /* 0x0041e80000100800 */
[----:B0-----:R-:W2:Y:S01]  /*46540*/  LDL.LU R47, [R1+0x2db0] ;  /* 0x002db000012f7983 */ /* 0x001ea20000300800 */
[----:B------:R-:W-:-:S03]  /*46550*/  @P0 LOP3.LUT R13, R13, R12, RZ, 0x3c, !PT ;  /* 0x0000000c0d0d0212 */ /* 0x000fc600078e3cff */
[----:B------:R0:W-:Y:S01]  /*46560*/  STL [R1+0xae4], R7 ;  /* 0x000ae40701007387 */ /* 0x0001e20000100800 */
[----:B------:R-:W-:-:S04]  /*46570*/  @P0 LOP3.LUT R12, R13, R12, RZ, 0x3c, !PT ;  /* 0x0000000c0d0c0212 */ /* 0x000fc800078e3cff */
[----:B------:R-:W-:Y:S01]  /*46580*/  @P0 LOP3.LUT R13, R13, R12, RZ, 0x3c, !PT ;  /* 0x0000000c0d0d0212 */ /* 0x000fe200078e3cff */
[----:B0-----:R-:W4:Y:S04]  /*46590*/  LDL.LU R7, [R1+0x2dac] ;  /* 0x002dac0001077983 */ /* 0x001f280000300800 */
[----:B------:R-:W4:Y:S01]  /*465a0*/  LDL.LU R2, [R1+0xb00] ;  /* 0x000b000001027983 */ /* 0x000f220000300800 */
[----:B------:R-:W-:-:S03]  /*465b0*/  ISETP.GT.AND P3, PT, R14, 0x5, PT ;  /* 0x000000050e00780c */ /* 0x000fc60003f64270 */
[----:B------:R0:W4:Y:S01]  /*465c0*/  @P0 LDG.E.U8 R26, desc[UR20][R12.64] ;  /* 0x000000140c1a0981 */ /* 0x000122000c1e1100 */
[----:B--2---:R-:W-:-:S05]  /*465d0*/  IADD3 R47, P4, PT, R47, UR14, RZ ;  /* 0x0000000e2f2f7c10 */ /* 0x004fca000ff9e0ff */
[----:B------:R-:W-:Y:S04]  /*465e0*/  STL [R1+0xaf0], R47 ;  /* 0x000af02f01007387 */ /* 0x000fe80000100800 */
[----:B------:R-:W2:Y:S01]  /*465f0*/  LDL.LU R12, [R1+0xaec] ;  /* 0x000aec00010c7983 */ /* 0x000ea20000300800 */
[----:B0-----:R-:W-:Y:S01]  /*46600*/  IMAD.MOV.U32 R13, RZ, RZ, R47 ;  /* 0x000000ffff0d7224 */ /* 0x001fe200078e002f */
[----:B---3--:R-:W-:Y:S02]  /*46610*/  IADD3 R6, P0, PT, R6, UR14, RZ ;  /* 0x0000000e06067c10 */ /* 0x008fe4000ff1e0ff */
[----:B----4-:R-:W-:Y:S01]  /*46620*/  PRMT R7, RZ, 0x7610, R7 ;  /* 0x00007610ff077816 */ /* 0x010fe20000000007 */
[----:B------:R0:W-:Y:S04]  /*46630*/  STL [R1+0x1d0], R26 ;  /* 0x0001d01a01007387 */ /* 0x0001e80000100800 */
[----:B0-----:R-:W3:Y:S04]  /*46640*/  LDL.LU R26, [R1+0xb04] ;  /* 0x000b0400011a7983 */ /* 0x001ee80000300800 */
[----:B------:R-:W4:Y:S04]  /*46650*/  LDL.LU R47, [R1+0xb08] ;  /* 0x000b0800012f7983 */ /* 0x000f280000300800 */
[----:B------:R-:W-:Y:S01]  /*46660*/  STL [R1+0xaf8], R6 ;  /* 0x000af80601007387 */ /* 0x000fe20000100800 */
[----:B--2---:R-:W-:-:S04]  /*46670*/  IADD3.X R12, PT, PT, R12, UR23, RZ, P4, !PT ;  /* 0x000000170c0c7c10 */ /* 0x004fc8000a7fe4ff */
[-C--:B------:R-:W-:Y:S01]  /*46680*/  @P1 LOP3.LUT R13, R13, R12.reuse, RZ, 0x3c, !PT ;  /* 0x0000000c0d0d1212 */ /* 0x080fe200078e3cff */
[----:B------:R0:W-:Y:S03]  /*46690*/  STL [R1+0xaec], R12 ;  /* 0x000aec0c01007387 */ /* 0x0001e60000100800 */
[----:B0-----:R-:W-:-:S04]  /*466a0*/  @P1 LOP3.LUT R12, R13, R12, RZ, 0x3c, !PT ;  /* 0x0000000c0d0c1212 */ /* 0x001fc800078e3cff */
[----:B------:R-:W-:-:S05]  /*466b0*/  @P1 LOP3.LUT R13, R13, R12, RZ, 0x3c, !PT ;  /* 0x0000000c0d0d1212 */ /* 0x000fca00078e3cff */
[----:B------:R0:W2:Y:S01]  /*466c0*/  @P1 LDG.E.U8 R7, desc[UR20][R12.64] ;  /* 0x000000140c071981 */ /* 0x0000a2000c1e1100 */
[----:B------:R-:W-:-:S05]  /*466d0*/  IADD3.X R46, PT, PT, R46, UR23, RZ, P0, !PT ;  /* 0x000000172e2e7c10 */ /* 0x000fca00087fe4ff */
[----:B0-----:R-:W-:Y:S02]  /*466e0*/  IMAD.MOV.U32 R12, RZ, RZ, R46 ;  /* 0x000000ffff0c7224 */ /* 0x001fe400078e002e */
[----:B------:R-:W-:-:S05]  /*466f0*/  IMAD.MOV.U32 R13, RZ, RZ, R6 ;  /* 0x000000ffff0d7224 */ /* 0x000fca00078e0006 */
[----:B------:R-:W-:-:S04]  /*46700*/  @P3 LOP3.LUT R13, R13, R12, RZ, 0x3c, !PT ;  /* 0x0000000c0d0d3212 */ /* 0x000fc800078e3cff */
[C---:B------:R-:W-:Y:S02]  /*46710*/  @P3 LOP3.LUT R12, R13.reuse, R12, RZ, 0x3c, !PT ;  /* 0x0000000c0d0c3212 */ /* 0x040fe400078e3cff */
[----:B------:R-:W-:Y:S02]  /*46720*/  PRMT R8, RZ, 0x7610, R8 ;  /* 0x00007610ff087816 */ /* 0x000fe40000000008 */
[----:B------:R-:W-:Y:S02]  /*46730*/  IADD3 R2, P4, PT, R2, UR14, RZ ;  /* 0x0000000e02027c10 */ /* 0x000fe4000ff9e0ff */
[----:B------:R-:W-:-:S05]  /*46740*/  @P3 LOP3.LUT R13, R13, R12, RZ, 0x3c, !PT ;  /* 0x0000000c0d0d3212 */ /* 0x000fca00078e3cff */
[----:B------:R0:W3:Y:S04]  /*46750*/  @P3 LDG.E.U8 R8, desc[UR20][R12.64] ;  /* 0x000000140c083981 */ /* 0x0000e8000c1e1100 */
[----:B--2---:R1:W-:Y:S04]  /*46760*/  STL [R1+0x1cc], R7 ;  /* 0x0001cc0701007387 */ /* 0x0043e80000100800 */
[----:B-1----:R-:W2:Y:S04]  /*46770*/  LDL.LU R7, [R1+0x2da8] ;  /* 0x002da80001077983 */ /* 0x002ea80000300800 */
[----:B------:R1:W-:Y:S04]  /*46780*/  STL [R1+0xaf4], R46 ;  /* 0x000af42e01007387 */ /* 0x0003e80000100800 */
[----:B-1----:R-:W2:Y:S04]  /*46790*/  LDL.LU R46, [R1+0x2da4] ;  /* 0x002da400012e7983 */ /* 0x002ea80000300800 */
[----:B------:R-:W2:Y:S04]  /*467a0*/  LDL.LU R6, [R1+0xb10] ;  /* 0x000b100001067983 */ /* 0x000ea80000300800 */
[----:B------:R-:W-:Y:S04]  /*467b0*/  STL [R1+0xb00], R2 ;  /* 0x000b000201007387 */ /* 0x000fe80000100800 */
[----:B------:R-:W2:Y:S01]  /*467c0*/  LDL.LU R12, [R1+0xafc] ;  /* 0x000afc00010c7983 */ /* 0x000ea20000300800 */
[----:B------:R-:W-:Y:S01]  /*467d0*/  ISETP.GT.AND P0, PT, R14, 0x6, PT ;  /* 0x000000060e00780c */ /* 0x000fe20003f04270 */
[----:B0-----:R-:W-:Y:S01]  /*467e0*/  IMAD.MOV.U32 R13, RZ, RZ, R2 ;  /* 0x000000ffff0d7224 */ /* 0x001fe200078e0002 */
[----:B----4-:R-:W-:Y:S01]  /*467f0*/  IADD3 R47, P3, PT, R47, UR14, RZ ;  /* 0x0000000e2f2f7c10 */ /* 0x010fe2000ff7e0ff */
[----:B---3--:R0:W-:Y:S04]  /*46800*/  STL [R1+0x1c8], R8 ;  /* 0x0001c80801007387 */ /* 0x0081e80000100800 */
[----:B0-----:R-:W3:Y:S04]  /*46810*/  LDL.LU R8, [R1+0xb14] ;  /* 0x000b140001087983 */ /* 0x001ee80000300800 */
[----:B------:R-:W4:Y:S04]  /*46820*/  LDL.LU R2, [R1+0xb18] ;  /* 0x000b180001027983 */ /* 0x000f280000300800 */
[----:B------:R-:W-:Y:S01]  /*46830*/  STL [R1+0xb08], R47 ;  /* 0x000b082f01007387 */ /* 0x000fe20000100800 */
[----:B--2---:R-:W-:-:S02]  /*46840*/  PRMT R46, RZ, 0x7610, R46 ;  /* 0x00007610ff2e7816 */ /* 0x004fc4000000002e */
[----:B------:R-:W-:-:S04]  /*46850*/  IADD3.X R12, PT, PT, R12, UR23, RZ, P4, !PT ;  /* 0x000000170c0c7c10 */ /* 0x000fc8000a7fe4ff */
[-C--:B------:R-:W-:Y:S01]  /*46860*/  @P0 LOP3.LUT R13, R13, R12.reuse, RZ, 0x3c, !PT ;  /* 0x0000000c0d0d0212 */ /* 0x080fe200078e3cff */
[----:B------:R0:W-:Y:S03]  /*46870*/  STL [R1+0xafc], R12 ;  /* 0x000afc0c01007387 */ /* 0x0001e60000100800 */
[----:B0-----:R-:W-:-:S04]  /*46880*/  @P0 LOP3.LUT R12, R13, R12, RZ, 0x3c, !PT ;  /* 0x0000000c0d0c0212 */ /* 0x001fc800078e3cff */
[----:B------:R-:W-:-:S05]  /*46890*/  @P0 LOP3.LUT R13, R13, R12, RZ, 0x3c, !PT ;  /* 0x0000000c0d0d0212 */ /* 0x000fca00078e3cff */
[----:B------:R0:W2:Y:S01]  /*468a0*/  @P0 LDG.E.U8 R46, desc[UR20][R12.64] ;  /* 0x000000140c2e0981 */ /* 0x0000a2000c1e1100 */
[----:B------:R-:W-:Y:S02]  /*468b0*/  ISETP.GT.AND P1, PT, R14, 0x7, PT ;  /* 0x000000070e00780c */ /* 0x000fe40003f24270 */
[----:B------:R-:W-:Y:S02]  /*468c0*/  IADD3.X R26, PT, PT, R26, UR23, RZ, P3, !PT ;  /* 0x000000171a1a7c10 */ /* 0x000fe40009ffe4ff */
[----:B------:R-:W-:-:S03]  /*468d0*/  PRMT R7, RZ, 0x7610, R7 ;  /* 0x00007610ff077816 */ /* 0x000fc60000000007 */
[----:B0-----:R-:W-:-:S06]  /*468e0*/  IMAD.MOV.U32 R13, RZ, RZ, R26 ;  /* 0x000000ffff0d7224 */ /* 0x001fcc00078e001a */
[----:B------:R-:W-:-:S05]  /*468f0*/  @P1 IMAD.MOV.U32 R12, RZ, RZ, R47 ;  /* 0x000000ffff0c1224 */ /* 0x000fca00078e002f */
[----:B------:R0:W3:Y:S04]  /*46900*/  @P1 LDG.E.U8 R7, desc[UR20][R12.64] ;  /* 0x000000140c071981 */ /* 0x0000e8000c1e1100 */
[----:B--2---:R1:W-:Y:S04]  /*46910*/  STL [R1+0x1c4], R46 ;  /* 0x0001c42e01007387 */ /* 0x0043e80000100800 */
[----:B-1----:R-:W2:Y:S04]  /*46920*/  LDL.LU R46, [R1+0x2da0] ;  /* 0x002da000012e7983 */ /* 0x002ea80000300800 */
[----:B------:R1:W-:Y:S04]  /*46930*/  STL [R1+0xb04], R26 ;  /* 0x000b041a01007387 */ /* 0x0003e80000100800 */
[----:B-1----:R-:W2:Y:S04]  /*46940*/  LDL.LU R26, [R1+0xb20] ;  /* 0x000b2000011a7983 */ /* 0x002ea80000300800 */
[----:B------:R-:W2:Y:S01]  /*46950*/  LDL.LU R13, [R1+0xb0c] ;  /* 0x000b0c00010d7983 */ /* 0x000ea20000300800 */
[----:B------:R-:W-:-:S02]  /*46960*/  ISETP.GT.AND P3, PT, R14, 0x8, PT ;  /* 0x000000080e00780c */ /* 0x000fc40003f64270 */
[----:B------:R-:W-:Y:S02]  /*46970*/  IADD3 R6, P4, PT, R6, UR14, RZ ;  /* 0x0000000e06067c10 */ /* 0x000fe4000ff9e0ff */
[----:B----4-:R-:W-:Y:S02]  /*46980*/  IADD3 R2, P1, PT, R2, UR14, RZ ;  /* 0x0000000e02027c10 */ /* 0x010fe4000ff3e0ff */
[----:B------:R-:W-:Y:S01]  /*46990*/  ISETP.GT.AND P0, PT, R14, 0x9, PT ;  /* 0x000000090e00780c */ /* 0x000fe20003f04270 */
[----:B------:R-:W-:Y:S01]  /*469a0*/  STL [R1+0xb10], R6 ;  /* 0x000b100601007387 */ /* 0x000fe20000100800 */
[----:B------:R-:W-:Y:S02]  /*469b0*/  PRMT R85, RZ, 0x7610, R85 ;  /* 0x00007610ff557816 */ /* 0x000fe40000000055 */
[----:B---3--:R-:W-:Y:S01]  /*469c0*/  IADD3.X R8, PT, PT, R8, UR23, RZ, P1, !PT ;  /* 0x0000001708087c10 */ /* 0x008fe20008ffe4ff */
[----:B------:R-:W3:Y:S02]  /*469d0*/  LDL.LU R47, [R1+0xb24] ;  /* 0x000b2400012f7983 */ /* 0x000ee40000300800 */
[----:B0-----:R-:W-:-:S02]  /*469e0*/  @P3 IMAD.MOV.U32 R12, RZ, RZ, R6 ;  /* 0x000000ffff0c3224 */ /* 0x001fc400078e0006 */
[----:B------:R0:W-:Y:S04]  /*469f0*/  STL [R1+0x1c0], R7 ;  /* 0x0001c00701007387 */ /* 0x0001e80000100800 */
[----:B0-----:R-:W4:Y:S04]  /*46a00*/  LDL.LU R7, [R1+0xb28] ;  /* 0x000b280001077983 */ /* 0x001f280000300800 */
[----:B------:R-:W-:Y:S01]  /*46a10*/  STL [R1+0xb18], R2 ;  /* 0x000b180201007387 */ /* 0x000fe20000100800 */
[----:B--2---:R-:W-:Y:S02]  /*46a20*/  PRMT R46, RZ, 0x7610, R46 ;  /* 0x00007610ff2e7816 */ /* 0x004fe4000000002e */
[----:B------:R-:W-:-:S05]  /*46a30*/  IADD3.X R13, PT, PT, R13, UR23, RZ, P4, !PT ;  /* 0x000000170d0d7c10 */ /* 0x000fca000a7fe4ff */
[----:B------:R0:W-:Y:S04]  /*46a40*/  STL [R1+0xb0c], R13 ;  /* 0x000b0c0d01007387 */ /* 0x0001e80000100800 */
[----:B------:R1:W2:Y:S01]  /*46a50*/  @P3 LDG.E.U8 R85, desc[UR20][R12.64] ;  /* 0x000000140c553981 */ /* 0x0002a2000c1e1100 */
[----:B------:R-:W-:-:S03]  /*46a60*/  IADD3 R26, P4, PT, R26, UR14, RZ ;  /* 0x0000000e1a1a7c10 */ /* 0x000fc6000ff9e0ff */
[----:B------:R-:W2:Y:S01]  /*46a70*/  LDL.LU R6, [R1+0xb30] ;  /* 0x000b300001067983 */ /* 0x000ea20000300800 */
[----:B-1----:R-:W-:Y:S02]  /*46a80*/  IMAD.MOV.U32 R12, RZ, RZ, R8 ;  /* 0x000000ffff0c7224 */ /* 0x002fe400078e0008 */
[----:B0-----:R-:W-:-:S05]  /*46a90*/  IMAD.MOV.U32 R13, RZ, RZ, R2 ;  /* 0x000000ffff0d7224 */ /* 0x001fca00078e0002 */
[----:B------:R-:W-:-:S04]  /*46aa0*/  @P0 LOP3.LUT R13, R13, R12, RZ, 0x3c, !PT ;  /* 0x0000000c0d0d0212 */ /* 0x000fc800078e3cff */
[C---:B------:R-:W-:Y:S01]  /*46ab0*/  @P0 LOP3.LUT R12, R13.reuse, R12, RZ, 0x3c, !PT ;  /* 0x0000000c0d0c0212 */ /* 0x040fe200078e3cff */
[----:B------:R0:W-:Y:S03]  /*46ac0*/  STL [R1+0xb14], R8 ;  /* 0x000b140801007387 */ /* 0x0001e60000100800 */
[----:B------:R-:W-:-:S05]  /*46ad0*/  @P0 LOP3.LUT R13, R13, R12, RZ, 0x3c, !PT ;  /* 0x0000000c0d0d0212 */ /* 0x000fca00078e3cff */
[----:B------:R1:W2:Y:S04]  /*46ae0*/  @P0 LDG.E.U8 R46, desc[UR20][R12.64] ;  /* 0x000000140c2e0981 */ /* 0x0002a8000c1e1100 */
[----:B0-----:R-:W3:Y:S04]  /*46af0*/  LDL.LU R8, [R1+0x2d9c] ;  /* 0x002d9c0001087983 */ /* 0x001ee80000300800 */
[----:B------:R-:W3:Y:S04]  /*46b00*/  LDL.LU R2, [R1+0x2d98] ;  /* 0x002d980001027983 */ /* 0x000ee80000300800 */
[----:B------:R-:W-:Y:S04]  /*46b10*/  STL [R1+0xb20], R26 ;  /* 0x000b201a01007387 */ /* 0x000fe80000100800 */
[----:B------:R-:W3:Y:S01]  /*46b20*/  LDL.LU R12, [R1+0xb1c] ;  /* 0x000b1c00010c7983 */ /* 0x000ee20000300800 */
[----:B------:R-:W-:Y:S01]  /*46b30*/  ISETP.GT.AND P1, PT, R14, 0xa, PT ;  /* 0x0000000a0e00780c */ /* 0x000fe20003f24270 */
[----:B-1----:R-:W-:Y:S01]  /*46b40*/  IMAD.MOV.U32 R13, RZ, RZ, R26 ;  /* 0x000000ffff0d7224 */ /* 0x002fe200078e001a */
[----:B----4-:R-:W-:Y:S01]  /*46b50*/  IADD3 R7, P0, PT, R7, UR14, RZ ;  /* 0x0000000e07077c10 */ /* 0x010fe2000ff1e0ff */
[----:B--2---:R0:W-:Y:S04]  /*46b60*/  STL [R1+0x1b8], R46 ;  /* 0x0001b82e01007387 */ /* 0x0041e80000100800 */
[----:B0-----:R-:W2:Y:S04]  /*46b70*/  LDL.LU R46, [R1+0xb34] ;  /* 0x000b3400012e7983 */ /* 0x001ea80000300800 */
[----:B------:R-:W4:Y:S01]  /*46b80*/  LDL.LU R26, [R1+0xb38] ;  /* 0x000b3800011a7983 */ /* 0x000f220000300800 */
[----:B---3--:R-:W-:-:S03]  /*46b90*/  IADD3.X R12, PT, PT, R12, UR23, RZ, P4, !PT ;  /* 0x000000170c0c7c10 */ /* 0x008fc6000a7fe4ff */
[----:B------:R-:W-:Y:S01]  /*46ba0*/  STL [R1+0xb28], R7 ;  /* 0x000b280701007387 */ /* 0x000fe20000100800 */
[----:B------:R-:W-:-:S03]  /*46bb0*/  @P1 LOP3.LUT R13, R13, R12, RZ, 0x3c, !PT ;  /* 0x0000000c0d0d1212 */ /* 0x000fc600078e3cff */
[----:B------:R0:W-:Y:S01]  /*46bc0*/  STL [R1+0xb1c], R12 ;  /* 0x000b1c0c01007387 */ /* 0x0001e20000100800 */
[----:B------:R-:W-:Y:S02]  /*46bd0*/  PRMT R2, RZ, 0x7610, R2 ;  /* 0x00007610ff027816 */ /* 0x000fe40000000002 */
[----:B0-----:R-:W-:-:S04]  /*46be0*/  @P1 LOP3.LUT R12, R13, R12, RZ, 0x3c, !PT ;  /* 0x0000000c0d0c1212 */ /* 0x001fc800078e3cff */
[----:B------:R-:W-:-:S05]  /*46bf0*/  @P1 LOP3.LUT R13, R13, R12, RZ, 0x3c, !PT ;  /* 0x0000000c0d0d1212 */ /* 0x000fca00078e3cff */
[----:B------:R0:W3:Y:S01]  /*46c00*/  @P1 LDG.E.U8 R2, desc[UR20][R12.64] ;  /* 0x000000140c021981 */ /* 0x0000e2000c1e1100 */
[----:B------:R-:W-:Y:S02]  /*46c10*/  ISETP.GT.AND P3, PT, R14, 0xb, PT ;  /* 0x0000000b0e00780c */ /* 0x000fe40003f64270 */
        /* <DEDUP_REMOVED lines=8> */
[----:B------:R0:W2:Y:S04]  /*46ca0*/  @P3 LDG.E.U8 R9, desc[UR20][R12.64] ;  /* 0x000000140c093981 */ /* 0x0000a8000c1e1100 */
[----:B---3--:R1:W-:Y:S04]  /*46cb0*/  STL [R1+0x1b4], R2 ;  /* 0x0001b40201007387 */ /* 0x0083e80000100800 */
[----:B-1----:R-:W3:Y:S04]  /*46cc0*/  LDL.LU R2, [R1+0x2d94] ;  /* 0x002d940001027983 */ /* 0x002ee80000300800 */
[----:B------:R1:W-:Y:S04]  /*46cd0*/  STL [R1+0xb24], R47 ;  /* 0x000b242f01007387 */ /* 0x0003e80000100800 */
[----:B-1----:R-:W3:Y:S04]  /*46ce0*/  LDL.LU R47, [R1+0x2d90] ;  /* 0x002d9000012f7983 */ /* 0x002ee80000300800 */
[----:B------:R-:W3:Y:S04]  /*46cf0*/  LDL.LU R7, [R1+0xb40] ;  /* 0x000b400001077983 */ /* 0x000ee80000300800 */
[----:B------:R-:W-:Y:S04]  /*46d00*/  STL [R1+0xb30], R6 ;  /* 0x000b300601007387 */ /* 0x000fe80000100800 */
[----:B------:R-:W3:Y:S01]  /*46d10*/  LDL.LU R12, [R1+0xb2c] ;  /* 0x000b2c00010c7983 */ /* 0x000ee20000300800 */
[----:B------:R-:W-:Y:S01]  /*46d20*/  ISETP.GT.AND P0, PT, R14, 0xc, PT ;  /* 0x0000000c0e00780c */ /* 0x000fe20003f04270 */
[----:B0-----:R-:W-:Y:S01]  /*46d30*/  IMAD.MOV.U32 R13, RZ, RZ, R6 ;  /* 0x000000ffff0d7224 */ /* 0x001fe200078e0006 */
[----:B----4-:R-:W-:Y:S01]  /*46d40*/  IADD3 R26, P3, PT, R26, UR14, RZ ;  /* 0x0000000e1a1a7c10 */ /* 0x010fe2000ff7e0ff */
[----:B--2---:R0:W-:Y:S04]  /*46d50*/  STL [R1+0x1b0], R9 ;  /* 0x0001b00901007387 */ /* 0x0041e80000100800 */
[----:B0-----:R-:W2:Y:S04]  /*46d60*/  LDL.LU R9, [R1+0xb44] ;  /* 0x000b440001097983 */ /* 0x001ea80000300800 */
[----:B------:R-:W4:Y:S04]  /*46d70*/  LDL.LU R6, [R1+0xb48] ;  /* 0x000b480001067983 */ /* 0x000f280000300800 */
[----:B------:R-:W-:Y:S01]  /*46d80*/  STL [R1+0xb38], R26 ;  /* 0x000b381a01007387 */ /* 0x000fe20000100800 */
[----:B---3--:R-:W-:-:S02]  /*46d90*/  PRMT R2, RZ, 0x7610, R2 ;  /* 0x00007610ff027816 */ /* 0x008fc40000000002 */
[----:B------:R-:W-:-:S04]  /*46da0*/  IADD3.X R12, PT, PT, R12, UR23, RZ, P4, !PT ;  /* 0x000000170c0c7c10 */ /* 0x000fc8000a7fe4ff */
[-C--:B------:R-:W-:Y:S01]  /*46db0*/  @P0 LOP3.LUT R13, R13, R12.reuse, RZ, 0x3c, !PT ;  /* 0x0000000c0d0d0212 */ /* 0x080fe200078e3cff */
[----:B------:R0:W-:Y:S03]  /*46dc0*/  STL [R1+0xb2c], R12 ;  /* 0x000b2c0c01007387 */ /* 0x0001e60000100800 */
        /* <DEDUP_REMOVED lines=8> */
[----:B------:R-:W-:Y:S02]  /*46e50*/  @P1 LOP3.LUT R12, R13, R12, RZ, 0x3c, !PT ;  /* 0x0000000c0d0c1212 */ /* 0x000fe400078e3cff */
        /* <DEDUP_REMOVED lines=9> */
[----:B------:R1:W-:Y:S04]  /*46ef0*/  STL [R1+0xb40], R7 ;  /* 0x000b400701007387 */ /* 0x0003e80000100800 */
[----:B------:R-:W3:Y:S01]  /*46f00*/  LDL.LU R12, [R1+0xb3c] ;  /* 0x000b3c00010c7983 */ /* 0x000ee20000300800 */
[----:B------:R-:W-:Y:S01]  /*46f10*/  ISETP.GT.AND P3, PT, R14, 0xe, PT ;  /* 0x0000000e0e00780c */ /* 0x000fe20003f64270 */
[----:B0-----:R-:W-:Y:S01]  /*46f20*/  IMAD.MOV.U32 R13, RZ, RZ, R7 ;  /* 0x000000ffff0d7224 */ /* 0x001fe200078e0007 */
[----:B----4-:R-:W-:Y:S01]  /*46f30*/  IADD3 R6, P1, PT, R6, UR14, RZ ;  /* 0x0000000e06067c10 */ /* 0x010fe2000ff3e0ff */
[----:B-1----:R-:W4:Y:S04]  /*46f40*/  LDL.LU R7, [R1+0xb54] ;  /* 0x000b540001077983 */ /* 0x002f280000300800 */
[----:B--2---:R0:W-:Y:S04]  /*46f50*/  STL [R1+0x1a8], R47 ;  /* 0x0001a82f01007387 */ /* 0x0041e80000100800 */
[----:B0-----:R-:W2:Y:S04]  /*46f60*/  LDL.LU R47, [R1+0xb58] ;  /* 0x000b5800012f7983 */ /* 0x001ea80000300800 */
        /* <DEDUP_REMOVED lines=9> */
[----:B------:R-:W-:Y:S02]  /*47000*/  IADD3.X R9, PT, PT, R9, UR23, RZ, P1, !PT ;  /* 0x0000001709097c10 */ /* 0x000fe40008ffe4ff */
[----:B------:R-:W-:-:S03]  /*47010*/  PRMT R2, RZ, 0x7610, R2 ;  /* 0x00007610ff027816 */ /* 0x000fc60000000002 */
[----:B0-----:R-:W-:-:S06]  /*47020*/  IMAD.MOV.U32 R13, RZ, RZ, R9 ;  /* 0x000000ffff0d7224 */ /* 0x001fcc00078e0009 */
[----:B------:R-:W-:-:S05]  /*47030*/  @P0 IMAD.MOV.U32 R12, RZ, RZ, R6 ;  /* 0x000000ffff0c0224 */ /* 0x000fca00078e0006 */
[----:B------:R-:W2:Y:S04]  /*47040*/  @P0 LDG.E.U8 R2, desc[UR20][R12.64] ;  /* 0x000000140c020981 */ /* 0x000ea8000c1e1100 */
[----:B---3--:R0:W-:Y:S04]  /*47050*/  STL [R1+0x1a4], R46 ;  /* 0x0001a42e01007387 */ /* 0x0081e80000100800 */
[----:B0-----:R-:W3:Y:S04]  /*47060*/  LDL.LU R46, [R1+0x2d84] ;  /* 0x002d8400012e7983 */ /* 0x001ee80000300800 */
[----:B------:R0:W-:Y:S04]  /*47070*/  STL [R1+0xb44], R9 ;  /* 0x000b440901007387 */ /* 0x0001e80000100800 */
[----:B0-----:R-:W3:Y:S04]  /*47080*/  LDL.LU R9, [R1+0xb60] ;  /* 0x000b600001097983 */ /* 0x001ee80000300800 */
[----:B------:R-:W3:Y:S01]  /*47090*/  LDL.LU R13, [R1+0xb4c] ;  /* 0x000b4c00010d7983 */ /* 0x000ee20000300800 */
[----:B------:R-:W-:-:S02]  /*470a0*/  ISETP.GT.AND P1, PT, R14, 0x10, PT ;  /* 0x000000100e00780c */ /* 0x000fc40003f24270 */
[----:B------:R-:W-:Y:S02]  /*470b0*/  IADD3 R26, P4, PT, R26, UR14, RZ ;  /* 0x0000000e1a1a7c10 */ /* 0x000fe4000ff9e0ff */
[----:B--2---:R-:W-:Y:S02]  /*470c0*/  IADD3 R47, P0, PT, R47, UR14, RZ ;  /* 0x0000000e2f2f7c10 */ /* 0x004fe4000ff1e0ff */
[----:B------:R-:W-:Y:S01]  /*470d0*/  ISETP.GT.AND P3, PT, R14, 0x11, PT ;  /* 0x000000110e00780c */ /* 0x000fe20003f64270 */
[----:B------:R-:W-:Y:S01]  /*470e0*/  STL [R1+0xb50], R26 ;  /* 0x000b501a01007387 */ /* 0x000fe20000100800 */
[----:B------:R-:W-:Y:S02]  /*470f0*/  PRMT R81, RZ, 0x7610, R81 ;  /* 0x00007610ff517816 */ /* 0x000fe40000000051 */
[----:B----4-:R-:W-:Y:S01]  /*47100*/  IADD3.X R7, PT, PT, R7, UR23, RZ, P0, !PT ;  /* 0x0000001707077c10 */ /* 0x010fe200087fe4ff */
[----:B------:R0:W-:Y:S02]  /*47110*/  STL [R1+0x1a0], R2 ;  /* 0x0001a00201007387 */ /* 0x0001e40000100800 */
[----:B------:R-:W-:-:S02]  /*47120*/  @P1 IMAD.MOV.U32 R12, RZ, RZ, R26 ;  /* 0x000000ffff0c1224 */ /* 0x000fc400078e001a */
[----:B0-----:R-:W2:Y:S04]  /*47130*/  LDL.LU R2, [R1+0xb64] ;  /* 0x000b640001027983 */ /* 0x001ea80000300800 */
[----:B------:R-:W4:Y:S04]  /*47140*/  LDL.LU R6, [R1+0xb68] ;  /* 0x000b680001067983 */ /* 0x000f280000300800 */
[----:B------:R-:W-:Y:S01]  /*47150*/  STL [R1+0xb58], R47 ;  /* 0x000b582f01007387 */ /* 0x000fe20000100800 */
[----:B---3--:R-:W-:Y:S02]  /*47160*/  PRMT R46, RZ, 0x7610, R46 ;  /* 0x00007610ff2e7816 */ /* 0x008fe4000000002e */
[----:B------:R-:W-:-:S05]  /*47170*/  IADD3.X R13, PT, PT, R13, UR23, RZ, P4, !PT ;  /* 0x000000170d0d7c10 */ /* 0x000fca000a7fe4ff */
[----:B------:R0:W-:Y:S04]  /*47180*/  STL [R1+0xb4c], R13 ;  /* 0x000b4c0d01007387 */ /* 0x0001e80000100800 */
[----:B------:R1:W3:Y:S01]  /*47190*/  @P1 LDG.E.U8 R81, desc[UR20][R12.64] ;  /* 0x000000140c511981 */ /* 0x0002e2000c1e1100 */
        /* <DEDUP_REMOVED lines=72> */
[----:B------:R-:W4:Y:S04]  /*47620*/  LDL.LU R9, [R1+0xb90] ;  /* 0x000b900001097983 */ /* 0x000f280000300800 */
[----:B------:R-:W-:Y:S04]  /*47630*/  STL [R1+0xb80], R6 ;  /* 0x000b800601007387 */ /* 0x000fe80000100800 */
[----:B------:R-:W4:Y:S01]  /*47640*/  LDL.LU R12, [R1+0xb7c] ;  /* 0x000b7c00010c7983 */ /* 0x000f220000300800 */
[----:B------:R-:W-:Y:S01]  /*47650*/  ISETP.GT.AND P1, PT, R14, 0x16, PT ;  /* 0x000000160e00780c */ /* 0x000fe20003f24270 */
[----:B0-----:R-:W-:Y:S01]  /*47660*/  IMAD.MOV.U32 R13, RZ, RZ, R6 ;  /* 0x000000ffff0d7224 */ /* 0x001fe200078e0006 */
[----:B--2---:R-:W-:Y:S01]  /*47670*/  IADD3 R47, P0, PT, R47, UR14, RZ ;  /* 0x0000000e2f2f7c10 */ /* 0x004fe2000ff1e0ff */
[----:B------:R0:W-:Y:S04]  /*47680*/  STL [R1+0x188], R7 ;  /* 0x0001880701007387 */ /* 0x0001e80000100800 */
[----:B0-----:R-:W2:Y:S04]  /*47690*/  LDL.LU R7, [R1+0xb94] ;  /* 0x000b940001077983 */ /* 0x001ea80000300800 */
[----:B------:R-:W2:Y:S04]  /*476a0*/  LDL.LU R6, [R1+0xb98] ;  /* 0x000b980001067983 */ /* 0x000ea80000300800 */
[----:B------:R-:W-:Y:S01]  /*476b0*/  STL [R1+0xb88], R47 ;  /* 0x000b882f01007387 */ /* 0x000fe20000100800 */
[----:B---3--:R-:W-:-:S02]  /*476c0*/  PRMT R46, RZ, 0x7610, R46 ;  /* 0x00007610ff2e7816 */ /* 0x008fc4000000002e */
[----:B----4-:R-:W-:-:S04]  /*476d0*/  IADD3.X R12, PT, PT, R12, UR23, RZ, P4, !PT ;  /* 0x000000170c0c7c10 */ /* 0x010fc8000a7fe4ff */
        /* <DEDUP_REMOVED lines=10> */
[----:B------:R0:W4:Y:S04]  /*47780*/  @P3 LDG.E.U8 R2, desc[UR20][R12.64] ;  /* 0x000000140c023981 */ /* 0x000128000c1e1100 */
[----:B---3--:R1:W-:Y:S04]  /*47790*/  STL [R1+0x184], R46 ;  /* 0x0001842e01007387 */ /* 0x0083e80000100800 */
[----:B-1----:R-:W3:Y:S04]  /*477a0*/  LDL.LU R46, [R1+0x2d68] ;  /* 0x002d6800012e7983 */ /* 0x002ee80000300800 */
[----:B------:R1:W-:Y:S04]  /*477b0*/  STL [R1+0xb84], R26 ;  /* 0x000b841a01007387 */ /* 0x0003e80000100800 */
[----:B-1----:R-:W3:Y:S04]  /*477c0*/  LDL.LU R26, [R1+0xba0] ;  /* 0x000ba000011a7983 */ /* 0x002ee80000300800 */
[----:B------:R-:W3:Y:S01]  /*477d0*/  LDL.LU R13, [R1+0xb8c] ;  /* 0x000b8c00010d7983 */ /* 0x000ee20000300800 */
[----:B------:R-:W-:-:S02]  /*477e0*/  ISETP.GT.AND P0, PT, R14, 0x18, PT ;  /* 0x000000180e00780c */ /* 0x000fc40003f04270 */
[----:B------:R-:W-:Y:S02]  /*477f0*/  IADD3 R9, P4, PT, R9, UR14, RZ ;  /* 0x0000000e09097c10 */ /* 0x000fe4000ff9e0ff */
[----:B--2---:R-:W-:Y:S02]  /*47800*/  IADD3 R6, P3, PT, R6, UR14, RZ ;  /* 0x0000000e06067c10 */ /* 0x004fe4000ff7e0ff */
[----:B------:R-:W-:Y:S01]  /*47810*/  ISETP.GT.AND P1, PT, R14, 0x19, PT ;  /* 0x000000190e00780c */ /* 0x000fe20003f24270 */
[----:B------:R-:W-:Y:S01]  /*47820*/  STL [R1+0xb90], R9 ;  /* 0x000b900901007387 */ /* 0x000fe20000100800 */
[----:B------:R-:W-:Y:S02]  /*47830*/  PRMT R79, RZ, 0x7610, R79 ;  /* 0x00007610ff4f7816 */ /* 0x000fe4000000004f */
[----:B------:R-:W-:Y:S01]  /*47840*/  IADD3.X R7, PT, PT, R7, UR23, RZ, P3, !PT ;  /* 0x0000001707077c10 */ /* 0x000fe20009ffe4ff */
[----:B------:R-:W2:Y:S02]  /*47850*/  LDL.LU R47, [R1+0xba4] ;  /* 0x000ba400012f7983 */ /* 0x000ea40000300800 */
[----:B0-----:R-:W-:-:S02]  /*47860*/  @P0 IMAD.MOV.U32 R12, RZ, RZ, R9 ;  /* 0x000000ffff0c0224 */ /* 0x001fc400078e0009 */
[----:B----4-:R0:W-:Y:S04]  /*47870*/  STL [R1+0x180], R2 ;  /* 0x0001800201007387 */ /* 0x0101e80000100800 */
[----:B0-----:R-:W4:Y:S04]  /*47880*/  LDL.LU R2, [R1+0xba8] ;  /* 0x000ba80001027983 */ /* 0x001f280000300800 */
        /* <DEDUP_REMOVED lines=99> */
[----:B------:R-:W4:Y:S04]  /*47ec0*/  @P1 LDG.E.U8 R7, desc[UR20][R12.64] ;  /* 0x000000140c071981 */ /* 0x000f28000c1e1100 */
        /* <DEDUP_REMOVED lines=10> */
[----:B------:R-:W-:-:S03]  /*47f70*/  IADD3.X R47, PT, PT, R47, UR23, RZ, P1, !PT ;  /* 0x000000172f2f7c10 */ /* 0x000fc60008ffe4ff */
[----:B----4-:R0:W-:Y:S02]  /*47f80*/  STL [R1+0x160], R7 ;  /* 0x0001600701007387 */ /* 0x0101e40000100800 */
[----:B------:R-:W-:Y:S02]  /*47f90*/  @P3 IMAD.MOV.U32 R12, RZ, RZ, R26 ;  /* 0x000000ffff0c3224 */ /* 0x000fe400078e001a */
[----:B0-----:R-:W2:Y:S04]  /*47fa0*/  LDL.LU R7, [R1+0xbe4] ;  /* 0x000be40001077983 */ /* 0x001ea80000300800 */
[----:B------:R-:W4:Y:S04]  /*47fb0*/  LDL.LU R11, [R1+0xbe8] ;  /* 0x000be800010b7983 */ /* 0x000f280000300800 */
[----:B------:R-:W-:Y:S01]  /*47fc0*/  STL [R1+0xbd8], R2 ;  /* 0x000bd80201007387 */ /* 0x000fe20000100800 */
[----:B------:R-:W-:-:S02]  /*47fd0*/  PRMT R19, RZ, 0x7610, R19 ;  /* 0x00007610ff137816 */ /* 0x000fc40000000013 */
        /* <DEDUP_REMOVED lines=15> */
[----:B------:R0:W-:Y:S04]  /*480d0*/  STL [R1+0xbe0], R9 ;  /* 0x000be00901007387 */ /* 0x0001e80000100800 */
[----:B------:R-:W3:Y:S01]  /*480e0*/  LDL.LU R12, [R1+0xbdc] ;  /* 0x000bdc00010c7983 */ /* 0x000ee20000300800 */
[----:B------:R-:W-:Y:S01]  /*480f0*/  ISETP.GT.AND P1, PT, R14, 0x22, PT ;  /* 0x000000220e00780c */ /* 0x000fe20003f24270 */
[----:B-1----:R-:W-:Y:S01]  /*48100*/  IMAD.MOV.U32 R13, RZ, RZ, R9 ;  /* 0x000000ffff0d7224 */ /* 0x002fe200078e0009 */
[----:B----4-:R-:W-:Y:S01]  /*48110*/  IADD3 R11, P0, PT, R11, UR14, RZ ;  /* 0x0000000e0b0b7c10 */ /* 0x010fe2000ff1e0ff */
[----:B0-----:R-:W4:Y:S01]  /*48120*/  LDL.LU R9, [R1+0xbf4] ;  /* 0x000bf40001097983 */ /* 0x001f220000300800 */
[----:B------:R-:W-:-:S03]  /*48130*/  PRMT R6, RZ, 0x7610, R6 ;  /* 0x00007610ff067816 */ /* 0x000fc60000000006 */
[----:B--2---:R0:W-:Y:S04]  /*48140*/  STL [R1+0x158], R19 ;  /* 0x0001581301007387 */ /* 0x0041e80000100800 */
[----:B0-----:R-:W2:Y:S01]  /*48150*/  LDL.LU R19, [R1+0xbf8] ;  /* 0x000bf80001137983 */ /* 0x001ea20000300800 */
[----:B---3--:R-:W-:-:S03]  /*48160*/  IADD3.X R12, PT, PT, R12, UR23, RZ, P4, !PT ;  /* 0x000000170c0c7c10 */ /* 0x008fc6000a7fe4ff */
[----:B------:R-:W-:Y:S01]  /*48170*/  STL [R1+0xbe8], R11 ;  /* 0x000be80b01007387 */ /* 0x000fe20000100800 */
[----:B------:R-:W-:-:S03]  /*48180*/  @P1 LOP3.LUT R13, R13, R12, RZ, 0x3c, !PT ;  /* 0x0000000c0d0d1212 */ /* 0x000fc600078e3cff */
[----:B------:R0:W-:Y:S02]  /*48190*/  STL [R1+0xbdc], R12 ;  /* 0x000bdc0c01007387 */ /* 0x0001e40000100800 */
        /* <DEDUP_REMOVED lines=22> */
[----:B--2---:R-:W-:Y:S01]  /*48300*/  IADD3 R19, P3, PT, R19, UR14, RZ ;  /* 0x0000000e13137c10 */ /* 0x004fe2000ff7e0ff */
[----:B-1----:R-:W2:Y:S04]  /*48310*/  LDL.LU R26, [R1+0xc04] ;  /* 0x000c0400011a7983 */ /* 0x002ea80000300800 */
[----:B------:R0:W-:Y:S01]  /*48320*/  STL [R1+0x150], R91 ;  /* 0x0001505b01007387 */ /* 0x0001e20000100800 */
[----:B------:R-:W-:-:S03]  /*48330*/  PRMT R8, RZ, 0x7610, R8 ;  /* 0x00007610ff087816 */ /* 0x000fc60000000008 */
[----:B0-----:R-:W2:Y:S04]  /*48340*/  LDL.LU R91, [R1+0xc08] ;  /* 0x000c0800015b7983 */ /* 0x001ea80000300800 */
[----:B------:R-:W-:Y:S01]  /*48350*/  STL [R1+0xbf8], R19 ;  /* 0x000bf81301007387 */ /* 0x000fe20000100800 */
[----:B---3--:R-:W-:-:S04]  /*48360*/  IADD3.X R12, PT, PT, R12, UR23, RZ, P4, !PT ;  /* 0x000000170c0c7c10 */ /* 0x008fc8000a7fe4ff */
[-C--:B------:R-:W-:Y:S01]  /*48370*/  @P0 LOP3.LUT R13, R13, R12.reuse, RZ, 0x3c, !PT ;  /* 0x0000000c0d0d0212 */ /* 0x080fe200078e3cff */
[----:B------:R0:W-:Y:S03]  /*48380*/  STL [R1+0xbec], R12 ;  /* 0x000bec0c01007387 */ /* 0x0001e60000100800 */
[----:B0-----:R-:W-:-:S04]  /*48390*/  @P0 LOP3.LUT R12, R13, R12, RZ, 0x3c, !PT ;  /* 0x0000000c0d0c0212 */ /* 0x001fc800078e3cff */
[----:B------:R-:W-:-:S05]  /*483a0*/  @P0 LOP3.LUT R13, R13, R12, RZ, 0x3c, !PT ;  /* 0x0000000c0d0d0212 */ /* 0x000fca00078e3cff */
[----:B------:R0:W3:Y:S01]  /*483b0*/  @P0 LDG.E.U8 R8, desc[UR20][R12.64] ;  /* 0x000000140c080981 */ /* 0x0000e2000c1e1100 */
[----:B------:R-:W-:Y:S02]  /*483c0*/  ISETP.GT.AND P1, PT, R14, 0x25, PT ;  /* 0x000000250e00780c */ /* 0x000fe40003f24270 */
[----:B----4-:R-:W-:-:S05]  /*483d0*/  IADD3.X R9, PT, PT, R9, UR23, RZ, P3, !PT ;  /* 0x0000001709097c10 */ /* 0x010fca0009ffe4ff */
[----:B0-----:R-:W-:Y:S02]  /*483e0*/  IMAD.MOV.U32 R12, RZ, RZ, R9 ;  /* 0x000000ffff0c7224 */ /* 0x001fe400078e0009 */
[----:B------:R-:W-:-:S05]  /*483f0*/  IMAD.MOV.U32 R13, RZ, RZ, R19 ;  /* 0x000000ffff0d7224 */ /* 0x000fca00078e0013 */
[----:B------:R-:W-:-:S04]  /*48400*/  @P1 LOP3.LUT R13, R13, R12, RZ, 0x3c, !PT ;  /* 0x0000000c0d0d1212 */ /* 0x000fc800078e3cff */
[----:B------:R-:W-:Y:S02]  /*48410*/  @P1 LOP3.LUT R12, R13, R12, RZ, 0x3c, !PT ;  /* 0x0000000c0d0c1212 */ /* 0x000fe400078e3cff */
[----:B------:R-:W-:Y:S02]  /*48420*/  PRMT R93, RZ, 0x7610, R93 ;  /* 0x00007610ff5d7816 */ /* 0x000fe4000000005d */
[----:B------:R-:W-:Y:S02]  /*48430*/  IADD3 R11, P4, PT, R11, UR14, RZ ;  /* 0x0000000e0b0b7c10 */ /* 0x000fe4000ff9e0ff */
[----:B------:R-:W-:-:S05]  /*48440*/  @P1 LOP3.LUT R13, R13, R12, RZ, 0x3c, !PT ;  /* 0x0000000c0d0d1212 */ /* 0x000fca00078e3cff */
[----:B------:R0:W4:Y:S04]  /*48450*/  @P1 LDG.E.U8 R93, desc[UR20][R12.64] ;  /* 0x000000140c5d1981 */ /* 0x000128000c1e1100 */
        /* <DEDUP_REMOVED lines=11> */
[----:B----4-:R0:W-:Y:S01]  /*48510*/  STL [R1+0x148], R93 ;  /* 0x0001485d01007387 */ /* 0x0101e20000100800 */
[----:B------:R-:W-:-:S03]  /*48520*/  PRMT R10, RZ, 0x7610, R10 ;  /* 0x00007610ff0a7816 */ /* 0x000fc6000000000a */
[----:B0-----:R-:W4:Y:S04]  /*48530*/  LDL.LU R93, [R1+0xc18] ;  /* 0x000c1800015d7983 */ /* 0x001f280000300800 */
        /* <DEDUP_REMOVED lines=12> */
[----:B------:R0:W2:Y:S04]  /*48600*/  @P0 LDG.E.U8 R83, desc[UR20][R12.64] ;  /* 0x000000140c530981 */ /* 0x0000a8000c1e1100 */
[----:B---3--:R1:W-:Y:S04]  /*48610*/  STL [R1+0x144], R10 ;  /* 0x0001440a01007387 */ /* 0x0083e80000100800 */
[----:B-1----:R-:W3:Y:S04]  /*48620*/  LDL.LU R10, [R1+0x2d30] ;  /* 0x002d3000010a7983 */ /* 0x002ee80000300800 */
[----:B------:R1:W-:Y:S04]  /*48630*/  STL [R1+0xc04], R26 ;  /* 0x000c041a01007387 */ /* 0x0003e80000100800 */
[----:B-1----:R-:W3:Y:S04]  /*48640*/  LDL.LU R26, [R1+0xc20] ;  /* 0x000c2000011a7983 */ /* 0x002ee80000300800 */
[----:B------:R-:W3:Y:S01]  /*48650*/  LDL.LU R13, [R1+0xc0c] ;  /* 0x000c0c00010d7983 */ /* 0x000ee20000300800 */
[----:B------:R-:W-:-:S02]  /*48660*/  ISETP.GT.AND P1, PT, R14, 0x28, PT ;  /* 0x000000280e00780c */ /* 0x000fc40003f24270 */
[----:B------:R-:W-:Y:S02]  /*48670*/  IADD3 R19, P4, PT, R19, UR14, RZ ;  /* 0x0000000e13137c10 */ /* 0x000fe4000ff9e0ff */
[----:B----4-:R-:W-:Y:S02]  /*48680*/  IADD3 R93, P0, PT, R93, UR14, RZ ;  /* 0x0000000e5d5d7c10 */ /* 0x010fe4000ff1e0ff */
[----:B------:R-:W-:Y:S01]  /*48690*/  ISETP.GT.AND P3, PT, R14, 0x29, PT ;  /* 0x000000290e00780c */ /* 0x000fe20003f64270 */
[----:B------:R-:W-:Y:S01]  /*486a0*/  STL [R1+0xc10], R19 ;  /* 0x000c101301007387 */ /* 0x000fe20000100800 */
[----:B------:R-:W-:Y:S02]  /*486b0*/  PRMT R80, RZ, 0x7610, R80 ;  /* 0x00007610ff507816 */ /* 0x000fe40000000050 */
[----:B--2---:R-:W-:Y:S01]  /*486c0*/  IADD3.X R11, PT, PT, R11, UR23, RZ, P0, !PT ;  /* 0x000000170b0b7c10 */ /* 0x004fe200087fe4ff */
[----:B------:R-:W2:Y:S02]  /*486d0*/  LDL.LU R91, [R1+0xc24] ;  /* 0x000c2400015b7983 */ /* 0x000ea40000300800 */
[----:B0-----:R-:W-:-:S02]  /*486e0*/  @P1 IMAD.MOV.U32 R12, RZ, RZ, R19 ;  /* 0x000000ffff0c1224 */ /* 0x001fc400078e0013 */
[----:B------:R0:W-:Y:S04]  /*486f0*/  STL [R1+0x140], R83 ;  /* 0x0001405301007387 */ /* 0x0001e80000100800 */
[----:B0-----:R-:W4:Y:S04]  /*48700*/  LDL.LU R83, [R1+0xc28] ;  /* 0x000c280001537983 */ /* 0x001f280000300800 */
[----:B------:R-:W-:Y:S01]  /*48710*/  STL [R1+0xc18], R93 ;  /* 0x000c185d01007387 */ /* 0x000fe20000100800 */
[----:B------:R-:W-:Y:S02]  /*48720*/  PRMT R89, RZ, 0x7610, R89 ;  /* 0x00007610ff597816 */ /* 0x000fe40000000059 */
[----:B---3--:R-:W-:-:S05]  /*48730*/  IADD3.X R13, PT, PT, R13, UR23, RZ, P4, !PT ;  /* 0x000000170d0d7c10 */ /* 0x008fca000a7fe4ff */
        /* <DEDUP_REMOVED lines=17> */
[----:B----4-:R-:W-:-:S02]  /*48850*/  IADD3 R83, P3, PT, R83, UR14, RZ ;  /* 0x0000000e53537c10 */ /* 0x010fc4000ff7e0ff */
[----:B------:R-:W-:Y:S01]  /*48860*/  PRMT R92, RZ, 0x7610, R92 ;  /* 0x00007610ff5c7816 */ /* 0x000fe2000000005c */
[----:B--2---:R0:W-:Y:S04]  /*48870*/  STL [R1+0x138], R89 ;  /* 0x0001385901007387 */ /* 0x0041e80000100800 */
[----:B0-----:R-:W2:Y:S04]  /*48880*/  LDL.LU R89, [R1+0xc34] ;  /* 0x000c340001597983 */ /* 0x001ea80000300800 */
[----:B------:R-:W4:Y:S01]  /*48890*/  LDL.LU R26, [R1+0xc38] ;  /* 0x000c3800011a7983 */ /* 0x000f220000300800 */
        /* <DEDUP_REMOVED lines=28> */
[----:B--2---:R0:W-:Y:S01]  /*48a60*/  STL [R1+0x130], R82 ;  /* 0x0001305201007387 */ /* 0x0041e20000100800 */
        /* <DEDUP_REMOVED lines=28> */
[----:B--2---:R-:W-:Y:S01]  /*48c30*/  IADD3 R82, P0, PT, R82, UR14, RZ ;  /* 0x0000000e52527c10 */ /* 0x004fe2000ff1e0ff */
[----:B------:R0:W-:Y:S01]  /*48c40*/  STL [R1+0x128], R84 ;  /* 0x0001285401007387 */ /* 0x0001e20000100800 */
[----:B------:R-:W-:-:S03]  /*48c50*/  PRMT R88, RZ, 0x7610, R88 ;  /* 0x00007610ff587816 */ /* 0x000fc60000000058 */
[----:B0-----:R-:W2:Y:S04]  /*48c60*/  LDL.LU R84, [R1+0xc54] ;  /* 0x000c540001547983 */ /* 0x001ea80000300800 */
[----:B------:R-:W2:Y:S04]  /*48c70*/  LDL.LU R83, [R1+0xc58] ;  /* 0x000c580001537983 */ /* 0x000ea80000300800 */
        /* <DEDUP_REMOVED lines=8> */
[----:B----4-:R-:W-:Y:S02]  /*48d00*/  IADD3.X R19, PT, PT, R19, UR23, RZ, P0, !PT ;  /* 0x0000001713137c10 */ /* 0x010fe400087fe4ff */
        /* <DEDUP_REMOVED lines=683> */
[----:B----4-:R0:W-:Y:S01]  /*4b7c0*/  STL [R1+0x64], R24 ;  /* 0x0000641801007387 */ /* 0x0101e20000100800 */
[----:B------:R-:W-:-:S03]  /*4b7d0*/  PRMT R25, RZ, 0x7610, R25 ;  /* 0x00007610ff197816 */ /* 0x000fc60000000019 */
[----:B0-----:R-:W2:Y:S04]  /*4b7e0*/  LDL.LU R24, [R1+0xdd4] ;  /* 0x000dd40001187983 */ /* 0x001ea80000300800 */
[----:B------:R-:W4:Y:S04]  /*4b7f0*/  LDL.LU R23, [R1+0xdd8] ;  /* 0x000dd80001177983 */ /* 0x000f280000300800 */
        /* <DEDUP_REMOVED lines=97> */
[C---:B------:R-:W-:Y:S02]  /*4be10*/  @P3 LOP3.LUT R12, R13.reuse, R12, RZ, 0x3c, !PT ;  /* 0x0000000c0d0c3212 */ /* 0x040fe400078e3cff */
        /* <DEDUP_REMOVED lines=135> */
[----:B------:R-:W-:Y:S02]  /*4c690*/  ISETP.GT.AND P0, PT, R14, 0x6f, PT ;  /* 0x0000006f0e00780c */ /* 0x000fe40003f04270 */
[----:B------:R-:W-:-:S02]  /*4c6a0*/  IADD3.X R74, PT, PT, R74, UR23, RZ, P1, !PT ;  /* 0x000000174a4a7c10 */ /* 0x000fc40008ffe4ff */
[----:B------:R-:W-:Y:S02]  /*4c6b0*/  PRMT R57, RZ, 0x7610, R57 ;  /* 0x00007610ff397816 */ /* 0x000fe40000000039 */
[----:B---3--:R-:W-:-:S04]  /*4c6c0*/  IADD3.X R12, PT, PT, R12, UR23, RZ, P4, !PT ;  /* 0x000000170c0c7c10 */ /* 0x008fc8000a7fe4ff */
[-C--:B------:R-:W-:Y:S01]  /*4c6d0*/  @P3 LOP3.LUT R13, R13, R12.reuse, RZ, 0x3c, !PT ;  /* 0x0000000c0d0d3212 */ /* 0x080fe200078e3cff */
[----:B------:R0:W-:Y:S03]  /*4c6e0*/  STL [R1+0xe3c], R12 ;  /* 0x000e3c0c01007387 */ /* 0x0001e60000100800 */
[----:B0-----:R-:W-:-:S04]  /*4c6f0*/  @P3 LOP3.LUT R12, R13, R12, RZ, 0x3c, !PT ;  /* 0x0000000c0d0c3212 */ /* 0x001fc800078e3cff */
[----:B------:R-:W-:-:S05]  /*4c700*/  @P3 LOP3.LUT R13, R13, R12, RZ, 0x3c, !PT ;  /* 0x0000000c0d0d3212 */ /* 0x000fca00078e3cff */
[----:B------:R0:W3:Y:S02]  /*4c710*/  @P3 LDG.E.U8 R68, desc[UR20][R12.64] ;  /* 0x000000140c443981 */ /* 0x0000e4000c1e1100 */
[----:B0-----:R-:W-:Y:S02]  /*4c720*/  @P0 IMAD.MOV.U32 R12, RZ, RZ, R61 ;  /* 0x000000ffff0c0224 */ /* 0x001fe400078e003d */
[----:B------:R-:W-:-:S05]  /*4c730*/  @P0 IMAD.MOV.U32 R13, RZ, RZ, R74 ;  /* 0x000000ffff0d0224 */ /* 0x000fca00078e004a */
[----:B------:R-:W2:Y:S04]  /*4c740*/  @P0 LDG.E.U8 R57, desc[UR20][R12.64] ;  /* 0x000000140c390981 */ /* 0x000ea8000c1e1100 */
[----:B------:R-:W-:Y:S01]  /*4c750*/  STL [R1+0xe44], R74 ;  /* 0x000e444a01007387 */ /* 0x000fe20000100800 */
[----:B------:R-:W-:-:S03]  /*4c760*/  IADD3 R56, P4, PT, R56, UR14, RZ ;  /* 0x0000000e38387c10 */ /* 0x000fc6000ff9e0ff */
[----:B---3--:R0:W-:Y:S04]  /*4c770*/  STL [R1+0x20], R68 ;  /* 0x0000204401007387 */ /* 0x0081e80000100800 */
[----:B0-----:R-:W3:Y:S04]  /*4c780*/  LDL.LU R68, [R1+0xe60] ;  /* 0x000e600001447983 */ /* 0x001ee80000300800 */
[----:B------:R-:W3:Y:S04]  /*4c790*/  LDL.LU R13, [R1+0xe4c] ;  /* 0x000e4c00010d7983 */ /* 0x000ee80000300800 */
[----:B------:R-:W-:Y:S04]  /*4c7a0*/  STL [R1+0xe50], R56 ;  /* 0x000e503801007387 */ /* 0x000fe80000100800 */
[----:B------:R-:W3:Y:S04]  /*4c7b0*/  LDL.LU R74, [R1+0xe5c] ;  /* 0x000e5c00014a7983 */ /* 0x000ee80000300800 */
[----:B------:R-:W3:Y:S04]  /*4c7c0*/  LDL.LU R61, [R1+0xe64] ;  /* 0x000e6400013d7983 */ /* 0x000ee80000300800 */
[----:B--2---:R0:W-:Y:S04]  /*4c7d0*/  STL [R1+0x1c], R57 ;  /* 0x00001c3901007387 */ /* 0x0041e80000100800 */
[----:B0-----:R-:W2:Y:S01]  /*4c7e0*/  LDL.LU R57, [R1+0xe68] ;  /* 0x000e680001397983 */ /* 0x001ea20000300800 */
[----:B------:R-:W-:-:S02]  /*4c7f0*/  ISETP.GT.AND P1, PT, R14, 0x70, PT ;  /* 0x000000700e00780c */ /* 0x000fc40003f24270 */
[----:B------:R-:W-:Y:S02]  /*4c800*/  ISETP.GT.AND P3, PT, R14, 0x71, PT ;  /* 0x000000710e00780c */ /* 0x000fe40003f64270 */
[----:B----4-:R-:W-:Y:S02]  /*4c810*/  IADD3 R2, P0, PT, R2, UR14, RZ ;  /* 0x0000000e02027c10 */ /* 0x010fe4000ff1e0ff */
[----:B------:R-:W-:Y:S02]  /*4c820*/  PRMT R75, RZ, 0x7610, R75 ;  /* 0x00007610ff4b7816 */ /* 0x000fe4000000004b */
[----:B------:R-:W-:Y:S02]  /*4c830*/  IADD3.X R55, PT, PT, R55, UR23, RZ, P0, !PT ;  /* 0x0000001737377c10 */ /* 0x000fe400087fe4ff */
[----:B------:R-:W-:-:S03]  /*4c840*/  ISETP.GT.AND P0, PT, R14, 0x72, PT ;  /* 0x000000720e00780c */ /* 0x000fc60003f04270 */
[----:B------:R-:W-:Y:S01]  /*4c850*/  @P1 IMAD.MOV.U32 R12, RZ, RZ, R56 ;  /* 0x000000ffff0c1224 */ /* 0x000fe200078e0038 */
[----:B------:R-:W-:Y:S01]  /*4c860*/  STL [R1+0xe58], R2 ;  /* 0x000e580201007387 */ /* 0x000fe20000100800 */
[----:B------:R-:W-:Y:S02]  /*4c870*/  PRMT R6, RZ, 0x7610, R6 ;  /* 0x00007610ff067816 */ /* 0x000fe40000000006 */
[----:B------:R-:W-:Y:S02]  /*4c880*/  PRMT R7, RZ, 0x7610, R7 ;  /* 0x00007610ff077816 */ /* 0x000fe40000000007 */
[----:B------:R-:W-:Y:S02]  /*4c890*/  PRMT R8, RZ, 0x7610, R8 ;  /* 0x00007610ff087816 */ /* 0x000fe40000000008 */
[----:B---3--:R-:W-:Y:S02]  /*4c8a0*/  IADD3.X R13, PT, PT, R13, UR23, RZ, P4, !PT ;  /* 0x000000170d0d7c10 */ /* 0x008fe4000a7fe4ff */
[----:B------:R-:W-:-:S03]  /*4c8b0*/  IADD3 R68, P4, PT, R68, UR14, RZ ;  /* 0x0000000e44447c10 */ /* 0x000fc6000ff9e0ff */
[----:B------:R0:W-:Y:S04]  /*4c8c0*/  STL [R1+0xe4c], R13 ;  /* 0x000e4c0d01007387 */ /* 0x0001e80000100800 */
[----:B------:R0:W3:Y:S01]  /*4c8d0*/  @P1 LDG.E.U8 R75, desc[UR20][R12.64] ;  /* 0x000000140c4b1981 */ /* 0x0000e2000c1e1100 */
[----:B------:R-:W-:-:S03]  /*4c8e0*/  IADD3.X R74, PT, PT, R74, UR23, RZ, P4, !PT ;  /* 0x000000174a4a7c10 */ /* 0x000fc6000a7fe4ff */
[----:B------:R-:W4:Y:S01]  /*4c8f0*/  LDL.LU R56, [R1+0xe70] ;  /* 0x000e700001387983 */ /* 0x000f220000300800 */
[----:B0-----:R-:W-:Y:S02]  /*4c900*/  IMAD.MOV.U32 R13, RZ, RZ, R55 ;  /* 0x000000ffff0d7224 */ /* 0x001fe400078e0037 */
[----:B------:R-:W-:-:S05]  /*4c910*/  @P3 IMAD.MOV.U32 R12, RZ, RZ, R2 ;  /* 0x000000ffff0c3224 */ /* 0x000fca00078e0002 */
[----:B------:R0:W3:Y:S02]  /*4c920*/  @P3 LDG.E.U8 R6, desc[UR20][R12.64] ;  /* 0x000000140c063981 */ /* 0x0000e4000c1e1100 */
[----:B0-----:R-:W-:Y:S02]  /*4c930*/  @P0 IMAD.MOV.U32 R12, RZ, RZ, R68 ;  /* 0x000000ffff0c0224 */ /* 0x001fe400078e0044 */
[----:B------:R-:W-:-:S05]  /*4c940*/  @P0 IMAD.MOV.U32 R13, RZ, RZ, R74 ;  /* 0x000000ffff0d0224 */ /* 0x000fca00078e004a */
[----:B------:R0:W3:Y:S01]  /*4c950*/  @P0 LDG.E.U8 R7, desc[UR20][R12.64] ;  /* 0x000000140c070981 */ /* 0x0000e2000c1e1100 */
[----:B------:R-:W-:Y:S02]  /*4c960*/  ISETP.GT.AND P1, PT, R14, 0x73, PT ;  /* 0x000000730e00780c */ /* 0x000fe40003f24270 */
[----:B--2---:R-:W-:-:S04]  /*4c970*/  IADD3 R57, P3, PT, R57, UR14, RZ ;  /* 0x0000000e39397c10 */ /* 0x004fc8000ff7e0ff */
[----:B------:R-:W-:-:S07]  /*4c980*/  IADD3.X R61, PT, PT, R61, UR23, RZ, P3, !PT ;  /* 0x000000173d3d7c10 */ /* 0x000fce0009ffe4ff */
[----:B0-----:R-:W-:Y:S02]  /*4c990*/  @P1 IMAD.MOV.U32 R12, RZ, RZ, R57 ;  /* 0x000000ffff0c1224 */ /* 0x001fe400078e0039 */
[----:B------:R-:W-:-:S05]  /*4c9a0*/  @P1 IMAD.MOV.U32 R13, RZ, RZ, R61 ;  /* 0x000000ffff0d1224 */ /* 0x000fca00078e003d */
[----:B------:R0:W2:Y:S04]  /*4c9b0*/  @P1 LDG.E.U8 R8, desc[UR20][R12.64] ;  /* 0x000000140c081981 */ /* 0x0000a8000c1e1100 */
[----:B------:R1:W-:Y:S04]  /*4c9c0*/  STL [R1+0xe54], R55 ;  /* 0x000e543701007387 */ /* 0x0003e80000100800 */
[----:B-1----:R-:W2:Y:S04]  /*4c9d0*/  LDL.LU R55, [R1+0x2c34] ;  /* 0x002c340001377983 */ /* 0x002ea80000300800 */
[----:B------:R-:W2:Y:S04]  /*4c9e0*/  LDL.LU R2, [R1+0xe78] ;  /* 0x000e780001027983 */ /* 0x000ea80000300800 */
[----:B------:R-:W-:Y:S01]  /*4c9f0*/  STL [R1+0xe60], R68 ;  /* 0x000e604401007387 */ /* 0x000fe20000100800 */
[----:B----4-:R-:W-:-:S03]  /*4ca00*/  IADD3 R56, P4, PT, R56, UR14, RZ ;  /* 0x0000000e38387c10 */ /* 0x010fc6000ff9e0ff */
[----:B---3--:R-:W-:Y:S04]  /*4ca10*/  STL [R1+0x2be4], R6 ;  /* 0x002be40601007387 */ /* 0x008fe80000100800 */
[----:B------:R-:W-:Y:S04]  /*4ca20*/  STL [R1+0xe68], R57 ;  /* 0x000e683901007387 */ /* 0x000fe80000100800 */
[----:B------:R1:W-:Y:S01]  /*4ca30*/  STL [R1+0xe5c], R74 ;  /* 0x000e5c4a01007387 */ /* 0x0003e20000100800 */
[----:B0-----:R-:W-:-:S03]  /*4ca40*/  IMAD.MOV.U32 R13, RZ, RZ, R56 ;  /* 0x000000ffff0d7224 */ /* 0x001fc600078e0038 */
[----:B-1----:R-:W3:Y:S04]  /*4ca50*/  LDL.LU R74, [R1+0xe74] ;  /* 0x000e7400014a7983 */ /* 0x002ee80000300800 */
[----:B------:R-:W-:Y:S04]  /*4ca60*/  STL [R1+0xe64], R61 ;  /* 0x000e643d01007387 */ /* 0x000fe80000100800 */
[----:B------:R0:W-:Y:S04]  /*4ca70*/  STL [R1+0x2be8], R7 ;  /* 0x002be80701007387 */ /* 0x0001e80000100800 */
[----:B0-----:R-:W4:Y:S04]  /*4ca80*/  LDL.LU R7, [R1+0xe80] ;  /* 0x000e800001077983 */ /* 0x001f280000300800 */
[----:B------:R-:W4:Y:S04]  /*4ca90*/  LDL.LU R57, [R1+0xe84] ;  /* 0x000e840001397983 */ /* 0x000f280000300800 */
[----:B------:R0:W-:Y:S04]  /*4caa0*/  STL [R1+0xe70], R56 ;  /* 0x000e703801007387 */ /* 0x0001e80000100800 */
[----:B------:R-:W4:Y:S04]  /*4cab0*/  LDL.LU R61, [R1+0xe88] ;  /* 0x000e8800013d7983 */ /* 0x000f280000300800 */
[----:B------:R-:W4:Y:S04]  /*4cac0*/  LDL.LU R68, [R1+0xe90] ;  /* 0x000e900001447983 */ /* 0x000f280000300800 */
[----:B0-----:R-:W4:Y:S04]  /*4cad0*/  LDL.LU R56, [R1+0x2c30] ;  /* 0x002c300001387983 */ /* 0x001f280000300800 */
[----:B------:R-:W4:Y:S04]  /*4cae0*/  LDL.LU R12, [R1+0xe6c] ;  /* 0x000e6c00010c7983 */ /* 0x000f280000300800 */
[----:B--2---:R0:W-:Y:S04]  /*4caf0*/  STL [R1+0x2bec], R8 ;  /* 0x002bec0801007387 */ /* 0x0041e80000100800 */
[----:B0-----:R-:W2:Y:S01]  /*4cb00*/  LDL.LU R8, [R1+0xe7c] ;  /* 0x000e7c0001087983 */ /* 0x001ea20000300800 */
[----:B------:R-:W-:-:S02]  /*4cb10*/  ISETP.GT.AND P3, PT, R14, 0x74, PT ;  /* 0x000000740e00780c */ /* 0x000fc40003f64270 */
[----:B------:R-:W-:Y:S02]  /*4cb20*/  IADD3 R2, P1, PT, R2, UR14, RZ ;  /* 0x0000000e02027c10 */ /* 0x000fe4000ff3e0ff */
[----:B------:R-:W-:-:S03]  /*4cb30*/  ISETP.GT.AND P0, PT, R14, 0x75, PT ;  /* 0x000000750e00780c */ /* 0x000fc60003f04270 */
[----:B------:R-:W-:Y:S01]  /*4cb40*/  STL [R1+0xe78], R2 ;  /* 0x000e780201007387 */ /* 0x000fe20000100800 */
[----:B------:R-:W-:Y:S02]  /*4cb50*/  PRMT R9, RZ, 0x7610, R9 ;  /* 0x00007610ff097816 */ /* 0x000fe40000000009 */
[----:B------:R-:W-:Y:S02]  /*4cb60*/  PRMT R10, RZ, 0x7610, R10 ;  /* 0x00007610ff0a7816 */ /* 0x000fe4000000000a */
[----:B------:R-:W-:Y:S02]  /*4cb70*/  PRMT R11, RZ, 0x7610, R11 ;  /* 0x00007610ff0b7816 */ /* 0x000fe4000000000b */
[----:B------:R-:W-:Y:S02]  /*4cb80*/  PRMT R93, RZ, 0x7610, R93 ;  /* 0x00007610ff5d7816 */ /* 0x000fe4000000005d */
[----:B---3--:R-:W-:Y:S02]  /*4cb90*/  IADD3.X R74, PT, PT, R74, UR23, RZ, P1, !PT ;  /* 0x000000174a4a7c10 */ /* 0x008fe40008ffe4ff */
[----:B------:R-:W-:-:S02]  /*4cba0*/  ISETP.GT.AND P1, PT, R14, 0x76, PT ;  /* 0x000000760e00780c */ /* 0x000fc40003f24270 */
[----:B----4-:R-:W-:Y:S02]  /*4cbb0*/  IADD3 R7, P5, PT, R7, UR14, RZ ;  /* 0x0000000e07077c10 */ /* 0x010fe4000ffbe0ff */
[----:B------:R-:W-:-:S04]  /*4cbc0*/  IADD3.X R12, PT, PT, R12, UR23, RZ, P4, !PT ;  /* 0x000000170c0c7c10 */ /* 0x000fc8000a7fe4ff */
[-C--:B------:R-:W-:Y:S01]  /*4cbd0*/  @P3 LOP3.LUT R13, R13, R12.reuse, RZ, 0x3c, !PT ;  /* 0x0000000c0d0d3212 */ /* 0x080fe200078e3cff */
[----:B------:R0:W-:Y:S03]  /*4cbe0*/  STL [R1+0xe6c], R12 ;  /* 0x000e6c0c01007387 */ /* 0x0001e60000100800 */
[----:B0-----:R-:W-:-:S04]  /*4cbf0*/  @P3 LOP3.LUT R12, R13, R12, RZ, 0x3c, !PT ;  /* 0x0000000c0d0c3212 */ /* 0x001fc800078e3cff */
[----:B------:R-:W-:Y:S02]  /*4cc00*/  @P3 LOP3.LUT R13, R13, R12, RZ, 0x3c, !PT ;  /* 0x0000000c0d0d3212 */ /* 0x000fe400078e3cff */
[----:B--2---:R-:W-:-:S03]  /*4cc10*/  IADD3.X R8, PT, PT, R8, UR23, RZ, P5, !PT ;  /* 0x0000001708087c10 */ /* 0x004fc6000affe4ff */
[----:B------:R0:W2:Y:S01]  /*4cc20*/  @P3 LDG.E.U8 R9, desc[UR20][R12.64] ;  /* 0x000000140c093981 */ /* 0x0000a2000c1e1100 */
[----:B------:R-:W-:Y:S02]  /*4cc30*/  ISETP.GT.AND P3, PT, R14, 0x77, PT ;  /* 0x000000770e00780c */ /* 0x000fe40003f64270 */
[----:B------:R-:W-:Y:S01]  /*4cc40*/  IADD3 R61, P4, PT, R61, UR14, RZ ;  /* 0x0000000e3d3d7c10 */ /* 0x000fe2000ff9e0ff */
[----:B0-----:R-:W-:Y:S02]  /*4cc50*/  @P0 IMAD.MOV.U32 R12, RZ, RZ, R2 ;  /* 0x000000ffff0c0224 */ /* 0x001fe400078e0002 */
[----:B------:R-:W-:Y:S01]  /*4cc60*/  @P0 IMAD.MOV.U32 R13, RZ, RZ, R74 ;  /* 0x000000ffff0d0224 */ /* 0x000fe200078e004a */
[----:B------:R-:W-:-:S04]  /*4cc70*/  IADD3.X R57, PT, PT, R57, UR23, RZ, P4, !PT ;  /* 0x0000001739397c10 */ /* 0x000fc8000a7fe4ff */
[----:B------:R0:W3:Y:S04]  /*4cc80*/  @P0 LDG.E.U8 R10, desc[UR20][R12.64] ;  /* 0x000000140c0a0981 */ /* 0x0000e8000c1e1100 */
[----:B------:R1:W-:Y:S01]  /*4cc90*/  STL [R1+0xe74], R74 ;  /* 0x000e744a01007387 */ /* 0x0003e20000100800 */
[----:B0-----:R-:W-:Y:S02]  /*4cca0*/  @P1 IMAD.MOV.U32 R12, RZ, RZ, R7 ;  /* 0x000000ffff0c1224 */ /* 0x001fe400078e0007 */
[----:B------:R-:W-:Y:S01]  /*4ccb0*/  @P1 IMAD.MOV.U32 R13, RZ, RZ, R8 ;  /* 0x000000ffff0d1224 */ /* 0x000fe200078e0008 */
[----:B-1----:R-:W4:Y:S04]  /*4ccc0*/  LDL.LU R74, [R1+0xe8c] ;  /* 0x000e8c00014a7983 */ /* 0x002f280000300800 */
[----:B------:R0:W2:Y:S04]  /*4ccd0*/  @P1 LDG.E.U8 R11, desc[UR20][R12.64] ;  /* 0x000000140c0b1981 */ /* 0x0000a8000c1e1100 */
[----:B------:R-:W3:Y:S01]  /*4cce0*/  LDL.LU R2, [R1+0xe98] ;  /* 0x000e980001027983 */ /* 0x000ee20000300800 */
[----:B0-----:R-:W-:-:S02]  /*4ccf0*/  @P3 IMAD.MOV.U32 R12, RZ, RZ, R61 ;  /* 0x000000ffff0c3224 */ /* 0x001fc400078e003d */
[----:B------:R-:W-:-:S05]  /*4cd00*/  @P3 IMAD.MOV.U32 R13, RZ, RZ, R57 ;  /* 0x000000ffff0d3224 */ /* 0x000fca00078e0039 */
[----:B------:R0:W3:Y:S01]  /*4cd10*/  @P3 LDG.E.U8 R93, desc[UR20][R12.64] ;  /* 0x000000140c5d3981 */ /* 0x0000e2000c1e1100 */
[----:B------:R-:W-:Y:S02]  /*4cd20*/  ISETP.GT.AND P0, PT, R14, 0x78, PT ;  /* 0x000000780e00780c */ /* 0x000fe40003f04270 */
[----:B------:R-:W-:Y:S01]  /*4cd30*/  IADD3 R68, P4, PT, R68, UR14, RZ ;  /* 0x0000000e44447c10 */ /* 0x000fe2000ff9e0ff */
[----:B------:R1:W-:Y:S04]  /*4cd40*/  STL [R1+0xe80], R7 ;  /* 0x000e800701007387 */ /* 0x0003e80000100800 */
[----:B------:R-:W-:Y:S04]  /*4cd50*/  STL [R1+0xe88], R61 ;  /* 0x000e883d01007387 */ /* 0x000fe80000100800 */
[----:B------:R0:W-:Y:S01]  /*4cd60*/  STL [R1+0xe7c], R8 ;  /* 0x000e7c0801007387 */ /* 0x0001e20000100800 */
[----:B-1----:R-:W-:-:S03]  /*4cd70*/  IMAD.MOV.U32 R7, RZ, RZ, R67 ;  /* 0x000000ffff077224 */ /* 0x002fc600078e0043 */
[----:B------:R1:W-:Y:S04]  /*4cd80*/  STL [R1+0xe84], R57 ;  /* 0x000e843901007387 */ /* 0x0003e80000100800 */
[----:B------:R-:W3:Y:S04]  /*4cd90*/  LDL.LU R67, [R1+0xea0] ;  /* 0x000ea00001437983 */ /* 0x000ee80000300800 */
[----:B------:R-:W-:Y:S04]  /*4cda0*/  STL [R1+0xe90], R68 ;  /* 0x000e904401007387 */ /* 0x000fe80000100800 */
[----:B0-----:R-:W3:Y:S01]  /*4cdb0*/  LDL.LU R8, [R1+0xea8] ;  /* 0x000ea80001087983 */ /* 0x001ee20000300800 */
[----:B------:R-:W-:Y:S01]  /*4cdc0*/  PRMT R92, RZ, 0x7610, R92 ;  /* 0x00007610ff5c7816 */ /* 0x000fe2000000005c */
[----:B------:R-:W-:Y:S01]  /*4cdd0*/  @P0 IMAD.MOV.U32 R12, RZ, RZ, R68 ;  /* 0x000000ffff0c0224 */ /* 0x000fe200078e0044 */
[----:B----4-:R-:W-:Y:S01]  /*4cde0*/  IADD3.X R74, PT, PT, R74, UR23, RZ, P4, !PT ;  /* 0x000000174a4a7c10 */ /* 0x010fe2000a7fe4ff */
[----:B--2---:R0:W-:Y:S04]  /*4cdf0*/  STL [R1+0x2bac], R11 ;  /* 0x002bac0b01007387 */ /* 0x0041e80000100800 */
[----:B------:R-:W-:Y:S01]  /*4ce00*/  @P0 IMAD.MOV.U32 R13, RZ, RZ, R74 ;  /* 0x000000ffff0d0224 */ /* 0x000fe200078e004a */
[----:B-1----:R-:W2:Y:S01]  /*4ce10*/  LDL.LU R57, [R1+0x2c2c] ;  /* 0x002c2c0001397983 */ /* 0x002ea20000300800 */
[----:B---3--:R-:W-:-:S03]  /*4ce20*/  IADD3 R2, P5, PT, R2, UR14, RZ ;  /* 0x0000000e02027c10 */ /* 0x008fc6000ffbe0ff */
[----:B------:R-:W3:Y:S04]  /*4ce30*/  LDL.LU R61, [R1+0x2c28] ;  /* 0x002c2800013d7983 */ /* 0x000ee80000300800 */
[----:B0-----:R-:W4:Y:S04]  /*4ce40*/  LDL.LU R11, [R1+0xea4] ;  /* 0x000ea400010b7983 */ /* 0x001f280000300800 */
[----:B------:R0:W2:Y:S04]  /*4ce50*/  @P0 LDG.E.U8 R92, desc[UR20][R12.64] ;  /* 0x000000140c5c0981 */ /* 0x0000a8000c1e1100 */
[----:B------:R1:W-:Y:S04]  /*4ce60*/  STL [R1+0x2b98], R93 ;  /* 0x002b985d01007387 */ /* 0x0003e80000100800 */
[----:B-1----:R-:W2:Y:S04]  /*4ce70*/  LDL.LU R93, [R1+0xe9c] ;  /* 0x000e9c00015d7983 */ /* 0x002ea80000300800 */
[----:B------:R1:W-:Y:S04]  /*4ce80*/  STL [R1+0xe8c], R74 ;  /* 0x000e8c4a01007387 */ /* 0x0003e80000100800 */
[----:B------:R-:W-:Y:S04]  /*4ce90*/  STL [R1+0xe98], R2 ;  /* 0x000e980201007387 */ /* 0x000fe80000100800 */
[----:B-1----:R-:W3:Y:S04]  /*4cea0*/  LDL.LU R74, [R1+0xeb8] ;  /* 0x000eb800014a7983 */ /* 0x002ee80000300800 */
[----:B------:R-:W3:Y:S04]  /*4ceb0*/  LDL.LU R68, [R1+0xec0] ;  /* 0x000ec00001447983 */ /* 0x000ee80000300800 */
[----:B------:R-:W3:Y:S01]  /*4cec0*/  LDL.LU R12, [R1+0xe94] ;  /* 0x000e9400010c7983 */ /* 0x000ee20000300800 */
[----:B------:R-:W-:Y:S01]  /*4ced0*/  ISETP.GT.AND P3, PT, R14, 0x79, PT ;  /* 0x000000790e00780c */ /* 0x000fe20003f64270 */
[----:B0-----:R-:W-:Y:S01]  /*4cee0*/  IMAD.MOV.U32 R13, RZ, RZ, R2 ;  /* 0x000000ffff0d7224 */ /* 0x001fe200078e0002 */
[----:B------:R-:W-:-:S02]  /*4cef0*/  IADD3 R67, P4, PT, R67, UR14, RZ ;  /* 0x0000000e43437c10 */ /* 0x000fc4000ff9e0ff */
[----:B------:R-:W-:-:S03]  /*4cf00*/  ISETP.GT.AND P1, PT, R14, 0x7a, PT ;  /* 0x0000007a0e00780c */ /* 0x000fc60003f24270 */
[----:B------:R-:W-:Y:S01]  /*4cf10*/  STL [R1+0xea0], R67 ;  /* 0x000ea04301007387 */ /* 0x000fe20000100800 */
[----:B------:R-:W-:Y:S02]  /*4cf20*/  ISETP.GT.AND P6, PT, R14, 0x7b, PT ;  /* 0x0000007b0e00780c */ /* 0x000fe40003fc4270 */
[----:B------:R-:W-:Y:S02]  /*4cf30*/  PRMT R91, RZ, 0x7610, R91 ;  /* 0x00007610ff5b7816 */ /* 0x000fe4000000005b */
[----:B------:R-:W-:Y:S02]  /*4cf40*/  IADD3 R8, P0, PT, R8, UR14, RZ ;  /* 0x0000000e08087c10 */ /* 0x000fe4000ff1e0ff */
[----:B------:R-:W-:Y:S02]  /*4cf50*/  PRMT R90, RZ, 0x7610, R90 ;  /* 0x00007610ff5a7816 */ /* 0x000fe4000000005a */
[----:B------:R-:W-:Y:S02]  /*4cf60*/  PRMT R89, RZ, 0x7610, R89 ;  /* 0x00007610ff597816 */ /* 0x000fe40000000059 */
[----:B----4-:R-:W-:-:S02]  /*4cf70*/  IADD3.X R11, PT, PT, R11, UR23, RZ, P0, !PT ;  /* 0x000000170b0b7c10 */ /* 0x010fc400087fe4ff */
[----:B--2---:R-:W-:Y:S02]  /*4cf80*/  IADD3.X R93, PT, PT, R93, UR23, RZ, P4, !PT ;  /* 0x000000175d5d7c10 */ /* 0x004fe4000a7fe4ff */
[----:B---3--:R-:W-:-:S04]  /*4cf90*/  IADD3.X R12, PT, PT, R12, UR23, RZ, P5, !PT ;  /* 0x000000170c0c7c10 */ /* 0x008fc8000affe4ff */
[-C--:B------:R-:W-:Y:S01]  /*4cfa0*/  @P3 LOP3.LUT R13, R13, R12.reuse, RZ, 0x3c, !PT ;  /* 0x0000000c0d0d3212 */ /* 0x080fe200078e3cff */
[----:B------:R0:W-:Y:S03]  /*4cfb0*/  STL [R1+0xe94], R12 ;  /* 0x000e940c01007387 */ /* 0x0001e60000100800 */
[----:B0-----:R-:W-:-:S04]  /*4cfc0*/  @P3 LOP3.LUT R12, R13, R12, RZ, 0x3c, !PT ;  /* 0x0000000c0d0c3212 */ /* 0x001fc800078e3cff */
[----:B------:R-:W-:-:S05]  /*4cfd0*/  @P3 LOP3.LUT R13, R13, R12, RZ, 0x3c, !PT ;  /* 0x0000000c0d0d3212 */ /* 0x000fca00078e3cff */
[----:B------:R0:W2:Y:S04]  /*4cfe0*/  @P3 LDG.E.U8 R91, desc[UR20][R12.64] ;  /* 0x000000140c5b3981 */ /* 0x0000a8000c1e1100 */
[----:B------:R1:W-:Y:S01]  /*4cff0*/  STL [R1+0xea8], R8 ;  /* 0x000ea80801007387 */ /* 0x0003e20000100800 */
[----:B0-----:R-:W-:Y:S02]  /*4d000*/  @P1 IMAD.MOV.U32 R12, RZ, RZ, R67 ;  /* 0x000000ffff0c1224 */ /* 0x001fe400078e0043 */
[----:B------:R-:W-:Y:S01]  /*4d010*/  @P1 IMAD.MOV.U32 R13, RZ, RZ, R93 ;  /* 0x000000ffff0d1224 */ /* 0x000fe200078e005d */
[----:B------:R-:W-:Y:S04]  /*4d020*/  STL [R1+0xe9c], R93 ;  /* 0x000e9c5d01007387 */ /* 0x000fe80000100800 */
[----:B------:R0:W3:Y:S04]  /*4d030*/  @P1 LDG.E.U8 R90, desc[UR20][R12.64] ;  /* 0x000000140c5a1981 */ /* 0x0000e8000c1e1100 */
[----:B------:R4:W-:Y:S04]  /*4d040*/  STL [R1+0xea4], R11 ;  /* 0x000ea40b01007387 */ /* 0x0009e80000100800 */
[----:B------:R-:W2:Y:S01]  /*4d050*/  LDL.LU R67, [R1+0xebc] ;  /* 0x000ebc0001437983 */ /* 0x000ea20000300800 */
[----:B0-----:R-:W-:-:S02]  /*4d060*/  @P6 IMAD.MOV.U32 R12, RZ, RZ, R8 ;  /* 0x000000ffff0c6224 */ /* 0x001fc400078e0008 */
[----:B------:R-:W-:Y:S02]  /*4d070*/  @P6 IMAD.MOV.U32 R13, RZ, RZ, R11 ;  /* 0x000000ffff0d6224 */ /* 0x000fe400078e000b */
[----:B-1----:R-:W-:Y:S02]  /*4d080*/  IMAD.MOV.U32 R8, RZ, RZ, R63 ;  /* 0x000000ffff087224 */ /* 0x002fe400078e003f */
[----:B----4-:R-:W-:Y:S01]  /*4d090*/  IMAD.MOV.U32 R11, RZ, RZ, R7 ;  /* 0x000000ffff0b7224 */ /* 0x010fe200078e0007 */
[----:B------:R-:W4:Y:S01]  /*4d0a0*/  LDL.LU R63, [R1+0xeb4] ;  /* 0x000eb400013f7983 */ /* 0x000f220000300800 */
[----:B------:R-:W-:-:S03]  /*4d0b0*/  IMAD.MOV.U32 R7, RZ, RZ, R75 ;  /* 0x000000ffff077224 */ /* 0x000fc600078e004b */
[----:B------:R-:W3:Y:S04]  /*4d0c0*/  LDL.LU R75, [R1+0xec8] ;  /* 0x000ec800014b7983 */ /* 0x000ee80000300800 */
[----:B------:R-:W3:Y:S04]  /*4d0d0*/  LDL.LU R93, [R1+0xed0] ;  /* 0x000ed000015d7983 */ /* 0x000ee80000300800 */
[----:B------:R0:W3:Y:S04]  /*4d0e0*/  @P6 LDG.E.U8 R89, desc[UR20][R12.64] ;  /* 0x000000140c596981 */ /* 0x0000e8000c1e1100 */
[----:B------:R-:W3:Y:S04]  /*4d0f0*/  LDL.LU R12, [R1+0xeac] ;  /* 0x000eac00010c7983 */ /* 0x000ee80000300800 */
[----:B------:R-:W0:Y:S01]  /*4d100*/  LDL.LU R13, [R1+0xeb0] ;  /* 0x000eb000010d7983 */ /* 0x000e220000300800 */
[----:B------:R-:W1:Y:S01]  /*4d110*/  S2R R2, SR_TID.X ;  /* 0x0000000000027919 */ /* 0x000e620000002100 */
[----:B------:R-:W-:-:S02]  /*4d120*/  ISETP.GT.AND P5, PT, R14, 0x7c, PT ;  /* 0x0000007c0e00780c */ /* 0x000fc40003fa4270 */
[----:B------:R-:W-:Y:S02]  /*4d130*/  IADD3 R68, P0, PT, R68, UR14, RZ ;  /* 0x0000000e44447c10 */ /* 0x000fe4000ff1e0ff */
[----:B------:R-:W-:-:S03]  /*4d140*/  IADD3 R74, P1, PT, R74, UR14, RZ ;  /* 0x0000000e4a4a7c10 */ /* 0x000fc6000ff3e0ff */
[----:B------:R-:W-:Y:S01]  /*4d150*/  STL [R1+0xec0], R68 ;  /* 0x000ec04401007387 */ /* 0x000fe20000100800 */
[----:B------:R-:W-:-:S03]  /*4d160*/  ISETP.GT.AND P6, PT, R14, 0x7d, PT ;  /* 0x0000007d0e00780c */ /* 0x000fc60003fc4270 */
[----:B------:R-:W-:Y:S01]  /*4d170*/  STL [R1+0xeb8], R74 ;  /* 0x000eb84a01007387 */ /* 0x000fe20000100800 */
[----:B------:R-:W-:Y:S02]  /*4d180*/  PRMT R88, RZ, 0x7610, R88 ;  /* 0x00007610ff587816 */ /* 0x000fe40000000058 */
[----:B------:R-:W-:Y:S02]  /*4d190*/  ISETP.GT.AND P4, PT, R14, 0x7e, PT ;  /* 0x0000007e0e00780c */ /* 0x000fe40003f84270 */
[----:B------:R-:W-:Y:S02]  /*4d1a0*/  PRMT R84, RZ, 0x7610, R84 ;  /* 0x00007610ff547816 */ /* 0x000fe40000000054 */
[----:B------:R-:W-:Y:S02]  /*4d1b0*/  PRMT R83, RZ, 0x7610, R83 ;  /* 0x00007610ff537816 */ /* 0x000fe40000000053 */
[----:B-1----:R-:W-:Y:S02]  /*4d1c0*/  LOP3.LUT R2, R2, 0x7f, RZ, 0xc0, !PT ;  /* 0x0000007f02027812 */ /* 0x002fe400078ec0ff */
[----:B--2---:R-:W-:-:S02]  /*4d1d0*/  IADD3.X R67, PT, PT, R67, UR23, RZ, P0, !PT ;  /* 0x0000001743437c10 */ /* 0x004fc400087fe4ff */
[----:B----4-:R-:W-:Y:S02]  /*4d1e0*/  IADD3.X R63, PT, PT, R63, UR23, RZ, P1, !PT ;  /* 0x000000173f3f7c10 */ /* 0x010fe40008ffe4ff */
[----:B0-----:R-:W-:-:S04]  /*4d1f0*/  IADD3 R13, P3, PT, R13, UR14, RZ ;  /* 0x0000000e0d0d7c10 */ /* 0x001fc8000ff7e0ff */
[----:B---3--:R-:W-:Y:S01]  /*4d200*/  IADD3.X R12, PT, PT, R12, UR23, RZ, P3, !PT ;  /* 0x000000170c0c7c10 */ /* 0x008fe20009ffe4ff */
[----:B------:R0:W-:Y:S04]  /*4d210*/  STL [R1+0xeb0], R13 ;  /* 0x000eb00d01007387 */ /* 0x0001e80000100800 */
[----:B------:R-:W-:Y:S04]  /*4d220*/  STL [R1+0xebc], R67 ;  /* 0x000ebc4301007387 */ /* 0x000fe80000100800 */
[----:B------:R-:W-:Y:S01]  /*4d230*/  STL [R1+0xeb4], R63 ;  /* 0x000eb43f01007387 */ /* 0x000fe20000100800 */
[----:B0-----:R-:W-:-:S03]  /*4d240*/  @P5 LOP3.LUT R13, R13, R12, RZ, 0x3c, !PT ;  /* 0x0000000c0d0d5212 */ /* 0x001fc600078e3cff */
[----:B------:R0:W-:Y:S02]  /*4d250*/  STL [R1+0xeac], R12 ;  /* 0x000eac0c01007387 */ /* 0x0001e40000100800 */
[----:B0-----:R-:W-:-:S04]  /*4d260*/  @P5 LOP3.LUT R12, R13, R12, RZ, 0x3c, !PT ;  /* 0x0000000c0d0c5212 */ /* 0x001fc800078e3cff */
[----:B------:R-:W-:-:S05]  /*4d270*/  @P5 LOP3.LUT R13, R13, R12, RZ, 0x3c, !PT ;  /* 0x0000000c0d0d5212 */ /* 0x000fca00078e3cff */
[----:B------:R0:W2:Y:S01]  /*4d280*/  @P5 LDG.E.U8 R88, desc[UR20][R12.64] ;  /* 0x000000140c585981 */ /* 0x0000a2000c1e1100 */
[----:B------:R-:W-:Y:S01]  /*4d290*/  ISETP.GE.AND P0, PT, R2, R14, PT ;  /* 0x0000000e0200720c */ /* 0x000fe20003f06270 */
[----:B------:R-:W-:Y:S02]  /*4d2a0*/  IMAD.MOV.U32 R2, RZ, RZ, R62 ;  /* 0x000000ffff027224 */ /* 0x000fe400078e003e */
[----:B------:R-:W3:Y:S01]  /*4d2b0*/  LDL.LU R62, [R1+0x2c24] ;  /* 0x002c2400013e7983 */ /* 0x000ee20000300800 */
[----:B0-----:R-:W-:Y:S02]  /*4d2c0*/  @P6 IMAD.MOV.U32 R12, RZ, RZ, R74 ;  /* 0x000000ffff0c6224 */ /* 0x001fe400078e004a */
[----:B------:R-:W-:Y:S02]  /*4d2d0*/  @P6 IMAD.MOV.U32 R13, RZ, RZ, R63 ;  /* 0x000000ffff0d6224 */ /* 0x000fe400078e003f */
[----:B------:R-:W4:Y:S04]  /*4d2e0*/  LDL.LU R63, [R1+0x2c20] ;  /* 0x002c2000013f7983 */ /* 0x000f280000300800 */
[----:B------:R0:W2:Y:S04]  /*4d2f0*/  @P6 LDG.E.U8 R84, desc[UR20][R12.64] ;  /* 0x000000140c546981 */ /* 0x0000a8000c1e1100 */
[----:B------:R-:W2:Y:S01]  /*4d300*/  LDL.LU R74, [R1+0x1988] ;  /* 0x00198800014a7983 */ /* 0x000ea20000300800 */
[----:B0-----:R-:W-:-:S02]  /*4d310*/  @P4 IMAD.MOV.U32 R12, RZ, RZ, R68 ;  /* 0x000000ffff0c4224 */ /* 0x001fc400078e0044 */
[----:B------:R-:W-:Y:S02]  /*4d320*/  @P4 IMAD.MOV.U32 R13, RZ, RZ, R67 ;  /* 0x000000ffff0d4224 */ /* 0x000fe400078e0043 */
[----:B------:R-:W2:Y:S04]  /*4d330*/  LDL.LU R67, [R1+0x2c1c] ;  /* 0x002c1c0001437983 */ /* 0x000ea80000300800 */
[----:B------:R-:W2:Y:S04]  /*4d340*/  LDL.LU R68, [R1+0x2c18] ;  /* 0x002c180001447983 */ /* 0x000ea80000300800 */
[----:B------:R0:W2:Y:S04]  /*4d350*/  @P4 LDG.E.U8 R83, desc[UR20][R12.64] ;  /* 0x000000140c534981 */ /* 0x0000a8000c1e1100 */
[----:B------:R-:W2:Y:S01]  /*4d360*/  LDL.LU R13, [R1+0xec4] ;  /* 0x000ec400010d7983 */ /* 0x000ea20000300800 */
[----:B------:R-:W-:-:S02]  /*4d370*/  ISETP.GT.AND P3, PT, R14, 0x7f, PT ;  /* 0x0000007f0e00780c */ /* 0x000fc40003f64270 */
[----:B------:R-:W-:Y:S02]  /*4d380*/  IADD3 R75, P5, PT, R75, UR14, RZ ;  /* 0x0000000e4b4b7c10 */ /* 0x000fe4000ffbe0ff */
[----:B------:R-:W-:-:S09]  /*4d390*/  PRMT R82, RZ, 0x7610, R82 ;  /* 0x00007610ff527816 */ /* 0x000fd20000000052 */
[----:B0-----:R-:W-:Y:S01]  /*4d3a0*/  @P3 IMAD.MOV.U32 R12, RZ, RZ, R75 ;  /* 0x000000ffff0c3224 */ /* 0x001fe200078e004b */
[----:B--2---:R-:W-:-:S05]  /*4d3b0*/  IADD3.X R13, PT, PT, R13, UR23, RZ, P5, !PT ;  /* 0x000000170d0d7c10 */ /* 0x004fca000affe4ff */
[----:B------:R0:W2:Y:S04]  /*4d3c0*/  @P3 LDG.E.U8 R82, desc[UR20][R12.64] ;  /* 0x000000140c523981 */ /* 0x0000a8000c1e1100 */
[----:B------:R1:W-:Y:S04]  /*4d3d0*/  STL [R1+0x2bb0], R83 ;  /* 0x002bb05301007387 */ /* 0x0003e80000100800 */
[----:B------:R0:W-:Y:S04]  /*4d3e0*/  STL [R1+0xec8], R75 ;  /* 0x000ec84b01007387 */ /* 0x0001e80000100800 */
[----:B-1----:R-:W3:Y:S01]  /*4d3f0*/  LDL.LU R83, [R1+0xecc] ;  /* 0x000ecc0001537983 */ /* 0x002ee20000300800 */
[----:B------:R-:W-:-:S02]  /*4d400*/  ISETP.GT.AND P1, PT, R14, RZ, PT ;  /* 0x000000ff0e00720c */ /* 0x000fc40003f24270 */
[----:B------:R-:W-:Y:S02]  /*4d410*/  IADD3 R3, P6, PT, R3, UR14, RZ ;  /* 0x0000000e03037c10 */ /* 0x000fe4000ffde0ff */
[----:B------:R-:W-:Y:S02]  /*4d420*/  IADD3 R93, P4, PT, R93, UR15, RZ ;  /* 0x0000000f5d5d7c10 */ /* 0x000fe4000ff9e0ff */
[----:B------:R-:W-:Y:S01]  /*4d430*/  IADD3.X R4, PT, PT, R4, UR23, RZ, P6, !PT ;  /* 0x0000001704047c10 */ /* 0x000fe2000b7fe4ff */
[----:B------:R1:W-:Y:S01]  /*4d440*/  STL [R1+0xec4], R13 ;  /* 0x000ec40d01007387 */ /* 0x0003e20000100800 */
[----:B------:R-:W-:-:S03]  /*4d450*/  PRMT R6, RZ, 0x7610, R6 ;  /* 0x00007610ff067816 */ /* 0x000fc60000000006 */
[----:B------:R-:W-:Y:S02]  /*4d460*/  STL [R1+0xed0], R93 ;  /* 0x000ed05d01007387 */ /* 0x000fe40000100800 */
[----:B0-----:R-:W-:Y:S02]  /*4d470*/  @P1 IMAD.MOV.U32 R12, RZ, RZ, R3 ;  /* 0x000000ffff0c1224 */ /* 0x001fe400078e0003 */
[----:B------:R-:W4:Y:S01]  /*4d480*/  LDL.LU R75, [R1+0x1968] ;  /* 0x00196800014b7983 */ /* 0x000f220000300800 */
[----:B-1----:R-:W-:-:S05]  /*4d490*/  @P1 IMAD.MOV.U32 R13, RZ, RZ, R4 ;  /* 0x000000ffff0d1224 */ /* 0x002fca00078e0004 */
[----:B------:R0:W4:Y:S01]  /*4d4a0*/  @P1 LDG.E.U8 R6, desc[UR20][R12.64] ;  /* 0x000000140c061981 */ /* 0x000122000c1e1100 */
[----:B------:R-:W-:Y:S01]  /*4d4b0*/  PRMT R78, RZ, 0x7610, R78 ;  /* 0x00007610ff4e7816 */ /* 0x000fe2000000004e */
[----:B0-----:R-:W-:Y:S01]  /*4d4c0*/  @!P0 IMAD.MOV.U32 R12, RZ, RZ, R93 ;  /* 0x000000ffff0c8224 */ /* 0x001fe200078e005d */
[----:B------:R-:W-:Y:S01]  /*4d4d0*/  IADD3 R74, P3, PT, R74, UR15, RZ ;  /* 0x0000000f4a4a7c10 */ /* 0x000fe2000ff7e0ff */
[----:B------:R-:W-:Y:S06]  /*4d4e0*/  BAR.SYNC.DEFER_BLOCKING 0x0 ;  /* 0x0000000000007b1d */ /* 0x000fec0000010000 */
[----:B--2---:R0:W-:Y:S02]  /*4d4f0*/  STL [R1+0x2b9c], R82 ;  /* 0x002b9c5201007387 */ /* 0x0041e40000100800 */
[----:B0-----:R-:W-:-:S02]  /*4d500*/  IMAD.MOV.U32 R82, RZ, RZ, R2 ;  /* 0x000000ffff527224 */ /* 0x001fc400078e0002 */
[----:B------:R-:W-:Y:S02]  /*4d510*/  IMAD.MOV.U32 R2, RZ, RZ, R11 ;  /* 0x000000ffff027224 */ /* 0x000fe400078e000b */
[----:B------:R-:W-:Y:S02]  /*4d520*/  IMAD.MOV.U32 R11, RZ, RZ, R8 ;  /* 0x000000ffff0b7224 */ /* 0x000fe400078e0008 */
[----:B------:R-:W-:Y:S02]  /*4d530*/  IMAD.MOV.U32 R8, RZ, RZ, R73 ;  /* 0x000000ffff087224 */ /* 0x000fe400078e0049 */
[----:B------:R-:W2:Y:S01]  /*4d540*/  LDL.LU R73, [R1+0xef0] ;  /* 0x000ef00001497983 */ /* 0x000ea20000300800 */
[----:B---3--:R-:W-:-:S05]  /*4d550*/  IADD3.X R83, PT, PT, R83, UR58, RZ, P4, !PT ;  /* 0x0000003a53537c10 */ /* 0x008fca000a7fe4ff */
[----:B------:R-:W-:-:S05]  /*4d560*/  @!P0 IMAD.MOV.U32 R13, RZ, RZ, R83 ;  /* 0x000000ffff0d8224 */ /* 0x000fca00078e0053 */
[----:B------:R0:W3:Y:S04]  /*4d570*/  @!P0 LDG.E.U8 R78, desc[UR20][R12.64] ;  /* 0x000000140c4e8981 */ /* 0x0000e8000c1e1100 */
        /* <DEDUP_REMOVED lines=138> */
[----:B--2---:R-:W-:-:S03]  /*4de20*/  IADD3.X R73, PT, PT, R73, UR58, RZ, P3, !PT ;  /* 0x0000003a49497c10 */ /* 0x004fc60009ffe4ff */
[----:B------:R-:W-:Y:S04]  /*4de30*/  STL [R1+0x2a10], R4 ;  /* 0x002a100401007387 */ /* 0x000fe80000100800 */
[----:B------:R-:W-:Y:S04]  /*4de40*/  STL [R1+0x2a1c], R4 ;  /* 0x002a1c0401007387 */ /* 0x000fe80000100800 */
[----:B------:R-:W-:Y:S04]  /*4de50*/  STL [R1+0x2a54], R4 ;  /* 0x002a540401007387 */ /* 0x000fe80000100800 */
[----:B------:R-:W-:Y:S04]  /*4de60*/  STL [R1+0x2a58], R4 ;  /* 0x002a580401007387 */ /* 0x000fe80000100800 */
[----:B------:R-:W-:Y:S01]  /*4de70*/  STL [R1+0x2a64], R4 ;  /* 0x002a640401007387 */ /* 0x000fe20000100800 */
[----:B0-----:R-:W-:-:S03]  /*4de80*/  IMAD.MOV.U32 R12, RZ, RZ, R73 ;  /* 0x000000ffff0c7224 */ /* 0x001fc600078e0049 */
[----:B------:R-:W-:Y:S01]  /*4de90*/  STL [R1+0x2ab0], R4 ;  /* 0x002ab00401007387 */ /* 0x000fe20000100800 */
[----:B------:R-:W-:-:S03]  /*4dea0*/  IMAD.MOV.U32 R13, RZ, RZ, R74 ;  /* 0x000000ffff0d7224 */ /* 0x000fc600078e004a */
[----:B------:R-:W-:Y:S04]  /*4deb0*/  STL [R1+0x2ab8], R4 ;  /* 0x002ab80401007387 */ /* 0x000fe80000100800 */
[----:B------:R-:W-:Y:S04]  /*4dec0*/  STL [R1+0x2ae4], R4 ;  /* 0x002ae40401007387 */ /* 0x000fe80000100800 */
[----:B------:R-:W-:Y:S04]  /*4ded0*/  STL [R1+0x2ae8], R4 ;  /* 0x002ae80401007387 */ /* 0x000fe80000100800 */
[----:B------:R-:W-:Y:S01]  /*4dee0*/  STL [R1+0x2af4], R4 ;  /* 0x002af40401007387 */ /* 0x000fe20000100800 */
[----:B------:R-:W-:-:S03]  /*4def0*/  @!P0 LOP3.LUT R13, R13, R12, RZ, 0x3c, !PT ;  /* 0x0000000c0d0d8212 */ /* 0x000fc600078e3cff */
[----:B------:R-:W-:Y:S04]  /*4df00*/  STL [R1+0x2b28], R4 ;  /* 0x002b280401007387 */ /* 0x000fe80000100800 */
[----:B------:R-:W-:Y:S04]  /*4df10*/  STL [R1+0x2b30], R4 ;  /* 0x002b300401007387 */ /* 0x000fe80000100800 */
[----:B------:R-:W-:Y:S04]  /*4df20*/  STL [R1+0x2b58], R4 ;  /* 0x002b580401007387 */ /* 0x000fe80000100800 */
[----:B------:R-:W-:Y:S01]  /*4df30*/  STL [R1+0x2b60], R4 ;  /* 0x002b600401007387 */ /* 0x000fe20000100800 */
[----:B------:R-:W-:-:S03]  /*4df40*/  @!P0 LOP3.LUT R12, R13, R12, RZ, 0x3c, !PT ;  /* 0x0000000c0d0c8212 */ /* 0x000fc600078e3cff */
[----:B------:R-:W-:Y:S04]  /*4df50*/  STL [R1+0x2b88], R4 ;  /* 0x002b880401007387 */ /* 0x000fe80000100800 */
[----:B------:R0:W-:Y:S01]  /*4df60*/  STL [R1+0x2b90], R4 ;  /* 0x002b900401007387 */ /* 0x0001e20000100800 */
[----:B-1----:R-:W-:Y:S01]  /*4df70*/  IMAD.MOV.U32 R83, RZ, RZ, R81 ;  /* 0x000000ffff537224 */ /* 0x002fe200078e0051 */
[----:B------:R-:W-:Y:S01]  /*4df80*/  PRMT R77, RZ, 0x7610, R77 ;  /* 0x00007610ff4d7816 */ /* 0x000fe2000000004d */
[----:B------:R-:W-:Y:S01]  /*4df90*/  IMAD.MOV.U32 R3, RZ, RZ, R85 ;  /* 0x000000ffff037224 */ /* 0x000fe200078e0055 */
[----:B------:R-:W-:Y:S02]  /*4dfa0*/  @!P0 LOP3.LUT R13, R13, R12, RZ, 0x3c, !PT ;  /* 0x0000000c0d0d8212 */ /* 0x000fe400078e3cff */
[----:B----4-:R-:W-:-:S03]  /*4dfb0*/  IADD3 R75, P4, PT, R75, UR15, RZ ;  /* 0x0000000f4b4b7c10 */ /* 0x010fc6000ff9e0ff */
[----:B------:R1:W2:Y:S01]  /*4dfc0*/  @!P0 LDG.E.U8 R77, desc[UR20][R12.64] ;  /* 0x000000140c4d8981 */ /* 0x0002a2000c1e1100 */
[----:B0-----:R-:W-:-:S03]  /*4dfd0*/  IMAD.MOV.U32 R4, RZ, RZ, R69 ;  /* 0x000000ffff047224 */ /* 0x001fc600078e0045 */
[----:B------:R-:W4:Y:S04]  /*4dfe0*/  LDL.LU R69, [R1+0x2c14] ;  /* 0x002c140001457983 */ /* 0x000f280000300800 */
[----:B------:R-:W4:Y:S04]  /*4dff0*/  LDL.LU R93, [R1+0x1924] ;  /* 0x00192400015d7983 */ /* 0x000f280000300800 */
[----:B------:R0:W-:Y:S04]  /*4e000*/  STL [R1+0xef0], R73 ;  /* 0x000ef04901007387 */ /* 0x0001e80000100800 */
[----:B------:R-:W4:Y:S04]  /*4e010*/  LDL.LU R81, [R1+0xf34] ;  /* 0x000f340001517983 */ /* 0x000f280000300800 */
[----:B------:R-:W4:Y:S04]  /*4e020*/  LDL.LU R85, [R1+0xf50] ;  /* 0x000f500001557983 */ /* 0x000f280000300800 */
[----:B0-----:R-:W4:Y:S04]  /*4e030*/  LDL.LU R73, [R1+0x2c10] ;  /* 0x002c100001497983 */ /* 0x001f280000300800 */
[----:B------:R-:W4:Y:S01]  /*4e040*/  LDL.LU R74, [R1+0x2c0c] ;  /* 0x002c0c00014a7983 */ /* 0x000f220000300800 */
[----:B-1----:R-:W-:-:S03]  /*4e050*/  IMAD.MOV.U32 R13, RZ, RZ, R75 ;  /* 0x000000ffff0d7224 */ /* 0x002fc600078e004b */
[----:B---3--:R0:W-:Y:S02]  /*4e060*/  STL [R1+0x2ba4], R78 ;  /* 0x002ba44e01007387 */ /* 0x0081e40000100800 */
[----:B0-----:R-:W-:Y:S02]  /*4e070*/  IMAD.MOV.U32 R78, RZ, RZ, R80 ;  /* 0x000000ffff4e7224 */ /* 0x001fe400078e0050 */
[----:B------:R-:W3:Y:S04]  /*4e080*/  LDL.LU R80, [R1+0xf30] ;  /* 0x000f300001507983 */ /* 0x000ee80000300800 */
[----:B------:R0:W-:Y:S04]  /*4e090*/  STL [R1+0x1968], R75 ;  /* 0x0019684b01007387 */ /* 0x0001e80000100800 */
[----:B0-----:R-:W3:Y:S04]  /*4e0a0*/  LDL.LU R75, [R1+0x2c08] ;  /* 0x002c0800014b7983 */ /* 0x001ee80000300800 */
[----:B------:R-:W3:Y:S01]  /*4e0b0*/  LDL.LU R12, [R1+0x1964] ;  /* 0x00196400010c7983 */ /* 0x000ee20000300800 */
[----:B------:R-:W-:-:S02]  /*4e0c0*/  PRMT R76, RZ, 0x7610, R76 ;  /* 0x00007610ff4c7816 */ /* 0x000fc4000000004c */
[----:B------:R-:W-:Y:S02]  /*4e0d0*/  PRMT R72, RZ, 0x7610, R72 ;  /* 0x00007610ff487816 */ /* 0x000fe40000000048 */
[----:B------:R-:W-:Y:S01]  /*4e0e0*/  PRMT R71, RZ, 0x7610, R71 ;  /* 0x00007610ff477816 */ /* 0x000fe20000000047 */
[----:B--2---:R0:W-:Y:S01]  /*4e0f0*/  STL [R1+0x2ba8], R77 ;  /* 0x002ba84d01007387 */ /* 0x0041e20000100800 */
[----:B----4-:R-:W-:Y:S01]  /*4e100*/  IADD3 R93, P1, PT, R93, UR15, RZ ;  /* 0x0000000f5d5d7c10 */ /* 0x010fe2000ff3e0ff */
[----:B0-----:R-:W-:Y:S02]  /*4e110*/  IMAD.MOV.U32 R77, RZ, RZ, R79 ;  /* 0x000000ffff4d7224 */ /* 0x001fe400078e004f */
[----:B------:R-:W2:Y:S01]  /*4e120*/  LDL.LU R79, [R1+0x2c04] ;  /* 0x002c0400014f7983 */ /* 0x000ea20000300800 */
[----:B------:R-:W-:-:S03]  /*4e130*/  IADD3 R81, P3, PT, R81, UR15, RZ ;  /* 0x0000000f51517c10 */ /* 0x000fc6000ff7e0ff */
[----:B------:R-:W-:Y:S04]  /*4e140*/  STL [R1+0x1924], R93 ;  /* 0x0019245d01007387 */ /* 0x000fe80000100800 */
[----:B------:R-:W-:Y:S01]  /*4e150*/  STL [R1+0xf34], R81 ;  /* 0x000f345101007387 */ /* 0x000fe20000100800 */
[----:B------:R-:W-:Y:S02]  /*4e160*/  IADD3.X R85, PT, PT, R85, UR58, RZ, P1, !PT ;  /* 0x0000003a55557c10 */ /* 0x000fe40008ffe4ff */
[----:B---3--:R-:W-:Y:S02]  /*4e170*/  IADD3.X R80, PT, PT, R80, UR58, RZ, P3, !PT ;  /* 0x0000003a50507c10 */ /* 0x008fe40009ffe4ff */
[----:B------:R-:W-:-:S04]  /*4e180*/  IADD3.X R12, PT, PT, R12, UR58, RZ, P4, !PT ;  /* 0x0000003a0c0c7c10 */ /* 0x000fc8000a7fe4ff */
[-C--:B------:R-:W-:Y:S01]  /*4e190*/  @!P0 LOP3.LUT R13, R13, R12.reuse, RZ, 0x3c, !PT ;  /* 0x0000000c0d0d8212 */ /* 0x080fe200078e3cff */
[----:B------:R0:W-:Y:S03]  /*4e1a0*/  STL [R1+0x1964], R12 ;  /* 0x0019640c01007387 */ /* 0x0001e60000100800 */
[----:B0-----:R-:W-:-:S04]  /*4e1b0*/  @!P0 LOP3.LUT R12, R13, R12, RZ, 0x3c, !PT ;  /* 0x0000000c0d0c8212 */ /* 0x001fc800078e3cff */
[----:B------:R-:W-:-:S05]  /*4e1c0*/  @!P0 LOP3.LUT R13, R13, R12, RZ, 0x3c, !PT ;  /* 0x0000000c0d0d8212 */ /* 0x000fca00078e3cff */
[----:B------:R0:W3:Y:S02]  /*4e1d0*/  @!P0 LDG.E.U8 R76, desc[UR20][R12.64] ;  /* 0x000000140c4c8981 */ /* 0x0000e4000c1e1100 */
[----:B0-----:R-:W-:Y:S02]  /*4e1e0*/  @!P0 IMAD.MOV.U32 R12, RZ, RZ, R81 ;  /* 0x000000ffff0c8224 */ /* 0x001fe400078e0051 */
[----:B------:R-:W-:-:S05]  /*4e1f0*/  @!P0 IMAD.MOV.U32 R13, RZ, RZ, R80 ;  /* 0x000000ffff0d8224 */ /* 0x000fca00078e0050 */
[----:B------:R0:W4:Y:S02]  /*4e200*/  @!P0 LDG.E.U8 R72, desc[UR20][R12.64] ;  /* 0x000000140c488981 */ /* 0x000124000c1e1100 */
[----:B0-----:R-:W-:Y:S02]  /*4e210*/  @!P0 IMAD.MOV.U32 R12, RZ, RZ, R93 ;  /* 0x000000ffff0c8224 */ /* 0x001fe400078e005d */
[----:B------:R-:W-:-:S05]  /*4e220*/  @!P0 IMAD.MOV.U32 R13, RZ, RZ, R85 ;  /* 0x000000ffff0d8224 */ /* 0x000fca00078e0055 */
[----:B------:R-:W2:Y:S04]  /*4e230*/  @!P0 LDG.E.U8 R71, desc[UR20][R12.64] ;  /* 0x000000140c478981 */ /* 0x000ea8000c1e1100 */
[----:B------:R0:W-:Y:S01]  /*4e240*/  STL [R1+0xf30], R80 ;  /* 0x000f305001007387 */ /* 0x0001e20000100800 */
[----:B------:R-:W-:-:S03]  /*4e250*/  IMAD.MOV.U32 R93, RZ, RZ, R87 ;  /* 0x000000ffff5d7224 */ /* 0x000fc600078e0057 */
[----:B---3--:R1:W-:Y:S04]  /*4e260*/  STL [R1+0x2bb4], R76 ;  /* 0x002bb44c01007387 */ /* 0x0083e80000100800 */
[----:B------:R3:W-:Y:S04]  /*4e270*/  STL [R1+0xf50], R85 ;  /* 0x000f505501007387 */ /* 0x0007e80000100800 */
[----:B0-----:R-:W2:Y:S04]  /*4e280*/  LDL.LU R80, [R1+0x2c00] ;  /* 0x002c000001507983 */ /* 0x001ea80000300800 */
[----:B------:R-:W2:Y:S01]  /*4e290*/  LDL.LU R81, [R1+0x2bfc] ;  /* 0x002bfc0001517983 */ /* 0x000ea20000300800 */
[----:B-1----:R-:W-:-:S03]  /*4e2a0*/  IMAD.MOV.U32 R76, RZ, RZ, R3 ;  /* 0x000000ffff4c7224 */ /* 0x002fc600078e0003 */
[----:B----4-:R0:W-:Y:S01]  /*4e2b0*/  STL [R1+0x2bb8], R72 ;  /* 0x002bb84801007387 */ /* 0x0101e20000100800 */
[----:B------:R-:W-:-:S03]  /*4e2c0*/  IMAD.MOV.U32 R3, RZ, RZ, R2 ;  /* 0x000000ffff037224 */ /* 0x000fc600078e0002 */
[----:B---3--:R-:W3:Y:S04]  /*4e2d0*/  LDL.LU R85, [R1+0x2bf8] ;  /* 0x002bf80001557983 */ /* 0x008ee80000300800 */
[----:B------:R-:W4:Y:S01]  /*4e2e0*/  LDL.LU R87, [R1+0x18bc] ;  /* 0x0018bc0001577983 */ /* 0x000f220000300800 */
[----:B0-----:R-:W-:Y:S02]  /*4e2f0*/  IMAD.MOV.U32 R72, RZ, RZ, R77 ;  /* 0x000000ffff487224 */ /* 0x001fe400078e004d */
[----:B------:R-:W-:Y:S02]  /*4e300*/  IMAD.MOV.U32 R77, RZ, RZ, R83 ;  /* 0x000000ffff4d7224 */ /* 0x000fe400078e0053 */
[----:B------:R-:W-:Y:S02]  /*4e310*/  IMAD.MOV.U32 R83, RZ, RZ, R86 ;  /* 0x000000ffff537224 */ /* 0x000fe400078e0056 */
[----:B------:R-:W3:Y:S04]  /*4e320*/  LDL.LU R86, [R1+0x18a8] ;  /* 0x0018a80001567983 */ /* 0x000ee80000300800 */
[----:B------:R-:W3:Y:S04]  /*4e330*/  LDL.LU R2, [R1+0x1860] ;  /* 0x0018600001027983 */ /* 0x000ee80000300800 */
[----:B------:R-:W3:Y:S04]  /*4e340*/  LDL.LU R12, [R1+0x18e8] ;  /* 0x0018e800010c7983 */ /* 0x000ee80000300800 */
[----:B------:R-:W3:Y:S04]  /*4e350*/  LDL.LU R13, [R1+0x18f4] ;  /* 0x0018f400010d7983 */ /* 0x000ee80000300800 */
[----:B--2---:R0:W-:Y:S04]  /*4e360*/  STL [R1+0x2bbc], R71 ;  /* 0x002bbc4701007387 */ /* 0x0041e80000100800 */
[----:B0-----:R-:W2:Y:S01]  /*4e370*/  LDL.LU R71, [R1+0x1864] ;  /* 0x0018640001477983 */ /* 0x001ea20000300800 */
[----:B------:R-:W-:-:S02]  /*4e380*/  PRMT R70, RZ, 0x7610, R70 ;  /* 0x00007610ff467816 */ /* 0x000fc40000000046 */
[----:B------:R-:W-:Y:S02]  /*4e390*/  PRMT R66, RZ, 0x7610, R66 ;  /* 0x00007610ff427816 */ /* 0x000fe40000000042 */
[----:B------:R-:W-:Y:S02]  /*4e3a0*/  PRMT R65, RZ, 0x7610, R65 ;  /* 0x00007610ff417816 */ /* 0x000fe40000000041 */
[----:B----4-:R-:W-:Y:S02]  /*4e3b0*/  IADD3 R87, P3, PT, R87, UR15, RZ ;  /* 0x0000000f57577c10 */ /* 0x010fe4000ff7e0ff */
[----:B---3--:R-:W-:-:S04]  /*4e3c0*/  IADD3 R13, P4, PT, R13, UR15, RZ ;  /* 0x0000000f0d0d7c10 */ /* 0x008fc8000ff9e0ff */
[----:B------:R-:W-:Y:S01]  /*4e3d0*/  IADD3.X R12, PT, PT, R12, UR58, RZ, P4, !PT ;  /* 0x0000003a0c0c7c10 */ /* 0x000fe2000a7fe4ff */
[----:B------:R0:W-:Y:S01]  /*4e3e0*/  STL [R1+0x18f4], R13 ;  /* 0x0018f40d01007387 */ /* 0x0001e20000100800 */
[----:B--2---:R-:W-:Y:S02]  /*4e3f0*/  IADD3 R71, P1, PT, R71, UR15, RZ ;  /* 0x0000000f47477c10 */ /* 0x004fe4000ff3e0ff */
[----:B0-----:R-:W-:-:S03]  /*4e400*/  @!P0 LOP3.LUT R13, R13, R12, RZ, 0x3c, !PT ;  /* 0x0000000c0d0d8212 */ /* 0x001fc600078e3cff */
[----:B------:R-:W-:Y:S04]  /*4e410*/  STL [R1+0x1864], R71 ;  /* 0x0018644701007387 */ /* 0x000fe80000100800 */
[----:B------:R-:W-:Y:S04]  /*4e420*/  STL [R1+0x18bc], R87 ;  /* 0x0018bc5701007387 */ /* 0x000fe80000100800 */
[----:B------:R0:W-:Y:S01]  /*4e430*/  STL [R1+0x18e8], R12 ;  /* 0x0018e80c01007387 */ /* 0x0001e20000100800 */
[----:B------:R-:W-:Y:S02]  /*4e440*/  IADD3.X R86, PT, PT, R86, UR58, RZ, P3, !PT ;  /* 0x0000003a56567c10 */ /* 0x000fe40009ffe4ff */
[----:B0-----:R-:W-:-:S04]  /*4e450*/  @!P0 LOP3.LUT R12, R13, R12, RZ, 0x3c, !PT ;  /* 0x0000000c0d0c8212 */ /* 0x001fc800078e3cff */
[----:B------:R-:W-:-:S05]  /*4e460*/  @!P0 LOP3.LUT R13, R13, R12, RZ, 0x3c, !PT ;  /* 0x0000000c0d0d8212 */ /* 0x000fca00078e3cff */
[----:B------:R0:W2:Y:S01]  /*4e470*/  @!P0 LDG.E.U8 R70, desc[UR20][R12.64] ;  /* 0x000000140c468981 */ /* 0x0000a2000c1e1100 */
[----:B------:R-:W-:Y:S01]  /*4e480*/  IADD3.X R2, PT, PT, R2, UR58, RZ, P1, !PT ;  /* 0x0000003a02027c10 */ /* 0x000fe20008ffe4ff */
[----:B0-----:R-:W-:Y:S02]  /*4e490*/  @!P0 IMAD.MOV.U32 R12, RZ, RZ, R87 ;  /* 0x000000ffff0c8224 */ /* 0x001fe400078e0057 */
[----:B------:R-:W-:-:S05]  /*4e4a0*/  @!P0 IMAD.MOV.U32 R13, RZ, RZ, R86 ;  /* 0x000000ffff0d8224 */ /* 0x000fca00078e0056 */
[----:B------:R0:W3:Y:S02]  /*4e4b0*/  @!P0 LDG.E.U8 R66, desc[UR20][R12.64] ;  /* 0x000000140c428981 */ /* 0x0000e4000c1e1100 */
[----:B0-----:R-:W-:Y:S02]  /*4e4c0*/  @!P0 IMAD.MOV.U32 R12, RZ, RZ, R71 ;  /* 0x000000ffff0c8224 */ /* 0x001fe400078e0047 */
[----:B------:R-:W-:-:S05]  /*4e4d0*/  @!P0 IMAD.MOV.U32 R13, RZ, RZ, R2 ;  /* 0x000000ffff0d8224 */ /* 0x000fca00078e0002 */
[----:B------:R-:W4:Y:S04]  /*4e4e0*/  @!P0 LDG.E.U8 R65, desc[UR20][R12.64] ;  /* 0x000000140c418981 */ /* 0x000f28000c1e1100 */
[----:B------:R0:W-:Y:S01]  /*4e4f0*/  STL [R1+0x18a8], R86 ;  /* 0x0018a85601007387 */ /* 0x0001e20000100800 */
[----:B------:R-:W-:Y:S02]  /*4e500*/  IMAD.MOV.U32 R71, RZ, RZ, R6 ;  /* 0x000000ffff477224 */ /* 0x000fe400078e0006 */
[----:B------:R-:W-:Y:S01]  /*4e510*/  IMAD.MOV.U32 R6, RZ, RZ, R5 ;  /* 0x000000ffff067224 */ /* 0x000fe200078e0005 */
[----:B--2---:R-:W-:Y:S04]  /*4e520*/  STL [R1+0x2bc0], R70 ;  /* 0x002bc04601007387 */ /* 0x004fe80000100800 */
[----:B------:R-:W-:Y:S04]  /*4e530*/  STL [R1+0x1860], R2 ;  /* 0x0018600201007387 */ /* 0x000fe80000100800 */
[----:B0-----:R-:W2:Y:S04]  /*4e540*/  LDL.LU R86, [R1+0x2bf4] ;  /* 0x002bf40001567983 */ /* 0x001ea80000300800 */
[----:B------:R-:W2:Y:S04]  /*4e550*/  LDL.LU R87, [R1+0x2bf0] ;  /* 0x002bf00001577983 */ /* 0x000ea80000300800 */
[----:B---3--:R0:W-:Y:S04]  /*4e560*/  STL [R1+0x2bc4], R66 ;  /* 0x002bc44201007387 */ /* 0x0081e80000100800 */
[----:B0-----:R-:W3:Y:S04]  /*4e570*/  LDL.LU R66, [R1+0xff4] ;  /* 0x000ff40001427983 */ /* 0x001ee80000300800 */
[----:B------:R-:W2:Y:S04]  /*4e580*/  LDL.LU R5, [R1+0xfb0] ;  /* 0x000fb00001057983 */ /* 0x000ea80000300800 */
[----:B------:R-:W2:Y:S04]  /*4e590*/  LDL.LU R70, [R1+0xff0] ;  /* 0x000ff00001467983 */ /* 0x000ea80000300800 */
[----:B------:R-:W2:Y:S04]  /*4e5a0*/  LDL.LU R12, [R1+0xf70] ;  /* 0x000f7000010c7983 */ /* 0x000ea80000300800 */
[----:B------:R-:W2:Y:S04]  /*4e5b0*/  LDL.LU R13, [R1+0xf74] ;  /* 0x000f7400010d7983 */ /* 0x000ea80000300800 */
[----:B----4-:R0:W-:Y:S04]  /*4e5c0*/  STL [R1+0x2bc8], R65 ;  /* 0x002bc84101007387 */ /* 0x0101e80000100800 */
[----:B0-----:R-:W4:Y:S01]  /*4e5d0*/  LDL.LU R65, [R1+0xfb4] ;  /* 0x000fb40001417983 */ /* 0x001f220000300800 */
[----:B------:R-:W-:-:S02]  /*4e5e0*/  PRMT R64, RZ, 0x7610, R64 ;  /* 0x00007610ff407816 */ /* 0x000fc40000000040 */
[----:B------:R-:W-:Y:S02]  /*4e5f0*/  PRMT R60, RZ, 0x7610, R60 ;  /* 0x00007610ff3c7816 */ /* 0x000fe4000000003c */
[----:B---3--:R-:W-:Y:S02]  /*4e600*/  IADD3 R66, P1, PT, R66, UR15, RZ ;  /* 0x0000000f42427c10 */ /* 0x008fe4000ff3e0ff */
[----:B--2---:R-:W-:-:S04]  /*4e610*/  IADD3 R13, P4, PT, R13, UR15, RZ ;  /* 0x0000000f0d0d7c10 */ /* 0x004fc8000ff9e0ff */
[----:B------:R-:W-:Y:S01]  /*4e620*/  IADD3.X R12, PT, PT, R12, UR58, RZ, P4, !PT ;  /* 0x0000003a0c0c7c10 */ /* 0x000fe2000a7fe4ff */
[----:B------:R0:W-:Y:S04]  /*4e630*/  STL [R1+0xf74], R13 ;  /* 0x000f740d01007387 */ /* 0x0001e80000100800 */
[----:B------:R-:W-:Y:S01]  /*4e640*/  STL [R1+0xff4], R66 ;  /* 0x000ff44201007387 */ /* 0x000fe20000100800 */
[----:B----4-:R-:W-:Y:S02]  /*4e650*/  IADD3 R65, P3, PT, R65, UR15, RZ ;  /* 0x0000000f41417c10 */ /* 0x010fe4000ff7e0ff */
[----:B0-----:R-:W-:-:S03]  /*4e660*/  @!P0 LOP3.LUT R13, R13, R12, RZ, 0x3c, !PT ;  /* 0x0000000c0d0d8212 */ /* 0x001fc600078e3cff */
[----:B------:R-:W-:Y:S04]  /*4e670*/  STL [R1+0xfb4], R65 ;  /* 0x000fb44101007387 */ /* 0x000fe80000100800 */
[----:B------:R0:W-:Y:S01]  /*4e680*/  STL [R1+0xf70], R12 ;  /* 0x000f700c01007387 */ /* 0x0001e20000100800 */
[----:B------:R-:W-:Y:S02]  /*4e690*/  IADD3.X R5, PT, PT, R5, UR58, RZ, P3, !PT ;  /* 0x0000003a05057c10 */ /* 0x000fe40009ffe4ff */
[----:B0-----:R-:W-:-:S04]  /*4e6a0*/  @!P0 LOP3.LUT R12, R13, R12, RZ, 0x3c, !PT ;  /* 0x0000000c0d0c8212 */ /* 0x001fc800078e3cff */
[----:B------:R-:W-:-:S05]  /*4e6b0*/  @!P0 LOP3.LUT R13, R13, R12, RZ, 0x3c, !PT ;  /* 0x0000000c0d0d8212 */ /* 0x000fca00078e3cff */
[----:B------:R0:W2:Y:S02]  /*4e6c0*/  @!P0 LDG.E.U8 R64, desc[UR20][R12.64] ;  /* 0x000000140c408981 */ /* 0x0000a4000c1e1100 */
[----:B0-----:R-:W-:Y:S02]  /*4e6d0*/  @!P0 IMAD.MOV.U32 R12, RZ, RZ, R65 ;  /* 0x000000ffff0c8224 */ /* 0x001fe400078e0041 */
[----:B------:R-:W-:-:S05]  /*4e6e0*/  @!P0 IMAD.MOV.U32 R13, RZ, RZ, R5 ;  /* 0x000000ffff0d8224 */ /* 0x000fca00078e0005 */
[----:B------:R0:W3:Y:S01]  /*4e6f0*/  @!P0 LDG.E.U8 R60, desc[UR20][R12.64] ;  /* 0x000000140c3c8981 */ /* 0x0000e2000c1e1100 */
[----:B------:R-:W-:-:S03]  /*4e700*/  IADD3.X R70, PT, PT, R70, UR58, RZ, P1, !PT ;  /* 0x0000003a46467c10 */ /* 0x000fc60008ffe4ff */
[----:B------:R-:W-:Y:S01]  /*4e710*/  STL [R1+0xfb0], R5 ;  /* 0x000fb00501007387 */ /* 0x000fe20000100800 */
[----:B------:R-:W-:Y:S01]  /*4e720*/  PRMT R59, RZ, 0x7610, R59 ;  /* 0x00007610ff3b7816 */ /* 0x000fe2000000003b */
[----:B0-----:R-:W-:Y:S02]  /*4e730*/  @!P0 IMAD.MOV.U32 R12, RZ, RZ, R66 ;  /* 0x000000ffff0c8224 */ /* 0x001fe400078e0042 */
[----:B------:R-:W-:-:S05]  /*4e740*/  @!P0 IMAD.MOV.U32 R13, RZ, RZ, R70 ;  /* 0x000000ffff0d8224 */ /* 0x000fca00078e0046 */
[----:B------:R-:W4:Y:S04]  /*4e750*/  @!P0 LDG.E.U8 R59, desc[UR20][R12.64] ;  /* 0x000000140c3b8981 */ /* 0x000f28000c1e1100 */
[----:B--2---:R-:W-:Y:S04]  /*4e760*/  STL [R1+0x2bcc], R64 ;  /* 0x002bcc4001007387 */ /* 0x004fe80000100800 */
[----:B------:R-:W-:Y:S04]  /*4e770*/  STL [R1+0xff0], R70 ;  /* 0x000ff04601007387 */ /* 0x000fe80000100800 */
[----:B---3--:R0:W-:Y:S04]  /*4e780*/  STL [R1+0x2bd0], R60 ;  /* 0x002bd03c01007387 */ /* 0x0081e80000100800 */
[----:B0-----:R-:W2:Y:S04]  /*4e790*/  LDL.LU R60, [R1+0x1818] ;  /* 0x00181800013c7983 */ /* 0x001ea80000300800 */
[----:B------:R-:W3:Y:S04]  /*4e7a0*/  LDL.LU R70, [R1+0x1798] ;  /* 0x0017980001467983 */ /* 0x000ee80000300800 */
[----:B------:R-:W3:Y:S04]  /*4e7b0*/  LDL.LU R65, [R1+0x17d8] ;  /* 0x0017d80001417983 */ /* 0x000ee80000300800 */
[----:B------:R-:W3:Y:S04]  /*4e7c0*/  LDL.LU R66, [R1+0x17d4] ;  /* 0x0017d40001427983 */ /* 0x000ee80000300800 */
[----:B------:R-:W3:Y:S04]  /*4e7d0*/  LDL.LU R64, [R1+0x1814] ;  /* 0x0018140001407983 */ /* 0x000ee80000300800 */
[----:B------:R-:W3:Y:S01]  /*4e7e0*/  LDL.LU R13, [R1+0x1794] ;  /* 0x00179400010d7983 */ /* 0x000ee20000300800 */
[----:B------:R-:W-:-:S03]  /*4e7f0*/  PRMT R58, RZ, 0x7610, R58 ;  /* 0x00007610ff3a7816 */ /* 0x000fc6000000003a */
[----:B----4-:R-:W-:Y:S01]  /*4e800*/  STL [R1+0x2bd4], R59 ;  /* 0x002bd43b01007387 */ /* 0x010fe20000100800 */
[----:B------:R-:W-:Y:S02]  /*4e810*/  PRMT R54, RZ, 0x7610, R54 ;  /* 0x00007610ff367816 */ /* 0x000fe40000000036 */
[----:B--2---:R-:W-:Y:S02]  /*4e820*/  IADD3 R60, P1, PT, R60, UR15, RZ ;  /* 0x0000000f3c3c7c10 */ /* 0x004fe4000ff3e0ff */
[----:B---3--:R-:W-:Y:S02]  /*4e830*/  IADD3 R70, P4, PT, R70, UR15, RZ ;  /* 0x0000000f46467c10 */ /* 0x008fe4000ff9e0ff */
[----:B------:R-:W-:-:S03]  /*4e840*/  IADD3 R65, P3, PT, R65, UR15, RZ ;  /* 0x0000000f41417c10 */ /* 0x000fc6000ff7e0ff */
[----:B------:R-:W-:Y:S01]  /*4e850*/  @!P0 IMAD.MOV.U32 R12, RZ, RZ, R70 ;  /* 0x000000ffff0c8224 */ /* 0x000fe200078e0046 */
[----:B------:R-:W-:Y:S01]  /*4e860*/  STL [R1+0x1798], R70 ;  /* 0x0017984601007387 */ /* 0x000fe20000100800 */
[----:B------:R-:W-:-:S03]  /*4e870*/  IADD3.X R66, PT, PT, R66, UR58, RZ, P3, !PT ;  /* 0x0000003a42427c10 */ /* 0x000fc60009ffe4ff */
[----:B------:R-:W-:Y:S01]  /*4e880*/  STL [R1+0x1818], R60 ;  /* 0x0018183c01007387 */ /* 0x000fe20000100800 */
[----:B------:R-:W-:-:S03]  /*4e890*/  IADD3.X R13, PT, PT, R13, UR58, RZ, P4, !PT ;  /* 0x0000003a0d0d7c10 */ /* 0x000fc6000a7fe4ff */
[----:B------:R-:W-:Y:S04]  /*4e8a0*/  STL [R1+0x17d8], R65 ;  /* 0x0017d84101007387 */ /* 0x000fe80000100800 */
[----:B------:R0:W-:Y:S04]  /*4e8b0*/  STL [R1+0x1794], R13 ;  /* 0x0017940d01007387 */ /* 0x0001e80000100800 */
[----:B------:R1:W2:Y:S02]  /*4e8c0*/  @!P0 LDG.E.U8 R58, desc[UR20][R12.64] ;  /* 0x000000140c3a8981 */ /* 0x0002a4000c1e1100 */
[----:B-1----:R-:W-:-:S02]  /*4e8d0*/  @!P0 IMAD.MOV.U32 R12, RZ, RZ, R65 ;  /* 0x000000ffff0c8224 */ /* 0x002fc400078e0041 */
[----:B0-----:R-:W-:-:S05]  /*4e8e0*/  @!P0 IMAD.MOV.U32 R13, RZ, RZ, R66 ;  /* 0x000000ffff0d8224 */ /* 0x001fca00078e0042 */
[----:B------:R0:W3:Y:S01]  /*4e8f0*/  @!P0 LDG.E.U8 R54, desc[UR20][R12.64] ;  /* 0x000000140c368981 */ /* 0x0000e2000c1e1100 */
[----:B------:R-:W-:-:S03]  /*4e900*/  IADD3.X R64, PT, PT, R64, UR58, RZ, P1, !PT ;  /* 0x0000003a40407c10 */ /* 0x000fc60008ffe4ff */
[----:B------:R-:W-:Y:S01]  /*4e910*/  STL [R1+0x17d4], R66 ;  /* 0x0017d44201007387 */ /* 0x000fe20000100800 */
[----:B------:R-:W-:Y:S01]  /*4e920*/  PRMT R53, RZ, 0x7610, R53 ;  /* 0x00007610ff357816 */ /* 0x000fe20000000035 */
[----:B0-----:R-:W-:Y:S02]  /*4e930*/  @!P0 IMAD.MOV.U32 R13, RZ, RZ, R64 ;  /* 0x000000ffff0d8224 */ /* 0x001fe400078e0040 */
[----:B------:R-:W-:-:S05]  /*4e940*/  @!P0 IMAD.MOV.U32 R12, RZ, RZ, R60 ;  /* 0x000000ffff0c8224 */ /* 0x000fca00078e003c */
[----:B------:R-:W4:Y:S04]  /*4e950*/  @!P0 LDG.E.U8 R53, desc[UR20][R12.64] ;  /* 0x000000140c358981 */ /* 0x000f28000c1e1100 */
[----:B--2---:R0:W-:Y:S04]  /*4e960*/  STL [R1+0x2bd8], R58 ;  /* 0x002bd83a01007387 */ /* 0x0041e80000100800 */
[----:B------:R1:W-:Y:S04]  /*4e970*/  STL [R1+0x1814], R64 ;  /* 0x0018144001007387 */ /* 0x0003e80000100800 */
[----:B0-----:R-:W2:Y:S04]  /*4e980*/  LDL.LU R58, [R1+0x16ec] ;  /* 0x0016ec00013a7983 */ /* 0x001ea80000300800 */
[----:B---3--:R0:W-:Y:S04]  /*4e990*/  STL [R1+0x2bdc], R54 ;  /* 0x002bdc3601007387 */ /* 0x0081e80000100800 */
[----:B-1----:R-:W3:Y:S04]  /*4e9a0*/  LDL.LU R64, [R1+0x1770] ;  /* 0x0017700001407983 */ /* 0x002ee80000300800 */
[----:B0-----:R-:W3:Y:S04]  /*4e9b0*/  LDL.LU R54, [R1+0x1720] ;  /* 0x0017200001367983 */ /* 0x001ee80000300800 */
        /* <DEDUP_REMOVED lines=8> */
[----:B------:R-:W-:Y:S02]  /*4ea40*/  IADD3 R54, P3, PT, R54, UR15, RZ ;  /* 0x0000000f36367c10 */ /* 0x000fe4000ff7e0ff */
[----:B------:R-:W-:Y:S01]  /*4ea50*/  IADD3.X R65, PT, PT, R65, UR58, RZ, P4, !PT ;  /* 0x0000003a41417c10 */ /* 0x000fe2000a7fe4ff */
[----:B------:R-:W-:Y:S01]  /*4ea60*/  @!P0 IMAD.MOV.U32 R12, RZ, RZ, R64 ;  /* 0x000000ffff0c8224 */ /* 0x000fe200078e0040 */
[----:B------:R-:W-:Y:S01]  /*4ea70*/  STL [R1+0x1770], R64 ;  /* 0x0017704001007387 */ /* 0x000fe20000100800 */
[----:B------:R-:W-:-:S02]  /*4ea80*/  IADD3.X R60, PT, PT, R60, UR58, RZ, P3, !PT ;  /* 0x0000003a3c3c7c10 */ /* 0x000fc40009ffe4ff */
[----:B------:R-:W-:Y:S01]  /*4ea90*/  @!P0 IMAD.MOV.U32 R13, RZ, RZ, R65 ;  /* 0x000000ffff0d8224 */ /* 0x000fe200078e0041 */
[----:B------:R-:W-:Y:S01]  /*4eaa0*/  STL [R1+0x16ec], R58 ;  /* 0x0016ec3a01007387 */ /* 0x000fe20000100800 */
[----:B------:R-:W-:-:S03]  /*4eab0*/  IADD3.X R59, PT, PT, R59, UR58, RZ, P1, !PT ;  /* 0x0000003a3b3b7c10 */ /* 0x000fc60008ffe4ff */
[----:B------:R0:W-:Y:S04]  /*4eac0*/  STL [R1+0x1720], R54 ;  /* 0x0017203601007387 */ /* 0x0001e80000100800 */
[----:B------:R-:W-:Y:S04]  /*4ead0*/  STL [R1+0x176c], R65 ;  /* 0x00176c4101007387 */ /* 0x000fe80000100800 */
[----:B------:R1:W-:Y:S04]  /*4eae0*/  STL [R1+0x1714], R60 ;  /* 0x0017143c01007387 */ /* 0x0003e80000100800 */
[----:B------:R2:W3:Y:S04]  /*4eaf0*/  @!P0 LDG.E.U8 R52, desc[UR20][R12.64] ;  /* 0x000000140c348981 */ /* 0x0004e8000c1e1100 */
[----:B------:R4:W-:Y:S01]  /*4eb00*/  STL [R1+0x16e8], R59 ;  /* 0x0016e83b01007387 */ /* 0x0009e20000100800 */
[----:B--2---:R-:W-:-:S02]  /*4eb10*/  @!P0 IMAD.MOV.U32 R12, RZ, RZ, R54 ;  /* 0x000000ffff0c8224 */ /* 0x004fc400078e0036 */
[----:B------:R-:W-:Y:S01]  /*4eb20*/  @!P0 IMAD.MOV.U32 R13, RZ, RZ, R60 ;  /* 0x000000ffff0d8224 */ /* 0x000fe200078e003c */
[----:B0-----:R-:W2:Y:S04]  /*4eb30*/  LDL.LU R54, [R1+0x10cc] ;  /* 0x0010cc0001367983 */ /* 0x001ea80000300800 */
[----:B-1----:R-:W2:Y:S04]  /*4eb40*/  LDL.LU R60, [R1+0x104c] ;  /* 0x00104c00013c7983 */ /* 0x002ea80000300800 */
[----:B------:R-:W3:Y:S04]  /*4eb50*/  LDL.LU R53, [R1+0x108c] ;  /* 0x00108c0001357983 */ /* 0x000ee80000300800 */
[----:B------:R-:W3:Y:S04]  /*4eb60*/  LDL.LU R64, [R1+0x1048] ;  /* 0x0010480001407983 */ /* 0x000ee80000300800 */
[----:B------:R0:W3:Y:S02]  /*4eb70*/  @!P0 LDG.E.U8 R48, desc[UR20][R12.64] ;  /* 0x000000140c308981 */ /* 0x0000e4000c1e1100 */
[----:B0-----:R-:W-:-:S02]  /*4eb80*/  @!P0 IMAD.MOV.U32 R13, RZ, RZ, R59 ;  /* 0x000000ffff0d8224 */ /* 0x001fc400078e003b */
[----:B----4-:R-:W4:Y:S01]  /*4eb90*/  LDL.LU R59, [R1+0x1088] ;  /* 0x00108800013b7983 */ /* 0x010f220000300800 */
[----:B------:R-:W-:-:S03]  /*4eba0*/  @!P0 IMAD.MOV.U32 R12, RZ, RZ, R58 ;  /* 0x000000ffff0c8224 */ /* 0x000fc600078e003a */
[----:B------:R-:W4:Y:S01]  /*4ebb0*/  LDL.LU R58, [R1+0x10c8] ;  /* 0x0010c800013a7983 */ /* 0x000f220000300800 */
[----:B------:R-:W-:Y:S02]  /*4ebc0*/  PRMT R45, RZ, 0x7610, R45 ;  /* 0x00007610ff2d7816 */ /* 0x000fe4000000002d */
[----:B------:R-:W-:-:S04]  /*4ebd0*/  PRMT R44, RZ, 0x7610, R44 ;  /* 0x00007610ff2c7816 */ /* 0x000fc8000000002c */
[----:B------:R0:W4:Y:S01]  /*4ebe0*/  @!P0 LDG.E.U8 R45, desc[UR20][R12.64] ;  /* 0x000000140c2d8981 */ /* 0x000122000c1e1100 */
[----:B------:R-:W-:Y:S02]  /*4ebf0*/  PRMT R43, RZ, 0x7610, R43 ;  /* 0x00007610ff2b7816 */ /* 0x000fe4000000002b */
[----:B--2---:R-:W-:Y:S02]  /*4ec00*/  IADD3 R60, P4, PT, R60, UR15, RZ ;  /* 0x0000000f3c3c7c10 */ /* 0x004fe4000ff9e0ff */
[----:B------:R-:W-:Y:S02]  /*4ec10*/  IADD3 R54, P1, PT, R54, UR15, RZ ;  /* 0x0000000f36367c10 */ /* 0x000fe4000ff3e0ff */
[----:B---3--:R-:W-:Y:S02]  /*4ec20*/  IADD3 R53, P3, PT, R53, UR15, RZ ;  /* 0x0000000f35357c10 */ /* 0x008fe4000ff7e0ff */
[----:B------:R-:W-:Y:S01]  /*4ec30*/  IADD3.X R64, PT, PT, R64, UR58, RZ, P4, !PT ;  /* 0x0000003a40407c10 */ /* 0x000fe2000a7fe4ff */
[----:B0-----:R-:W-:Y:S01]  /*4ec40*/  @!P0 IMAD.MOV.U32 R12, RZ, RZ, R60 ;  /* 0x000000ffff0c8224 */ /* 0x001fe200078e003c */
[----:B------:R-:W-:Y:S03]  /*4ec50*/  STL [R1+0x104c], R60 ;  /* 0x00104c3c01007387 */ /* 0x000fe60000100800 */
[----:B------:R-:W-:Y:S01]  /*4ec60*/  @!P0 IMAD.MOV.U32 R13, RZ, RZ, R64 ;  /* 0x000000ffff0d8224 */ /* 0x000fe200078e0040 */
[----:B------:R-:W-:Y:S04]  /*4ec70*/  STL [R1+0x10cc], R54 ;  /* 0x0010cc3601007387 */ /* 0x000fe80000100800 */
[----:B------:R0:W-:Y:S04]  /*4ec80*/  STL [R1+0x108c], R53 ;  /* 0x00108c3501007387 */ /* 0x0001e80000100800 */
[----:B------:R1:W2:Y:S01]  /*4ec90*/  @!P0 LDG.E.U8 R44, desc[UR20][R12.64] ;  /* 0x000000140c2c8981 */ /* 0x0002a2000c1e1100 */
[----:B----4-:R-:W-:-:S02]  /*4eca0*/  IADD3.X R59, PT, PT, R59, UR58, RZ, P3, !PT ;  /* 0x0000003a3b3b7c10 */ /* 0x010fc40009ffe4ff */
[----:B------:R-:W-:Y:S01]  /*4ecb0*/  IADD3.X R58, PT, PT, R58, UR58, RZ, P1, !PT ;  /* 0x0000003a3a3a7c10 */ /* 0x000fe20008ffe4ff */
[----:B------:R3:W-:Y:S01]  /*4ecc0*/  STL [R1+0x1048], R64 ;  /* 0x0010484001007387 */ /* 0x0007e20000100800 */
[----:B-1----:R-:W-:-:S03]  /*4ecd0*/  @!P0 IMAD.MOV.U32 R12, RZ, RZ, R53 ;  /* 0x000000ffff0c8224 */ /* 0x002fc600078e0035 */
[----:B------:R1:W-:Y:S01]  /*4ece0*/  STL [R1+0x1088], R59 ;  /* 0x0010883b01007387 */ /* 0x0003e20000100800 */
[----:B------:R-:W-:-:S03]  /*4ecf0*/  @!P0 IMAD.MOV.U32 R13, RZ, RZ, R59 ;  /* 0x000000ffff0d8224 */ /* 0x000fc600078e003b */
[----:B------:R4:W-:Y:S04]  /*4ed00*/  STL [R1+0x10c8], R58 ;  /* 0x0010c83a01007387 */ /* 0x0009e80000100800 */
[----:B0-----:R-:W2:Y:S04]  /*4ed10*/  LDL.LU R53, [R1+0x118c] ;  /* 0x00118c0001357983 */ /* 0x001ea80000300800 */
[----:B------:R-:W2:Y:S04]  /*4ed20*/  LDL.LU R60, [R1+0x110c] ;  /* 0x00110c00013c7983 */ /* 0x000ea80000300800 */
[----:B------:R0:W2:Y:S02]  /*4ed30*/  @!P0 LDG.E.U8 R43, desc[UR20][R12.64] ;  /* 0x000000140c2b8981 */ /* 0x0000a4000c1e1100 */
[----:B0-----:R-:W-:-:S02]  /*4ed40*/  @!P0 IMAD.MOV.U32 R12, RZ, RZ, R54 ;  /* 0x000000ffff0c8224 */ /* 0x001fc400078e0036 */
[----:B------:R-:W2:Y:S04]  /*4ed50*/  LDL.LU R54, [R1+0x114c] ;  /* 0x00114c0001367983 */ /* 0x000ea80000300800 */
[----:B---3--:R-:W3:Y:S01]  /*4ed60*/  LDL.LU R64, [R1+0x1108] ;  /* 0x0011080001407983 */ /* 0x008ee20000300800 */
[----:B------:R-:W-:-:S03]  /*4ed70*/  @!P0 IMAD.MOV.U32 R13, RZ, RZ, R58 ;  /* 0x000000ffff0d8224 */ /* 0x000fc600078e003a */
[----:B-1----:R-:W3:Y:S04]  /*4ed80*/  LDL.LU R59, [R1+0x1148] ;  /* 0x00114800013b7983 */ /* 0x002ee80000300800 */
[----:B----4-:R-:W4:Y:S01]  /*4ed90*/  LDL.LU R58, [R1+0x1188] ;  /* 0x00118800013a7983 */ /* 0x010f220000300800 */
[----:B------:R-:W-:Y:S02]  /*4eda0*/  PRMT R42, RZ, 0x7610, R42 ;  /* 0x00007610ff2a7816 */ /* 0x000fe4000000002a */
[----:B------:R-:W-:-:S04]  /*4edb0*/  PRMT R41, RZ, 0x7610, R41 ;  /* 0x00007610ff297816 */ /* 0x000fc80000000029 */
[----:B------:R0:W4:Y:S01]  /*4edc0*/  @!P0 LDG.E.U8 R42, desc[UR20][R12.64] ;  /* 0x000000140c2a8981 */ /* 0x000122000c1e1100 */
[----:B------:R-:W-:Y:S02]  /*4edd0*/  PRMT R40, RZ, 0x7610, R40 ;  /* 0x00007610ff287816 */ /* 0x000fe40000000028 */
[----:B--2---:R-:W-:Y:S02]  /*4ede0*/  IADD3 R60, P4, PT, R60, UR15, RZ ;  /* 0x0000000f3c3c7c10 */ /* 0x004fe4000ff9e0ff */
[----:B------:R-:W-:-:S03]  /*4edf0*/  IADD3 R53, P1, PT, R53, UR15, RZ ;  /* 0x0000000f35357c10 */ /* 0x000fc6000ff3e0ff */
[----:B0-----:R-:W-:Y:S01]  /*4ee00*/  @!P0 IMAD.MOV.U32 R12, RZ, RZ, R60 ;  /* 0x000000ffff0c8224 */ /* 0x001fe200078e003c */
[----:B------:R-:W-:Y:S01]  /*4ee10*/  STL [R1+0x110c], R60 ;  /* 0x00110c3c01007387 */ /* 0x000fe20000100800 */
[----:B------:R-:W-:Y:S02]  /*4ee20*/  IADD3 R54, P3, PT, R54, UR15, RZ ;  /* 0x0000000f36367c10 */ /* 0x000fe4000ff7e0ff */
[----:B---3--:R-:W-:Y:S01]  /*4ee30*/  IADD3.X R64, PT, PT, R64, UR58, RZ, P4, !PT ;  /* 0x0000003a40407c10 */ /* 0x008fe2000a7fe4ff */
[----:B------:R-:W-:Y:S01]  /*4ee40*/  STL [R1+0x118c], R53 ;  /* 0x00118c3501007387 */ /* 0x000fe20000100800 */
[----:B------:R-:W-:-:S03]  /*4ee50*/  IADD3.X R59, PT, PT, R59, UR58, RZ, P3, !PT ;  /* 0x0000003a3b3b7c10 */ /* 0x000fc60009ffe4ff */
[----:B------:R-:W-:Y:S01]  /*4ee60*/  @!P0 IMAD.MOV.U32 R13, RZ, RZ, R64 ;  /* 0x000000ffff0d8224 */ /* 0x000fe200078e0040 */
[----:B------:R0:W-:Y:S01]  /*4ee70*/  STL [R1+0x114c], R54 ;  /* 0x00114c3601007387 */ /* 0x0001e20000100800 */
[----:B----4-:R-:W-:-:S03]  /*4ee80*/  IADD3.X R58, PT, PT, R58, UR58, RZ, P1, !PT ;  /* 0x0000003a3a3a7c10 */ /* 0x010fc60008ffe4ff */
[----:B------:R1:W2:Y:S04]  /*4ee90*/  @!P0 LDG.E.U8 R41, desc[UR20][R12.64] ;  /* 0x000000140c298981 */ /* 0x0002a8000c1e1100 */
[----:B------:R3:W-:Y:S04]  /*4eea0*/  STL [R1+0x1108], R64 ;  /* 0x0011084001007387 */ /* 0x0007e80000100800 */
[----:B------:R4:W-:Y:S01]  /*4eeb0*/  STL [R1+0x1148], R59 ;  /* 0x0011483b01007387 */ /* 0x0009e20000100800 */
[----:B-1----:R-:W-:Y:S02]  /*4eec0*/  @!P0 IMAD.MOV.U32 R12, RZ, RZ, R54 ;  /* 0x000000ffff0c8224 */ /* 0x002fe400078e0036 */
[----:B------:R-:W-:Y:S01]  /*4eed0*/  @!P0 IMAD.MOV.U32 R13, RZ, RZ, R59 ;  /* 0x000000ffff0d8224 */ /* 0x000fe200078e003b */
        /* <DEDUP_REMOVED lines=8> */
[----:B----4-:R-:W4:Y:S04]  /*4ef60*/  LDL.LU R59, [R1+0x1208] ;  /* 0x00120800013b7983 */ /* 0x010f280000300800 */
[----:B-1----:R-:W4:Y:S01]  /*4ef70*/  LDL.LU R58, [R1+0x1248] ;  /* 0x00124800013a7983 */ /* 0x002f220000300800 */
        /* <DEDUP_REMOVED lines=11> */
[----:B----4-:R-:W-:-:S03]  /*4f030*/  IADD3.X R59, PT, PT, R59, UR58, RZ, P3, !PT ;  /* 0x0000003a3b3b7c10 */ /* 0x010fc60009ffe4ff */
[----:B------:R-:W-:Y:S01]  /*4f040*/  @!P0 IMAD.MOV.U32 R13, RZ, RZ, R64 ;  /* 0x000000ffff0d8224 */ /* 0x000fe200078e0040 */
[----:B------:R0:W-:Y:S01]  /*4f050*/  STL [R1+0x120c], R53 ;  /* 0x00120c3501007387 */ /* 0x0001e20000100800 */
[----:B------:R-:W-:-:S03]  /*4f060*/  IADD3.X R58, PT, PT, R58, UR58, RZ, P1, !PT ;  /* 0x0000003a3a3a7c10 */ /* 0x000fc60008ffe4ff */
        /* <DEDUP_REMOVED lines=101> */
[----:B---3--:R-:W3:Y:S04]  /*4f6c0*/  LDL.LU R64, [R1+0x14c8] ;  /* 0x0014c80001407983 */ /* 0x008ee80000300800 */
[----:B----4-:R-:W4:Y:S01]  /*4f6d0*/  LDL.LU R59, [R1+0x1508] ;  /* 0x00150800013b7983 */ /* 0x010f220000300800 */
[----:B------:R-:W-:-:S03]  /*4f6e0*/  @!P0 IMAD.MOV.U32 R13, RZ, RZ, R58 ;  /* 0x000000ffff0d8224 */ /* 0x000fc600078e003a */
        /* <DEDUP_REMOVED lines=10> */
[----:B---3--:R-:W-:Y:S02]  /*4f790*/  IADD3.X R64, PT, PT, R64, UR58, RZ, P4, !PT ;  /* 0x0000003a40407c10 */ /* 0x008fe4000a7fe4ff */
[----:B----4-:R-:W-:-:S03]  /*4f7a0*/  IADD3.X R59, PT, PT, R59, UR58, RZ, P3, !PT ;  /* 0x0000003a3b3b7c10 */ /* 0x010fc60009ffe4ff */
[----:B------:R-:W-:Y:S01]  /*4f7b0*/  @!P0 IMAD.MOV.U32 R13, RZ, RZ, R64 ;  /* 0x000000ffff0d8224 */ /* 0x000fe200078e0040 */
[----:B------:R-:W-:Y:S01]  /*4f7c0*/  STL [R1+0xaa8], R54 ;  /* 0x000aa83601007387 */ /* 0x000fe20000100800 */
[----:B------:R-:W-:-:S03]  /*4f7d0*/  IADD3.X R58, PT, PT, R58, UR58, RZ, P1, !PT ;  /* 0x0000003a3a3a7c10 */ /* 0x000fc60008ffe4ff */
[----:B------:R0:W2:Y:S04]  /*4f7e0*/  @!P0 LDG.E.U8 R26, desc[UR20][R12.64] ;  /* 0x000000140c1a8981 */ /* 0x0000a8000c1e1100 */
[----:B------:R1:W-:Y:S01]  /*4f7f0*/  STL [R1+0x150c], R53 ;  /* 0x00150c3501007387 */ /* 0x0003e20000100800 */
[----:B0-----:R-:W-:Y:S02]  /*4f800*/  @!P0 IMAD.MOV.U32 R12, RZ, RZ, R53 ;  /* 0x000000ffff0c8224 */ /* 0x001fe400078e0035 */
[----:B------:R-:W-:Y:S01]  /*4f810*/  @!P0 IMAD.MOV.U32 R13, RZ, RZ, R59 ;  /* 0x000000ffff0d8224 */ /* 0x000fe200078e003b */
[----:B------:R-:W-:Y:S04]  /*4f820*/  STL [R1+0x14c8], R64 ;  /* 0x0014c84001007387 */ /* 0x000fe80000100800 */
[----:B------:R0:W-:Y:S04]  /*4f830*/  STL [R1+0x1508], R59 ;  /* 0x0015083b01007387 */ /* 0x0001e80000100800 */
[----:B------:R3:W-:Y:S04]  /*4f840*/  STL [R1+0xaa4], R58 ;  /* 0x000aa43a01007387 */ /* 0x0007e80000100800 */
[----:B------:R4:W2:Y:S04]  /*4f850*/  @!P0 LDG.E.U8 R25, desc[UR20][R12.64] ;  /* 0x000000140c198981 */ /* 0x0008a8000c1e1100 */
[----:B-1----:R-:W2:Y:S01]  /*4f860*/  LDL.LU R53, [R1+0xa28] ;  /* 0x000a280001357983 */ /* 0x002ea20000300800 */
[----:B----4-:R-:W-:-:S03]  /*4f870*/  @!P0 IMAD.MOV.U32 R12, RZ, RZ, R54 ;  /* 0x000000ffff0c8224 */ /* 0x010fc600078e0036 */
[----:B------:R-:W4:Y:S04]  /*4f880*/  LDL.LU R54, [R1+0xa80] ;  /* 0x000a800001367983 */ /* 0x000f280000300800 */
[----:B0-----:R-:W4:Y:S04]  /*4f890*/  LDL.LU R59, [R1+0x154c] ;  /* 0x00154c00013b7983 */ /* 0x001f280000300800 */
[----:B------:R-:W4:Y:S01]  /*4f8a0*/  LDL.LU R64, [R1+0xa7c] ;  /* 0x000a7c0001407983 */ /* 0x000f220000300800 */
[----:B------:R-:W-:-:S03]  /*4f8b0*/  @!P0 IMAD.MOV.U32 R13, RZ, RZ, R58 ;  /* 0x000000ffff0d8224 */ /* 0x000fc600078e003a */
[----:B------:R-:W4:Y:S04]  /*4f8c0*/  LDL.LU R60, [R1+0x1548] ;  /* 0x00154800013c7983 */ /* 0x000f280000300800 */
[----:B---3--:R-:W3:Y:S01]  /*4f8d0*/  LDL.LU R58, [R1+0xa24] ;  /* 0x000a2400013a7983 */ /* 0x008ee20000300800 */
[----:B------:R-:W-:Y:S02]  /*4f8e0*/  PRMT R24, RZ, 0x7610, R24 ;  /* 0x00007610ff187816 */ /* 0x000fe40000000018 */
[----:B------:R-:W-:-:S04]  /*4f8f0*/  PRMT R23, RZ, 0x7610, R23 ;  /* 0x00007610ff177816 */ /* 0x000fc80000000017 */
[----:B------:R0:W3:Y:S01]  /*4f900*/  @!P0 LDG.E.U8 R24, desc[UR20][R12.64] ;  /* 0x000000140c188981 */ /* 0x0000e2000c1e1100 */
[----:B------:R-:W-:Y:S02]  /*4f910*/  PRMT R22, RZ, 0x7610, R22 ;  /* 0x00007610ff167816 */ /* 0x000fe40000000016 */
[----:B--2---:R-:W-:Y:S02]  /*4f920*/  IADD3 R53, P1, PT, R53, UR15, RZ ;  /* 0x0000000f35357c10 */ /* 0x004fe4000ff3e0ff */
[----:B----4-:R-:W-:Y:S02]  /*4f930*/  IADD3 R54, P4, PT, R54, UR15, RZ ;  /* 0x0000000f36367c10 */ /* 0x010fe4000ff9e0ff */
[----:B------:R-:W-:Y:S02]  /*4f940*/  IADD3 R59, P3, PT, R59, UR15, RZ ;  /* 0x0000000f3b3b7c10 */ /* 0x000fe4000ff7e0ff */
[----:B------:R-:W-:Y:S01]  /*4f950*/  IADD3.X R64, PT, PT, R64, UR58, RZ, P4, !PT ;  /* 0x0000003a40407c10 */ /* 0x000fe2000a7fe4ff */
[----:B0-----:R-:W-:Y:S01]  /*4f960*/  @!P0 IMAD.MOV.U32 R12, RZ, RZ, R54 ;  /* 0x000000ffff0c8224 */ /* 0x001fe200078e0036 */
[----:B------:R0:W-:Y:S01]  /*4f970*/  STL [R1+0xa80], R54 ;  /* 0x000a803601007387 */ /* 0x0001e20000100800 */
[----:B------:R-:W-:-:S02]  /*4f980*/  IADD3.X R60, PT, PT, R60, UR58, RZ, P3, !PT ;  /* 0x0000003a3c3c7c10 */ /* 0x000fc40009ffe4ff */
[----:B------:R-:W-:Y:S01]  /*4f990*/  @!P0 IMAD.MOV.U32 R13, RZ, RZ, R64 ;  /* 0x000000ffff0d8224 */ /* 0x000fe200078e0040 */
[----:B------:R-:W-:Y:S01]  /*4f9a0*/  STL [R1+0xa28], R53 ;  /* 0x000a283501007387 */ /* 0x000fe20000100800 */
[----:B---3--:R-:W-:-:S03]  /*4f9b0*/  IADD3.X R58, PT, PT, R58, UR58, RZ, P1, !PT ;  /* 0x0000003a3a3a7c10 */ /* 0x008fc60008ffe4ff */
[----:B------:R-:W-:Y:S04]  /*4f9c0*/  STL [R1+0x154c], R59 ;  /* 0x00154c3b01007387 */ /* 0x000fe80000100800 */
[----:B------:R1:W2:Y:S04]  /*4f9d0*/  @!P0 LDG.E.U8 R23, desc[UR20][R12.64] ;  /* 0x000000140c178981 */ /* 0x0002a8000c1e1100 */
[----:B------:R-:W-:Y:S04]  /*4f9e0*/  STL [R1+0xa7c], R64 ;  /* 0x000a7c4001007387 */ /* 0x000fe80000100800 */
[----:B------:R3:W-:Y:S01]  /*4f9f0*/  STL [R1+0x1548], R60 ;  /* 0x0015483c01007387 */ /* 0x0007e20000100800 */
[----:B-1----:R-:W-:-:S02]  /*4fa00*/  @!P0 IMAD.MOV.U32 R12, RZ, RZ, R59 ;  /* 0x000000ffff0c8224 */ /* 0x002fc400078e003b */
[----:B------:R-:W-:Y:S01]  /*4fa10*/  @!P0 IMAD.MOV.U32 R13, RZ, RZ, R60 ;  /* 0x000000ffff0d8224 */ /* 0x000fe200078e003c */
[----:B0-----:R-:W4:Y:S04]  /*4fa20*/  LDL.LU R54, [R1+0x9a8] ;  /* 0x0009a80001367983 */ /* 0x001f280000300800 */
[----:B------:R0:W-:Y:S04]  /*4fa30*/  STL [R1+0xa24], R58 ;  /* 0x000a243a01007387 */ /* 0x0001e80000100800 */
[----:B---3--:R-:W3:Y:S04]  /*4fa40*/  LDL.LU R60, [R1+0xa00] ;  /* 0x000a0000013c7983 */ /* 0x008ee80000300800 */
[----:B------:R1:W2:Y:S02]  /*4fa50*/  @!P0 LDG.E.U8 R22, desc[UR20][R12.64] ;  /* 0x000000140c168981 */ /* 0x0002a4000c1e1100 */
[----:B-1----:R-:W-:-:S02]  /*4fa60*/  @!P0 IMAD.MOV.U32 R12, RZ, RZ, R53 ;  /* 0x000000ffff0c8224 */ /* 0x002fc400078e0035 */
[----:B------:R-:W2:Y:S04]  /*4fa70*/  LDL.LU R53, [R1+0x158c] ;  /* 0x00158c0001357983 */ /* 0x000ea80000300800 */
[----:B------:R-:W2:Y:S01]  /*4fa80*/  LDL.LU R64, [R1+0x9fc] ;  /* 0x0009fc0001407983 */ /* 0x000ea20000300800 */
[----:B------:R-:W-:-:S03]  /*4fa90*/  @!P0 IMAD.MOV.U32 R13, RZ, RZ, R58 ;  /* 0x000000ffff0d8224 */ /* 0x000fc600078e003a */
[----:B0-----:R-:W2:Y:S04]  /*4faa0*/  LDL.LU R58, [R1+0x1588] ;  /* 0x00158800013a7983 */ /* 0x001ea80000300800 */
[----:B------:R-:W2:Y:S01]  /*4fab0*/  LDL.LU R59, [R1+0x9a4] ;  /* 0x0009a400013b7983 */ /* 0x000ea20000300800 */
[----:B------:R-:W-:Y:S02]  /*4fac0*/  PRMT R21, RZ, 0x7610, R21 ;  /* 0x00007610ff157816 */ /* 0x000fe40000000015 */
[----:B------:R-:W-:-:S04]  /*4fad0*/  PRMT R20, RZ, 0x7610, R20 ;  /* 0x00007610ff147816 */ /* 0x000fc80000000014 */
[----:B------:R0:W2:Y:S01]  /*4fae0*/  @!P0 LDG.E.U8 R21, desc[UR20][R12.64] ;  /* 0x000000140c158981 */ /* 0x0000a2000c1e1100 */
[----:B------:R-:W-:Y:S02]  /*4faf0*/  PRMT R19, RZ, 0x7610, R19 ;  /* 0x00007610ff137816 */ /* 0x000fe40000000013 */
[----:B----4-:R-:W-:Y:S02]  /*4fb00*/  IADD3 R54, P1, PT, R54, UR15, RZ ;  /* 0x0000000f36367c10 */ /* 0x010fe4000ff3e0ff */
[----:B---3--:R-:W-:-:S05]  /*4fb10*/  IADD3 R60, P4, PT, R60, UR15, RZ ;  /* 0x0000000f3c3c7c10 */ /* 0x008fca000ff9e0ff */
[----:B0-----:R-:W-:Y:S01]  /*4fb20*/  @!P0 IMAD.MOV.U32 R12, RZ, RZ, R60 ;  /* 0x000000ffff0c8224 */ /* 0x001fe200078e003c */
[----:B------:R-:W-:Y:S04]  /*4fb30*/  STL [R1+0xa00], R60 ;  /* 0x000a003c01007387 */ /* 0x000fe80000100800 */
[----:B------:R-:W-:Y:S01]  /*4fb40*/  STL [R1+0x9a8], R54 ;  /* 0x0009a83601007387 */ /* 0x000fe20000100800 */
[----:B--2---:R-:W-:Y:S02]  /*4fb50*/  IADD3 R53, P3, PT, R53, UR15, RZ ;  /* 0x0000000f35357c10 */ /* 0x004fe4000ff7e0ff */
[----:B------:R-:W-:-:S03]  /*4fb60*/  IADD3.X R64, PT, PT, R64, UR58, RZ, P4, !PT ;  /* 0x0000003a40407c10 */ /* 0x000fc6000a7fe4ff */
[----:B------:R0:W-:Y:S01]  /*4fb70*/  STL [R1+0x158c], R53 ;  /* 0x00158c3501007387 */ /* 0x0001e20000100800 */
[----:B------:R-:W-:Y:S01]  /*4fb80*/  IADD3.X R58, PT, PT, R58, UR58, RZ, P3, !PT ;  /* 0x0000003a3a3a7c10 */ /* 0x000fe20009ffe4ff */
[----:B------:R-:W-:Y:S01]  /*4fb90*/  @!P0 IMAD.MOV.U32 R13, RZ, RZ, R64 ;  /* 0x000000ffff0d8224 */ /* 0x000fe200078e0040 */
[----:B------:R-:W-:Y:S01]  /*4fba0*/  IADD3.X R59, PT, PT, R59, UR58, RZ, P1, !PT ;  /* 0x0000003a3b3b7c10 */ /* 0x000fe20008ffe4ff */
[----:B------:R-:W-:Y:S04]  /*4fbb0*/  STL [R1+0x9fc], R64 ;  /* 0x0009fc4001007387 */ /* 0x000fe80000100800 */
[----:B------:R1:W-:Y:S04]  /*4fbc0*/  STL [R1+0x1588], R58 ;  /* 0x0015883a01007387 */ /* 0x0003e80000100800 */
[----:B------:R2:W3:Y:S04]  /*4fbd0*/  @!P0 LDG.E.U8 R20, desc[UR20][R12.64] ;  /* 0x000000140c148981 */ /* 0x0004e8000c1e1100 */
[----:B------:R4:W-:Y:S01]  /*4fbe0*/  STL [R1+0x9a4], R59 ;  /* 0x0009a43b01007387 */ /* 0x0009e20000100800 */
[----:B--2---:R-:W-:-:S03]  /*4fbf0*/  @!P0 IMAD.MOV.U32 R12, RZ, RZ, R53 ;  /* 0x000000ffff0c8224 */ /* 0x004fc600078e0035 */
[----:B0-----:R-:W2:Y:S01]  /*4fc00*/  LDL.LU R53, [R1+0x640] ;  /* 0x0006400001357983 */ /* 0x001ea20000300800 */
[----:B------:R-:W-:-:S03]  /*4fc10*/  @!P0 IMAD.MOV.U32 R13, RZ, RZ, R58 ;  /* 0x000000ffff0d8224 */ /* 0x000fc600078e003a */
[----:B------:R-:W2:Y:S04]  /*4fc20*/  LDL.LU R60, [R1+0x5c0] ;  /* 0x0005c000013c7983 */ /* 0x000ea80000300800 */
[----:B-1----:R-:W3:Y:S04]  /*4fc30*/  LDL.LU R58, [R1+0x600] ;  /* 0x00060000013a7983 */ /* 0x002ee80000300800 */
        /* <DEDUP_REMOVED lines=9> */
[----:B------:R-:W-:Y:S01]  /*4fcd0*/  PRMT R16, RZ, 0x7610, R16 ;  /* 0x00007610ff107816 */ /* 0x000fe20000000010 */
[----:B------:R-:W-:Y:S02]  /*4fce0*/  IMAD.MOV.U32 R70, RZ, RZ, R76 ;  /* 0x000000ffff467224 */ /* 0x000fe400078e004c */
[----:B------:R-:W-:Y:S02]  /*4fcf0*/  IMAD.MOV.U32 R76, RZ, RZ, R46 ;  /* 0x000000ffff4c7224 */ /* 0x000fe400078e002e */
[----:B------:R-:W-:Y:S02]  /*4fd00*/  IMAD.MOV.U32 R66, RZ, RZ, R71 ;  /* 0x000000ffff427224 */ /* 0x000fe400078e0047 */
[----:B------:R-:W-:Y:S02]  /*4fd10*/  IMAD.MOV.U32 R71, RZ, RZ, R77 ;  /* 0x000000ffff477224 */ /* 0x000fe400078e004d */
[----:B------:R-:W-:-:S02]  /*4fd20*/  IMAD.MOV.U32 R77, RZ, RZ, R78 ;  /* 0x000000ffff4d7224 */ /* 0x000fc400078e004e */
[----:B------:R-:W-:Y:S01]  /*4fd30*/  IMAD.MOV.U32 R78, RZ, RZ, R47 ;  /* 0x000000ffff4e7224 */ /* 0x000fe200078e002f */
[----:B--2---:R-:W-:Y:S02]  /*4fd40*/  IADD3 R60, P4, PT, R60, UR15, RZ ;  /* 0x0000000f3c3c7c10 */ /* 0x004fe4000ff9e0ff */
[----:B---3--:R-:W-:Y:S02]  /*4fd50*/  IADD3 R58, P3, PT, R58, UR15, RZ ;  /* 0x0000000f3a3a7c10 */ /* 0x008fe4000ff7e0ff */
[----:B------:R-:W-:Y:S01]  /*4fd60*/  IADD3.X R64, PT, PT, R64, UR58, RZ, P4, !PT ;  /* 0x0000003a40407c10 */ /* 0x000fe2000a7fe4ff */
[----:B0-----:R-:W-:Y:S01]  /*4fd70*/  @!P0 IMAD.MOV.U32 R12, RZ, RZ, R60 ;  /* 0x000000ffff0c8224 */ /* 0x001fe200078e003c */
[----:B------:R-:W-:-:S03]  /*4fd80*/  IADD3 R53, P1, PT, R53, UR15, RZ ;  /* 0x0000000f35357c10 */ /* 0x000fc6000ff3e0ff */
[----:B------:R-:W-:Y:S01]  /*4fd90*/  @!P0 IMAD.MOV.U32 R13, RZ, RZ, R64 ;  /* 0x000000ffff0d8224 */ /* 0x000fe200078e0040 */
[----:B------:R-:W-:Y:S04]  /*4fda0*/  STL [R1+0x5c0], R60 ;  /* 0x0005c03c01007387 */ /* 0x000fe80000100800 */
[----:B------:R0:W2:Y:S01]  /*4fdb0*/  @!P0 LDG.E.U8 R17, desc[UR20][R12.64] ;  /* 0x000000140c118981 */ /* 0x0000a2000c1e1100 */
[----:B----4-:R-:W-:-:S03]  /*4fdc0*/  IADD3.X R59, PT, PT, R59, UR58, RZ, P3, !PT ;  /* 0x0000003a3b3b7c10 */ /* 0x010fc60009ffe4ff */
[----:B------:R1:W-:Y:S01]  /*4fdd0*/  STL [R1+0x640], R53 ;  /* 0x0006403501007387 */ /* 0x0003e20000100800 */
[----:B0-----:R-:W-:Y:S01]  /*4fde0*/  @!P0 IMAD.MOV.U32 R12, RZ, RZ, R58 ;  /* 0x000000ffff0c8224 */ /* 0x001fe200078e003a */
[----:B------:R-:W-:Y:S01]  /*4fdf0*/  IADD3.X R54, PT, PT, R54, UR58, RZ, P1, !PT ;  /* 0x0000003a36367c10 */ /* 0x000fe20008ffe4ff */
[----:B------:R-:W-:Y:S01]  /*4fe00*/  @!P0 IMAD.MOV.U32 R13, RZ, RZ, R59 ;  /* 0x000000ffff0d8224 */ /* 0x000fe200078e003b */
[----:B------:R0:W-:Y:S04]  /*4fe10*/  STL [R1+0x600], R58 ;  /* 0x0006003a01007387 */ /* 0x0001e80000100800 */
[----:B------:R-:W-:Y:S04]  /*4fe20*/  STL [R1+0x5bc], R64 ;  /* 0x0005bc4001007387 */ /* 0x000fe80000100800 */
[----:B------:R3:W-:Y:S04]  /*4fe30*/  STL [R1+0x5fc], R59 ;  /* 0x0005fc3b01007387 */ /* 0x0007e80000100800 */
[----:B------:R4:W2:Y:S04]  /*4fe40*/  @!P0 LDG.E.U8 R16, desc[UR20][R12.64] ;  /* 0x000000140c108981 */ /* 0x0008a8000c1e1100 */
[----:B------:R0:W-:Y:S01]  /*4fe50*/  STL [R1+0x63c], R54 ;  /* 0x00063c3601007387 */ /* 0x0001e20000100800 */
[----:B----4-:R-:W-:-:S03]  /*4fe60*/  @!P0 IMAD.MOV.U32 R12, RZ, RZ, R53 ;  /* 0x000000ffff0c8224 */ /* 0x010fc600078e0035 */
[----:B-1----:R-:W4:Y:S04]  /*4fe70*/  LDL.LU R53, [R1+0x720] ;  /* 0x0007200001357983 */ /* 0x002f280000300800 */
[----:B------:R-:W2:Y:S04]  /*4fe80*/  LDL.LU R46, [R1+0x680] ;  /* 0x00068000012e7983 */ /* 0x000ea80000300800 */
[----:B0-----:R-:W2:Y:S04]  /*4fe90*/  LDL.LU R58, [R1+0x6c0] ;  /* 0x0006c000013a7983 */ /* 0x001ea80000300800 */
[----:B------:R-:W2:Y:S04]  /*4fea0*/  LDL.LU R47, [R1+0x67c] ;  /* 0x00067c00012f7983 */ /* 0x000ea80000300800 */
[----:B---3--:R-:W3:Y:S01]  /*4feb0*/  LDL.LU R59, [R1+0x6bc] ;  /* 0x0006bc00013b7983 */ /* 0x008ee20000300800 */
[----:B------:R-:W-:-:S03]  /*4fec0*/  @!P0 IMAD.MOV.U32 R13, RZ, RZ, R54 ;  /* 0x000000ffff0d8224 */ /* 0x000fc600078e0036 */
[----:B------:R-:W3:Y:S01]  /*4fed0*/  LDL.LU R54, [R1+0x71c] ;  /* 0x00071c0001367983 */ /* 0x000ee20000300800 */
[----:B------:R-:W-:Y:S02]  /*4fee0*/  PRMT R15, RZ, 0x7610, R15 ;  /* 0x00007610ff0f7816 */ /* 0x000fe4000000000f */
[----:B------:R-:W-:-:S04]  /*4fef0*/  PRMT R14, RZ, 0x7610, R14 ;  /* 0x00007610ff0e7816 */ /* 0x000fc8000000000e */
[----:B------:R0:W3:Y:S02]  /*4ff00*/  @!P0 LDG.E.U8 R15, desc[UR20][R12.64] ;  /* 0x000000140c0f8981 */ /* 0x0000e4000c1e1100 */
[----:B0-----:R-:W-:Y:S02]  /*4ff10*/  PRMT R13, RZ, 0x7610, R13 ;  /* 0x00007610ff0d7816 */ /* 0x001fe4000000000d */
[----:B----4-:R-:W-:Y:S02]  /*4ff20*/  IADD3 R53, P1, PT, R53, UR15, RZ ;  /* 0x0000000f35357c10 */ /* 0x010fe4000ff3e0ff */
[----:B--2---:R-:W-:Y:S02]  /*4ff30*/  IADD3 R46, P4, PT, R46, UR15, RZ ;  /* 0x0000000f2e2e7c10 */ /* 0x004fe4000ff9e0ff */
[----:B------:R-:W-:-:S03]  /*4ff40*/  IADD3 R58, P3, PT, R58, UR15, RZ ;  /* 0x0000000f3a3a7c10 */ /* 0x000fc6000ff7e0ff */
[----:B------:R0:W-:Y:S01]  /*4ff50*/  STL [R1+0x680], R46 ;  /* 0x0006802e01007387 */ /* 0x0001e20000100800 */
[----:B------:R-:W-:-:S03]  /*4ff60*/  IADD3.X R47, PT, PT, R47, UR58, RZ, P4, !PT ;  /* 0x0000003a2f2f7c10 */ /* 0x000fc6000a7fe4ff */
[----:B------:R-:W-:Y:S01]  /*4ff70*/  STL [R1+0x720], R53 ;  /* 0x0007203501007387 */ /* 0x000fe20000100800 */
[----:B---3--:R-:W-:-:S03]  /*4ff80*/  IADD3.X R59, PT, PT, R59, UR58, RZ, P3, !PT ;  /* 0x0000003a3b3b7c10 */ /* 0x008fc60009ffe4ff */
[----:B------:R-:W-:Y:S04]  /*4ff90*/  STL [R1+0x6c0], R58 ;  /* 0x0006c03a01007387 */ /* 0x000fe80000100800 */
[----:B------:R1:W-:Y:S01]  /*4ffa0*/  STL [R1+0x67c], R47 ;  /* 0x00067c2f01007387 */ /* 0x0003e20000100800 */
[----:B------:R-:W-:-:S03]  /*4ffb0*/  IADD3.X R54, PT, PT, R54, UR58, RZ, P1, !PT ;  /* 0x0000003a36367c10 */ /* 0x000fc60008ffe4ff */
[----:B------:R0:W2:Y:S04]  /*4ffc0*/  @!P0 LDG.E.U8 R14, desc[UR20][R46.64] ;  /* 0x000000142e0e8981 */ /* 0x0000a8000c1e1100 */
[----:B------:R3:W-:Y:S01]  /*4ffd0*/  STL [R1+0x6bc], R59 ;  /* 0x0006bc3b01007387 */ /* 0x0007e20000100800 */
[----:B0-----:R-:W-:Y:S02]  /*4ffe0*/  @!P0 IMAD.MOV.U32 R46, RZ, RZ, R58 ;  /* 0x000000ffff2e8224 */ /* 0x001fe400078e003a */
[----:B-1----:R-:W-:Y:S01]  /*4fff0*/  @!P0 IMAD.MOV.U32 R47, RZ, RZ, R59 ;  /* 0x000000ffff2f8224 */ /* 0x002fe200078e003b */
[----:B------:R0:W-:Y:S04]  /*50000*/  STL [R1+0x71c], R54 ;  /* 0x00071c3601007387 */ /* 0x0001e80000100800 */
[----:B------:R1:W4:Y:S02]  /*50010*/  @!P0 LDG.E.U8 R13, desc[UR20][R46.64] ;  /* 0x000000142e0d8981 */ /* 0x000324000c1e1100 */
[----:B-1----:R-:W-:-:S02]  /*50020*/  @!P0 IMAD.MOV.U32 R46, RZ, RZ, R53 ;  /* 0x000000ffff2e8224 */ /* 0x002fc400078e0035 */
[----:B------:R-:W2:Y:S04]  /*50030*/  LDL.LU R53, [R1+0x7e0] ;  /* 0x0007e00001357983 */ /* 0x000ea80000300800 */
[----:B------:R-:W2:Y:S04]  /*50040*/  LDL.LU R60, [R1+0x760] ;  /* 0x00076000013c7983 */ /* 0x000ea80000300800 */
[----:B------:R-:W4:Y:S04]  /*50050*/  LDL.LU R58, [R1+0x7a0] ;  /* 0x0007a000013a7983 */ /* 0x000f280000300800 */
[----:B------:R-:W4:Y:S04]  /*50060*/  LDL.LU R64, [R1+0x75c] ;  /* 0x00075c0001407983 */ /* 0x000f280000300800 */
[----:B---3--:R-:W3:Y:S01]  /*50070*/  LDL.LU R59, [R1+0x79c] ;  /* 0x00079c00013b7983 */ /* 0x008ee20000300800 */
[----:B------:R-:W-:-:S03]  /*50080*/  @!P0 IMAD.MOV.U32 R47, RZ, RZ, R54 ;  /* 0x000000ffff2f8224 */ /* 0x000fc600078e0036 */
[----:B0-----:R-:W3:Y:S01]  /*50090*/  LDL.LU R54, [R1+0x7dc] ;  /* 0x0007dc0001367983 */ /* 0x001ee20000300800 */
[----:B------:R-:W-:Y:S02]  /*500a0*/  PRMT R12, RZ, 0x7610, R12 ;  /* 0x00007610ff0c7816 */ /* 0x000fe4000000000c */
[----:B------:R-:W-:-:S04]  /*500b0*/  PRMT R49, RZ, 0x7610, R49 ;  /* 0x00007610ff317816 */ /* 0x000fc80000000031 */
[----:B------:R0:W3:Y:S01]  /*500c0*/  @!P0 LDG.E.U8 R12, desc[UR20][R46.64] ;  /* 0x000000142e0c8981 */ /* 0x0000e2000c1e1100 */
[----:B------:R-:W-:Y:S02]  /*500d0*/  PRMT R50, RZ, 0x7610, R50 ;  /* 0x00007610ff327816 */ /* 0x000fe40000000032 */
[----:B--2---:R-:W-:Y:S02]  /*500e0*/  IADD3 R60, P4, PT, R60, UR15, RZ ;  /* 0x0000000f3c3c7c10 */ /* 0x004fe4000ff9e0ff */
[----:B----4-:R-:W-:Y:S02]  /*500f0*/  IADD3 R58, P3, PT, R58, UR15, RZ ;  /* 0x0000000f3a3a7c10 */ /* 0x010fe4000ff7e0ff */
[----:B------:R-:W-:Y:S01]  /*50100*/  IADD3.X R64, PT, PT, R64, UR58, RZ, P4, !PT ;  /* 0x0000003a40407c10 */ /* 0x000fe2000a7fe4ff */
[----:B0-----:R-:W-:Y:S01]  /*50110*/  @!P0 IMAD.MOV.U32 R46, RZ, RZ, R60 ;  /* 0x000000ffff2e8224 */ /* 0x001fe200078e003c */
[----:B------:R-:W-:Y:S02]  /*50120*/  IADD3 R53, P1, PT, R53, UR15, RZ ;  /* 0x0000000f35357c10 */ /* 0x000fe4000ff3e0ff */
[----:B---3--:R-:W-:Y:S01]  /*50130*/  IADD3.X R59, PT, PT, R59, UR58, RZ, P3, !PT ;  /* 0x0000003a3b3b7c10 */ /* 0x008fe20009ffe4ff */
[----:B------:R-:W-:Y:S01]  /*50140*/  @!P0 IMAD.MOV.U32 R47, RZ, RZ, R64 ;  /* 0x000000ffff2f8224 */ /* 0x000fe200078e0040 */
[----:B------:R-:W-:Y:S01]  /*50150*/  STL [R1+0x760], R60 ;  /* 0x0007603c01007387 */ /* 0x000fe20000100800 */
[----:B------:R-:W-:-:S03]  /*50160*/  IADD3.X R54, PT, PT, R54, UR58, RZ, P1, !PT ;  /* 0x0000003a36367c10 */ /* 0x000fc60008ffe4ff */
[----:B------:R0:W2:Y:S04]  /*50170*/  @!P0 LDG.E.U8 R49, desc[UR20][R46.64] ;  /* 0x000000142e318981 */ /* 0x0000a8000c1e1100 */
[----:B------:R1:W-:Y:S01]  /*50180*/  STL [R1+0x7e0], R53 ;  /* 0x0007e03501007387 */ /* 0x0003e20000100800 */
[----:B0-----:R-:W-:Y:S02]  /*50190*/  @!P0 IMAD.MOV.U32 R46, RZ, RZ, R58 ;  /* 0x000000ffff2e8224 */ /* 0x001fe400078e003a */
[----:B------:R-:W-:Y:S01]  /*501a0*/  @!P0 IMAD.MOV.U32 R47, RZ, RZ, R59 ;  /* 0x000000ffff2f8224 */ /* 0x000fe200078e003b */
[----:B------:R0:W-:Y:S04]  /*501b0*/  STL [R1+0x7a0], R58 ;  /* 0x0007a03a01007387 */ /* 0x0001e80000100800 */
[----:B------:R3:W-:Y:S04]  /*501c0*/  STL [R1+0x75c], R64 ;  /* 0x00075c4001007387 */ /* 0x0007e80000100800 */
[----:B------:R4:W-:Y:S04]  /*501d0*/  STL [R1+0x79c], R59 ;  /* 0x00079c3b01007387 */ /* 0x0009e80000100800 */
[----:B------:R0:W2:Y:S04]  /*501e0*/  @!P0 LDG.E.U8 R50, desc[UR20][R46.64] ;  /* 0x000000142e328981 */ /* 0x0000a8000c1e1100 */
[----:B------:R3:W-:Y:S01]  /*501f0*/  STL [R1+0x7dc], R54 ;  /* 0x0007dc3601007387 */ /* 0x0007e20000100800 */
[----:B0-----:R-:W-:-:S03]  /*50200*/  @!P0 IMAD.MOV.U32 R46, RZ, RZ, R53 ;  /* 0x000000ffff2e8224 */ /* 0x001fc600078e0035 */
[----:B-1----:R-:W2:Y:S04]  /*50210*/  LDL.LU R53, [R1+0x8a0] ;  /* 0x0008a00001357983 */ /* 0x002ea80000300800 */
[----:B------:R-:W2:Y:S04]  /*50220*/  LDL.LU R60, [R1+0x820] ;  /* 0x00082000013c7983 */ /* 0x000ea80000300800 */
[----:B------:R-:W2:Y:S04]  /*50230*/  LDL.LU R58, [R1+0x860] ;  /* 0x00086000013a7983 */ /* 0x000ea80000300800 */
[----:B---3--:R-:W3:Y:S04]  /*50240*/  LDL.LU R64, [R1+0x81c] ;  /* 0x00081c0001407983 */ /* 0x008ee80000300800 */
        /* <DEDUP_REMOVED lines=9> */
[----:B---3--:R-:W-:Y:S01]  /*502e0*/  IADD3.X R64, PT, PT, R64, UR58, RZ, P4, !PT ;  /* 0x0000003a40407c10 */ /* 0x008fe2000a7fe4ff */
[----:B0-----:R-:W-:Y:S01]  /*502f0*/  @!P0 IMAD.MOV.U32 R46, RZ, RZ, R60 ;  /* 0x000000ffff2e8224 */ /* 0x001fe200078e003c */
[----:B------:R-:W-:Y:S02]  /*50300*/  IADD3 R53, P1, PT, R53, UR15, RZ ;  /* 0x0000000f35357c10 */ /* 0x000fe4000ff3e0ff */
[----:B----4-:R-:W-:Y:S01]  /*50310*/  IADD3.X R59, PT, PT, R59, UR58, RZ, P3, !PT ;  /* 0x0000003a3b3b7c10 */ /* 0x010fe20009ffe4ff */
        /* <DEDUP_REMOVED lines=46> */
[----:B---3--:R-:W3:Y:S01]  /*50600*/  LDL.LU R64, [R1+0x15b8] ;  /* 0x0015b80001407983 */ /* 0x008ee20000300800 */
[----:B------:R-:W-:-:S03]  /*50610*/  @!P0 IMAD.MOV.U32 R47, RZ, RZ, R54 ;  /* 0x000000ffff2f8224 */ /* 0x000fc600078e0036 */
[----:B----4-:R-:W4:Y:S04]  /*50620*/  LDL.LU R59, [R1+0x15f8] ;  /* 0x0015f800013b7983 */ /* 0x010f280000300800 */
        /* <DEDUP_REMOVED lines=12> */
[----:B------:R0:W-:Y:S01]  /*506f0*/  STL [R1+0x15bc], R60 ;  /* 0x0015bc3c01007387 */ /* 0x0001e20000100800 */
[----:B------:R-:W-:-:S03]  /*50700*/  IADD3.X R54, PT, PT, R54, UR58, RZ, P1, !PT ;  /* 0x0000003a36367c10 */ /* 0x000fc60008ffe4ff */
[----:B------:R-:W-:Y:S04]  /*50710*/  STL [R1+0x163c], R53 ;  /* 0x00163c3501007387 */ /* 0x000fe80000100800 */
[----:B------:R1:W2:Y:S04]  /*50720*/  @!P0 LDG.E.U8 R67, desc[UR20][R46.64] ;  /* 0x000000142e438981 */ /* 0x0002a8000c1e1100 */
[----:B------:R3:W-:Y:S04]  /*50730*/  STL [R1+0x15fc], R58 ;  /* 0x0015fc3a01007387 */ /* 0x0007e80000100800 */
[----:B------:R4:W-:Y:S01]  /*50740*/  STL [R1+0x15b8], R64 ;  /* 0x0015b84001007387 */ /* 0x0009e20000100800 */
[----:B-1----:R-:W-:-:S02]  /*50750*/  @!P0 IMAD.MOV.U32 R46, RZ, RZ, R58 ;  /* 0x000000ffff2e8224 */ /* 0x002fc400078e003a */
[----:B------:R-:W-:Y:S01]  /*50760*/  @!P0 IMAD.MOV.U32 R47, RZ, RZ, R59 ;  /* 0x000000ffff2f8224 */ /* 0x000fe200078e003b */
[----:B------:R1:W-:Y:S04]  /*50770*/  STL [R1+0x15f8], R59 ;  /* 0x0015f83b01007387 */ /* 0x0003e80000100800 */
[----:B------:R1:W-:Y:S04]  /*50780*/  STL [R1+0x1638], R54 ;  /* 0x0016383601007387 */ /* 0x0003e80000100800 */
[----:B0-----:R-:W2:Y:S04]  /*50790*/  LDL.LU R60, [R1+0x167c] ;  /* 0x00167c00013c7983 */ /* 0x001ea80000300800 */
[----:B------:R0:W2:Y:S04]  /*507a0*/  @!P0 LDG.E.U8 R68, desc[UR20][R46.64] ;  /* 0x000000142e448981 */ /* 0x0000a8000c1e1100 */
[----:B---3--:R-:W3:Y:S01]  /*507b0*/  LDL.LU R58, [R1+0x16bc] ;  /* 0x0016bc00013a7983 */ /* 0x008ee20000300800 */
[----:B0-----:R-:W-:-:S03]  /*507c0*/  @!P0 IMAD.MOV.U32 R46, RZ, RZ, R53 ;  /* 0x000000ffff2e8224 */ /* 0x001fc600078e0035 */
[----:B------:R-:W3:Y:S04]  /*507d0*/  LDL.LU R53, [R1+0x199c] ;  /* 0x00199c0001357983 */ /* 0x000ee80000300800 */
[----:B----4-:R-:W4:Y:S04]  /*507e0*/  LDL.LU R64, [R1+0x1678] ;  /* 0x0016780001407983 */ /* 0x010f280000300800 */
[----:B-1----:R-:W4:Y:S01]  /*507f0*/  LDL.LU R59, [R1+0x16b8] ;  /* 0x0016b800013b7983 */ /* 0x002f220000300800 */
[----:B------:R-:W-:-:S03]  /*50800*/  @!P0 IMAD.MOV.U32 R47, RZ, RZ, R54 ;  /* 0x000000ffff2f8224 */ /* 0x000fc600078e0036 */
[----:B------:R-:W4:Y:S01]  /*50810*/  LDL.LU R54, [R1+0xed4] ;  /* 0x000ed40001367983 */ /* 0x000f220000300800 */
[----:B------:R-:W-:Y:S02]  /*50820*/  PRMT R69, RZ, 0x7610, R69 ;  /* 0x00007610ff457816 */ /* 0x000fe40000000045 */
[----:B------:R-:W-:-:S04]  /*50830*/  PRMT R73, RZ, 0x7610, R73 ;  /* 0x00007610ff497816 */ /* 0x000fc80000000049 */
[----:B------:R0:W4:Y:S01]  /*50840*/  @!P0 LDG.E.U8 R69, desc[UR20][R46.64] ;  /* 0x000000142e458981 */ /* 0x000122000c1e1100 */
[----:B------:R-:W-:Y:S02]  /*50850*/  PRMT R74, RZ, 0x7610, R74 ;  /* 0x00007610ff4a7816 */ /* 0x000fe4000000004a */
[----:B--2---:R-:W-:-:S05]  /*50860*/  IADD3 R60, P3, PT, R60, UR15, RZ ;  /* 0x0000000f3c3c7c10 */ /* 0x004fca000ff7e0ff */
[----:B0-----:R-:W-:Y:S01]  /*50870*/  @!P0 IMAD.MOV.U32 R46, RZ, RZ, R60 ;  /* 0x000000ffff2e8224 */ /* 0x001fe200078e003c */
[----:B---3--:R-:W-:Y:S02]  /*50880*/  IADD3 R58, P1, PT, R58, UR15, RZ ;  /* 0x0000000f3a3a7c10 */ /* 0x008fe4000ff3e0ff */
[----:B----4-:R-:W-:Y:S02]  /*50890*/  IADD3.X R64, PT, PT, R64, UR58, RZ, P3, !PT ;  /* 0x0000003a40407c10 */ /* 0x010fe40009ffe4ff */
[----:B------:R-:W-:Y:S02]  /*508a0*/  IADD3 R53, P4, PT, R53, UR15, RZ ;  /* 0x0000000f35357c10 */ /* 0x000fe4000ff9e0ff */
[----:B------:R-:W-:Y:S01]  /*508b0*/  IADD3.X R59, PT, PT, R59, UR58, RZ, P1, !PT ;  /* 0x0000003a3b3b7c10 */ /* 0x000fe20008ffe4ff */
[----:B------:R-:W-:Y:S01]  /*508c0*/  @!P0 IMAD.MOV.U32 R47, RZ, RZ, R64 ;  /* 0x000000ffff2f8224 */ /* 0x000fe200078e0040 */
[----:B------:R-:W-:Y:S01]  /*508d0*/  STL [R1+0x167c], R60 ;  /* 0x00167c3c01007387 */ /* 0x000fe20000100800 */
[----:B------:R-:W-:-:S03]  /*508e0*/  IADD3.X R54, PT, PT, R54, UR58, RZ, P4, !PT ;  /* 0x0000003a36367c10 */ /* 0x000fc6000a7fe4ff */
[----:B------:R0:W2:Y:S04]  /*508f0*/  @!P0 LDG.E.U8 R73, desc[UR20][R46.64] ;  /* 0x000000142e498981 */ /* 0x0000a8000c1e1100 */
[----:B------:R-:W-:Y:S01]  /*50900*/  STL [R1+0x16bc], R58 ;  /* 0x0016bc3a01007387 */ /* 0x000fe20000100800 */
[----:B0-----:R-:W-:Y:S02]  /*50910*/  @!P0 IMAD.MOV.U32 R46, RZ, RZ, R58 ;  /* 0x000000ffff2e8224 */ /* 0x001fe400078e003a */
[----:B------:R-:W-:Y:S01]  /*50920*/  @!P0 IMAD.MOV.U32 R47, RZ, RZ, R59 ;  /* 0x000000ffff2f8224 */ /* 0x000fe200078e003b */
[----:B------:R0:W-:Y:S04]  /*50930*/  STL [R1+0x199c], R53 ;  /* 0x00199c3501007387 */ /* 0x0001e80000100800 */
[----:B------:R1:W-:Y:S04]  /*50940*/  STL [R1+0x1678], R64 ;  /* 0x0016784001007387 */ /* 0x0003e80000100800 */
[----:B------:R3:W-:Y:S04]  /*50950*/  STL [R1+0x16b8], R59 ;  /* 0x0016b83b01007387 */ /* 0x0007e80000100800 */
[----:B------:R4:W2:Y:S04]  /*50960*/  @!P0 LDG.E.U8 R74, desc[UR20][R46.64] ;  /* 0x000000142e4a8981 */ /* 0x0008a8000c1e1100 */
[----:B------:R1:W-:Y:S01]  /*50970*/  STL [R1+0xed4], R54 ;  /* 0x000ed43601007387 */ /* 0x0003e20000100800 */
[----:B----4-:R-:W-:-:S03]  /*50980*/  @!P0 IMAD.MOV.U32 R46, RZ, RZ, R53 ;  /* 0x000000ffff2e8224 */ /* 0x010fc600078e0035 */
[----:B0-----:R-:W4:Y:S04]  /*50990*/  LDL.LU R53, [R1+0x193c] ;  /* 0x00193c0001357983 */ /* 0x001f280000300800 */
[----:B------:R-:W2:Y:S04]  /*509a0*/  LDL.LU R60, [R1+0xef8] ;  /* 0x000ef800013c7983 */ /* 0x000ea80000300800 */
[----:B------:R-:W4:Y:S04]  /*509b0*/  LDL.LU R58, [R1+0x195c] ;  /* 0x00195c00013a7983 */ /* 0x000f280000300800 */
[----:B-1----:R-:W4:Y:S01]  /*509c0*/  LDL.LU R64, [R1+0xef4] ;  /* 0x000ef40001407983 */ /* 0x002f220000300800 */
[----:B------:R-:W-:-:S03]  /*509d0*/  @!P0 IMAD.MOV.U32 R47, RZ, RZ, R54 ;  /* 0x000000ffff2f8224 */ /* 0x000fc600078e0036 */
[----:B---3--:R-:W3:Y:S04]  /*509e0*/  LDL.LU R59, [R1+0xf14] ;  /* 0x000f1400013b7983 */ /* 0x008ee80000300800 */
[----:B------:R-:W3:Y:S01]  /*509f0*/  LDL.LU R54, [R1+0xf38] ;  /* 0x000f380001367983 */ /* 0x000ee20000300800 */
[----:B------:R-:W-:Y:S02]  /*50a00*/  PRMT R75, RZ, 0x7610, R75 ;  /* 0x00007610ff4b7816 */ /* 0x000fe4000000004b */
[----:B------:R-:W-:-:S04]  /*50a10*/  PRMT R79, RZ, 0x7610, R79 ;  /* 0x00007610ff4f7816 */ /* 0x000fc8000000004f */
[----:B------:R0:W3:Y:S01]  /*50a20*/  @!P0 LDG.E.U8 R75, desc[UR20][R46.64] ;  /* 0x000000142e4b8981 */ /* 0x0000e2000c1e1100 */
[----:B------:R-:W-:Y:S02]  /*50a30*/  PRMT R80, RZ, 0x7610, R80 ;  /* 0x00007610ff507816 */ /* 0x000fe40000000050 */
[----:B------:R-:W-:Y:S02]  /*50a40*/  PRMT R81, RZ, 0x7610, R81 ;  /* 0x00007610ff517816 */ /* 0x000fe40000000051 */
[----:B--2---:R-:W-:Y:S02]  /*50a50*/  IADD3 R60, P4, PT, R60, UR15, RZ ;  /* 0x0000000f3c3c7c10 */ /* 0x004fe4000ff9e0ff */
[----:B----4-:R-:W-:Y:S02]  /*50a60*/  IADD3 R58, P3, PT, R58, UR15, RZ ;  /* 0x0000000f3a3a7c10 */ /* 0x010fe4000ff7e0ff */
[----:B------:R-:W-:Y:S01]  /*50a70*/  IADD3.X R64, PT, PT, R64, UR58, RZ, P4, !PT ;  /* 0x0000003a40407c10 */ /* 0x000fe2000a7fe4ff */
[----:B0-----:R-:W-:Y:S01]  /*50a80*/  @!P0 IMAD.MOV.U32 R46, RZ, RZ, R60 ;  /* 0x000000ffff2e8224 */ /* 0x001fe200078e003c */
[----:B------:R-:W-:-:S02]  /*50a90*/  IADD3 R53, P1, PT, R53, UR15, RZ ;  /* 0x0000000f35357c10 */ /* 0x000fc4000ff3e0ff */
[----:B---3--:R-:W-:Y:S01]  /*50aa0*/  IADD3.X R59, PT, PT, R59, UR58, RZ, P3, !PT ;  /* 0x0000003a3b3b7c10 */ /* 0x008fe20009ffe4ff */
[----:B------:R-:W-:Y:S01]  /*50ab0*/  @!P0 IMAD.MOV.U32 R47, RZ, RZ, R64 ;  /* 0x000000ffff2f8224 */ /* 0x000fe200078e0040 */
[----:B------:R-:W-:Y:S01]  /*50ac0*/  STL [R1+0xef8], R60 ;  /* 0x000ef83c01007387 */ /* 0x000fe20000100800 */
[----:B------:R-:W-:-:S03]  /*50ad0*/  IADD3.X R54, PT, PT, R54, UR58, RZ, P1, !PT ;  /* 0x0000003a36367c10 */ /* 0x000fc60008ffe4ff */
[----:B------:R0:W2:Y:S04]  /*50ae0*/  @!P0 LDG.E.U8 R79, desc[UR20][R46.64] ;  /* 0x000000142e4f8981 */ /* 0x0000a8000c1e1100 */
[----:B------:R-:W-:Y:S04]  /*50af0*/  STL [R1+0x193c], R53 ;  /* 0x00193c3501007387 */ /* 0x000fe80000100800 */
[----:B------:R1:W-:Y:S01]  /*50b00*/  STL [R1+0x195c], R58 ;  /* 0x00195c3a01007387 */ /* 0x0003e20000100800 */
[----:B0-----:R-:W-:Y:S02]  /*50b10*/  @!P0 IMAD.MOV.U32 R46, RZ, RZ, R58 ;  /* 0x000000ffff2e8224 */ /* 0x001fe400078e003a */
[----:B------:R-:W-:Y:S01]  /*50b20*/  @!P0 IMAD.MOV.U32 R47, RZ, RZ, R59 ;  /* 0x000000ffff2f8224 */ /* 0x000fe200078e003b */
[----:B------:R0:W-:Y:S04]  /*50b30*/  STL [R1+0xef4], R64 ;  /* 0x000ef44001007387 */ /* 0x0001e80000100800 */
[----:B------:R3:W-:Y:S04]  /*50b40*/  STL [R1+0xf14], R59 ;  /* 0x000f143b01007387 */ /* 0x0007e80000100800 */
[----:B------:R4:W-:Y:S04]  /*50b50*/  STL [R1+0xf38], R54 ;  /* 0x000f383601007387 */ /* 0x0009e80000100800 */
[----:B------:R0:W2:Y:S04]  /*50b60*/  @!P0 LDG.E.U8 R80, desc[UR20][R46.64] ;  /* 0x000000142e508981 */ /* 0x0000a8000c1e1100 */
[----:B-1----:R-:W2:Y:S04]  /*50b70*/  LDL.LU R58, [R1+0x18ac] ;  /* 0x0018ac00013a7983 */ /* 0x002ea80000300800 */
[----:B------:R-:W2:Y:S01]  /*50b80*/  LDL.LU R65, [R1+0x1914] ;  /* 0x0019140001417983 */ /* 0x000ea20000300800 */
[----:B0-----:R-:W-:-:S02]  /*50b90*/  @!P0 IMAD.MOV.U32 R46, RZ, RZ, R53 ;  /* 0x000000ffff2e8224 */ /* 0x001fc400078e0035 */
[----:B------:R-:W-:Y:S01]  /*50ba0*/  @!P0 IMAD.MOV.U32 R47, RZ, RZ, R54 ;  /* 0x000000ffff2f8224 */ /* 0x000fe200078e0036 */
[----:B------:R-:W2:Y:S04]  /*50bb0*/  LDL.LU R60, [R1+0x18ec] ;  /* 0x0018ec00013c7983 */ /* 0x000ea80000300800 */
[----:B------:R-:W2:Y:S04]  /*50bc0*/  LDL.LU R64, [R1+0x18dc] ;  /* 0x0018dc0001407983 */ /* 0x000ea80000300800 */
[----:B---3--:R-:W3:Y:S04]  /*50bd0*/  LDL.LU R59, [R1+0x18a4] ;  /* 0x0018a400013b7983 */ /* 0x008ee80000300800 */
[----:B----4-:R-:W4:Y:S04]  /*50be0*/  LDL.LU R54, [R1+0x6e4] ;  /* 0x0006e40001367983 */ /* 0x010f280000300800 */
[----:B------:R-:W4:Y:S04]  /*50bf0*/  LDL.LU R53, [R1+0x6e8] ;  /* 0x0006e80001357983 */ /* 0x000f280000300800 */
[----:B------:R0:W4:Y:S04]  /*50c00*/  @!P0 LDG.E.U8 R81, desc[UR20][R46.64] ;  /* 0x000000142e518981 */ /* 0x000128000c1e1100 */
[----:B------:R-:W4:Y:S01]  /*50c10*/  LDL.LU R47, [R1+0xf54] ;  /* 0x000f5400012f7983 */ /* 0x000f220000300800 */
[----:B------:R-:W-:-:S02]  /*50c20*/  PRMT R85, RZ, 0x7610, R85 ;  /* 0x00007610ff557816 */ /* 0x000fc40000000055 */
[----:B------:R-:W-:Y:S02]  /*50c30*/  PRMT R86, RZ, 0x7610, R86 ;  /* 0x00007610ff567816 */ /* 0x000fe40000000056 */
[----:B------:R-:W-:Y:S02]  /*50c40*/  PRMT R87, RZ, 0x7610, R87 ;  /* 0x00007610ff577816 */ /* 0x000fe40000000057 */
[----:B------:R-:W-:Y:S02]  /*50c50*/  PRMT R0, RZ, 0x7610, R0 ;  /* 0x00007610ff007816 */ /* 0x000fe40000000000 */
[----:B--2---:R-:W-:Y:S02]  /*50c60*/  IADD3 R58, P1, PT, R58, UR15, RZ ;  /* 0x0000000f3a3a7c10 */ /* 0x004fe4000ff3e0ff */
[----:B------:R-:W-:Y:S02]  /*50c70*/  IADD3 R65, P4, PT, R65, UR15, RZ ;  /* 0x0000000f41417c10 */ /* 0x000fe4000ff9e0ff */
[----:B------:R-:W-:-:S03]  /*50c80*/  IADD3 R60, P3, PT, R60, UR15, RZ ;  /* 0x0000000f3c3c7c10 */ /* 0x000fc6000ff7e0ff */
[----:B0-----:R-:W-:Y:S01]  /*50c90*/  @!P0 IMAD.MOV.U32 R46, RZ, RZ, R65 ;  /* 0x000000ffff2e8224 */ /* 0x001fe200078e0041 */
[----:B------:R-:W-:Y:S01]  /*50ca0*/  STL [R1+0x1914], R65 ;  /* 0x0019144101007387 */ /* 0x000fe20000100800 */
[----:B------:R-:W-:-:S03]  /*50cb0*/  IADD3.X R64, PT, PT, R64, UR58, RZ, P3, !PT ;  /* 0x0000003a40407c10 */ /* 0x000fc60009ffe4ff */
[----:B------:R-:W-:Y:S04]  /*50cc0*/  STL [R1+0x18ac], R58 ;  /* 0x0018ac3a01007387 */ /* 0x000fe80000100800 */
[----:B------:R-:W-:Y:S01]  /*50cd0*/  STL [R1+0x18ec], R60 ;  /* 0x0018ec3c01007387 */ /* 0x000fe20000100800 */
[----:B---3--:R-:W-:Y:S02]  /*50ce0*/  IADD3.X R59, PT, PT, R59, UR58, RZ, P1, !PT ;  /* 0x0000003a3b3b7c10 */ /* 0x008fe40008ffe4ff */
[----:B----4-:R-:W-:Y:S02]  /*50cf0*/  IADD3 R53, P1, PT, R53, UR15, RZ ;  /* 0x0000000f35357c10 */ /* 0x010fe4000ff3e0ff */
[----:B------:R-:W-:-:S05]  /*50d00*/  IADD3.X R47, PT, PT, R47, UR58, RZ, P4, !PT ;  /* 0x0000003a2f2f7c10 */ /* 0x000fca000a7fe4ff */
[----:B------:R0:W-:Y:S04]  /*50d10*/  STL [R1+0xf54], R47 ;  /* 0x000f542f01007387 */ /* 0x0001e80000100800 */
[----:B------:R1:W2:Y:S01]  /*50d20*/  @!P0 LDG.E.U8 R85, desc[UR20][R46.64] ;  /* 0x000000142e558981 */ /* 0x0002a2000c1e1100 */
[----:B------:R-:W-:Y:S01]  /*50d30*/  IADD3.X R54, PT, PT, R54, UR58, RZ, P1, !PT ;  /* 0x0000003a36367c10 */ /* 0x000fe20008ffe4ff */
[----:B-1----:R-:W-:Y:S02]  /*50d40*/  @!P0 IMAD.MOV.U32 R46, RZ, RZ, R60 ;  /* 0x000000ffff2e8224 */ /* 0x002fe400078e003c */
[----:B0-----:R-:W-:-:S05]  /*50d50*/  @!P0 IMAD.MOV.U32 R47, RZ, RZ, R64 ;  /* 0x000000ffff2f8224 */ /* 0x001fca00078e0040 */
[----:B------:R0:W3:Y:S02]  /*50d60*/  @!P0 LDG.E.U8 R86, desc[UR20][R46.64] ;  /* 0x000000142e568981 */ /* 0x0000e4000c1e1100 */
[----:B0-----:R-:W-:Y:S02]  /*50d70*/  @!P0 IMAD.MOV.U32 R46, RZ, RZ, R58 ;  /* 0x000000ffff2e8224 */ /* 0x001fe400078e003a */
[----:B------:R-:W-:-:S05]  /*50d80*/  @!P0 IMAD.MOV.U32 R47, RZ, RZ, R59 ;  /* 0x000000ffff2f8224 */ /* 0x000fca00078e003b */
[----:B------:R0:W4:Y:S02]  /*50d90*/  @!P0 LDG.E.U8 R87, desc[UR20][R46.64] ;  /* 0x000000142e578981 */ /* 0x000124000c1e1100 */
[----:B0-----:R-:W-:Y:S02]  /*50da0*/  @!P0 IMAD.MOV.U32 R46, RZ, RZ, R53 ;  /* 0x000000ffff2e8224 */ /* 0x001fe400078e0035 */
[----:B------:R-:W-:-:S05]  /*50db0*/  @!P0 IMAD.MOV.U32 R47, RZ, RZ, R54 ;  /* 0x000000ffff2f8224 */ /* 0x000fca00078e0036 */
[----:B------:R-:W2:Y:S04]  /*50dc0*/  @!P0 LDG.E.U8 R0, desc[UR20][R46.64] ;  /* 0x000000142e008981 */ /* 0x000ea8000c1e1100 */
[----:B------:R-:W-:Y:S04]  /*50dd0*/  STL [R1+0x18dc], R64 ;  /* 0x0018dc4001007387 */ /* 0x000fe80000100800 */
[----:B------:R-:W-:Y:S04]  /*50de0*/  STL [R1+0x18a4], R59 ;  /* 0x0018a43b01007387 */ /* 0x000fe80000100800 */
[----:B------:R-:W-:Y:S04]  /*50df0*/  STL [R1+0x6e8], R53 ;  /* 0x0006e83501007387 */ /* 0x000fe80000100800 */
[----:B------:R-:W-:Y:S04]  /*50e00*/  STL [R1+0x6e4], R54 ;  /* 0x0006e43601007387 */ /* 0x000fe80000100800 */
[----:B------:R-:W-:Y:S01]  /*50e10*/  STL [R1+0x2a84], R47 ;  /* 0x002a842f01007387 */ /* 0x000fe20000100800 */
[----:B------:R-:W0:Y:S03]  /*50e20*/  S2R R2, SR_TID.X ;  /* 0x0000000000027919 */ /* 0x000e260000002100 */
        /* <DEDUP_REMOVED lines=21> */
[----:B0-----:R-:W-:-:S05]  /*50f80*/  LOP3.LUT R2, R2, 0x7f, RZ, 0xc0, !PT ;  /* 0x0000007f02027812 */ /* 0x001fca00078ec0ff */
[----:B------:R0:W-:Y:S04]  /*50f90*/  STS.U8 [R2+UR8+0x27400], R8 ;  /* 0x0274000802007988 */ /* 0x0001e80008000008 */
[----:B------:R1:W-:Y:S01]  /*50fa0*/  STS.U8 [R2+UR8+0x27800], R7 ;  /* 0x0278000702007988 */ /* 0x0003e20008000008 */
[----:B0-----:R-:W-:-:S03]  /*50fb0*/  IMAD.MOV.U32 R8, RZ, RZ, R6 ;  /* 0x000000ffff087224 */ /* 0x001fc600078e0006 */
[----:B--2---:R-:W-:Y:S04]  /*50fc0*/  STL [R1+0x2618], R0 ;  /* 0x0026180001007387 */ /* 0x004fe80000100800 */
        /* <DEDUP_REMOVED lines=16> */
[----:B-1----:R-:W2:Y:S04]  /*510d0*/  LDL.LU R7, [R1+0x1b8] ;  /* 0x0001b80001077983 */ /* 0x002ea80000300800 */
[----:B------:R-:W3:Y:S04]  /*510e0*/  LDL.LU R6, [R1+0x198] ;  /* 0x0001980001067983 */ /* 0x000ee80000300800 */
        /* <DEDUP_REMOVED lines=9> */
[----:B------:R0:W-:Y:S04]  /*51180*/  STS.U8 [R2+UR8+0x24000], R66 ;  /* 0x0240004202007988 */ /* 0x0001e80008000008 */
[----:B------:R-:W4:Y:S04]  /*51190*/  LDL.LU R65, [R1+0x1d4] ;  /* 0x0001d40001417983 */ /* 0x000f280000300800 */
[----:B------:R1:W-:Y:S04]  /*511a0*/  STS.U8 [R2+UR8+0x24400], R70 ;  /* 0x0244004602007988 */ /* 0x0003e80008000008 */
[----:B0-----:R-:W4:Y:S04]  /*511b0*/  LDL.LU R66, [R1+0x1b4] ;  /* 0x0001b40001427983 */ /* 0x001f280000300800 */
[----:B------:R0:W-:Y:S04]  /*511c0*/  STS.U8 [R2+UR8+0x24800], R71 ;  /* 0x0248004702007988 */ /* 0x0001e80008000008 */
[----:B-1----:R-:W4:Y:S04]  /*511d0*/  LDL.LU R70, [R1+0x194] ;  /* 0x0001940001467983 */ /* 0x002f280000300800 */
        /* <DEDUP_REMOVED lines=13> */
[----:B0-----:R-:W4:Y:S01]  /*512b0*/  LDL.LU R3, [R1+0xb4] ;  /* 0x0000b40001037983 */ /* 0x001f220000300800 */
[----:B------:R-:W-:-:S03]  /*512c0*/  LOP3.LUT R5, R2, 0x10, RZ, 0x3c, !PT ;  /* 0x0000001002057812 */ /* 0x000fc600078e3cff */
        /* <DEDUP_REMOVED lines=8> */
[----:B-1----:R-:W4:Y:S04]  /*51350*/  LDL.LU R2, [R1+0x158] ;  /* 0x0001580001027983 */ /* 0x002f280000300800 */
[----:B------:R-:W-:Y:S04]  /*51360*/  STL [R1+0x26f0], R92 ;  /* 0x0026f05c01007387 */ /* 0x000fe80000100800 */
[----:B------:R-:W-:Y:S04]  /*51370*/  STL [R1+0x2720], R92 ;  /* 0x0027205c01007387 */ /* 0x000fe80000100800 */
[----:B------:R0:W-:Y:S04]  /*51380*/  STL [R1+0x2730], R92 ;  /* 0x0027305c01007387 */ /* 0x0001e80000100800 */
[----:B------:R1:W-:Y:S04]  /*51390*/  STS.U8 [R5+UR8+0x24080], R8 ;  /* 0x0240800805007988 */ /* 0x0003e80008000008 */
[----:B0-----:R-:W4:Y:S04]  /*513a0*/  LDL.LU R92, [R1+0x178] ;  /* 0x00017800015c7983 */ /* 0x001f280000300800 */
[----:B-1----:R-:W4:Y:S04]  /*513b0*/  LDL.LU R8, [R1+0x2bec] ;  /* 0x002bec0001087983 */ /* 0x002f280000300800 */
[----:B--2---:R0:W-:Y:S04]  /*513c0*/  STS.U8 [R5+UR8+0x24480], R7 ;  /* 0x0244800705007988 */ /* 0x0041e80008000008 */
[----:B---3--:R1:W-:Y:S04]  /*513d0*/  STS.U8 [R5+UR8+0x24880], R6 ;  /* 0x0248800605007988 */ /* 0x0083e80008000008 */
[----:B0-----:R-:W2:Y:S04]  /*513e0*/  LDL.LU R7, [R1+0x2be8] ;  /* 0x002be80001077983 */ /* 0x001ea80000300800 */
[----:B-1----:R-:W3:Y:S04]  /*513f0*/  LDL.LU R6, [R1+0x2be4] ;  /* 0x002be40001067983 */ /* 0x002ee80000300800 */
[----:B----4-:R-:W-:Y:S04]  /*51400*/  STS.U8 [R5+UR8+0x25480], R0 ;  /* 0x0254800005007988 */ /* 0x010fe80008000008 */
        /* <DEDUP_REMOVED lines=9> */
[----:B------:R-:W-:Y:S04]  /*514a0*/  STL [R1+0x26f4], R91 ;  /* 0x0026f45b01007387 */ /* 0x000fe80000100800 */
[----:B------:R-:W-:Y:S04]  /*514b0*/  STS.U8 [R5+UR8+0x25080], R2 ;  /* 0x0250800205007988 */ /* 0x000fe80008000008 */
[----:B------:R-:W-:Y:S04]  /*514c0*/  STS.U8 [R5+UR8+0x24c80], R92 ;  /* 0x024c805c05007988 */ /* 0x000fe80008000008 */
[----:B---3--:R0:W-:Y:S02]  /*514d0*/  STS.U8 [R5+UR8+0x27880], R6 ;  /* 0x0278800605007988 */ /* 0x0081e40008000008 */
[----:B0-----:R-:W0:Y:S02]  /*514e0*/  S2R R6, SR_TID.X ;  /* 0x0000000000067919 */ /* 0x001e240000002100 */
[----:B0-----:R-:W-:-:S04]  /*514f0*/  LOP3.LUT R6, R6, 0x7f, RZ, 0xc0, !PT ;  /* 0x0000007f06067812 */ /* 0x001fc800078ec0ff */
[----:B------:R-:W-:-:S05]  /*51500*/  LOP3.LUT R6, R6, 0x20, RZ, 0x3c, !PT ;  /* 0x0000002006067812 */ /* 0x000fca00078e3cff */
[----:B------:R0:W-:Y:S04]  /*51510*/  STS.U8 [R6+UR8+0x24100], R65 ;  /* 0x0241004106007988 */ /* 0x0001e80008000008 */
[----:B------:R1:W-:Y:S04]  /*51520*/  STS.U8 [R6+UR8+0x24500], R66 ;  /* 0x0245004206007988 */ /* 0x0003e80008000008 */
[----:B------:R3:W-:Y:S04]  /*51530*/  STS.U8 [R6+UR8+0x24900], R70 ;  /* 0x0249004606007988 */ /* 0x0007e80008000008 */
[----:B0-----:R-:W4:Y:S04]  /*51540*/  LDL.LU R65, [R1+0x1d0] ;  /* 0x0001d00001417983 */ /* 0x001f280000300800 */
[----:B-1----:R-:W4:Y:S04]  /*51550*/  LDL.LU R66, [R1+0x1b0] ;  /* 0x0001b00001427983 */ /* 0x002f280000300800 */
[----:B------:R0:W-:Y:S04]  /*51560*/  STS.U8 [R6+UR8+0x24d00], R71 ;  /* 0x024d004706007988 */ /* 0x0001e80008000008 */
[----:B---3--:R-:W3:Y:S04]  /*51570*/  LDL.LU R70, [R1+0x190] ;  /* 0x0001900001467983 */ /* 0x008ee80000300800 */
[----:B------:R1:W-:Y:S04]  /*51580*/  STS.U8 [R6+UR8+0x25100], R72 ;  /* 0x0251004806007988 */ /* 0x0003e80008000008 */
[----:B0-----:R-:W3:Y:S04]  /*51590*/  LDL.LU R71, [R1+0x170] ;  /* 0x0001700001477983 */ /* 0x001ee80000300800 */
[----:B------:R0:W-:Y:S04]  /*515a0*/  STS.U8 [R6+UR8+0x25500], R76 ;  /* 0x0255004c06007988 */ /* 0x0001e80008000008 */
[----:B-1----:R-:W3:Y:S04]  /*515b0*/  LDL.LU R72, [R1+0x150] ;  /* 0x0001500001487983 */ /* 0x002ee80000300800 */
        /* <DEDUP_REMOVED lines=15> */
[----:B-1----:R-:W4:Y:S04]  /*516b0*/  LDL.LU R93, [R1+0x4c] ;  /* 0x00004c00015d7983 */ /* 0x002f280000300800 */
        /* <DEDUP_REMOVED lines=12> */
[----:B--2---:R0:W-:Y:S04]  /*51780*/  STS.U8 [R6+UR8+0x27900], R7 ;  /* 0x0279000706007988 */ /* 0x0041e80008000008 */
[----:B------:R-:W-:Y:S04]  /*51790*/  STL [R1+0x2b0c], R90 ;  /* 0x002b0c5a01007387 */ /* 0x000fe80000100800 */
[----:B------:R-:W-:Y:S01]  /*517a0*/  STL [R1+0x2b34], R90 ;  /* 0x002b345a01007387 */ /* 0x000fe20000100800 */
[----:B0-----:R-:W0:Y:S03]  /*517b0*/  S2R R7, SR_TID.X ;  /* 0x0000000000077919 */ /* 0x001e260000002100 */
        /* <DEDUP_REMOVED lines=28> */
[----:B0-----:R-:W-:-:S03]  /*51980*/  LOP3.LUT R7, R7, 0x7f, RZ, 0xc0, !PT ;  /* 0x0000007f07077812 */ /* 0x001fc600078ec0ff */
[----:B------:R-:W-:Y:S04]  /*51990*/  STL [R1+0x2944], R6 ;  /* 0x0029440601007387 */ /* 0x000fe80000100800 */
[----:B------:R-:W-:Y:S04]  /*519a0*/  STL [R1+0x294c], R6 ;  /* 0x00294c0601007387 */ /* 0x000fe80000100800 */
[----:B------:R-:W-:Y:S04]  /*519b0*/  STL [R1+0x2974], R6 ;  /* 0x0029740601007387 */ /* 0x000fe80000100800 */
[----:B------:R-:W-:Y:S01]  /*519c0*/  STL [R1+0x297c], R6 ;  /* 0x00297c0601007387 */ /* 0x000fe20000100800 */
[----:B------:R-:W-:-:S03]  /*519d0*/  LOP3.LUT R7, R7, 0x30, RZ, 0x3c, !PT ;  /* 0x0000003007077812 */ /* 0x000fc600078e3cff */
[----:B------:R-:W-:Y:S04]  /*519e0*/  STL [R1+0x29a4], R6 ;  /* 0x0029a40601007387 */ /* 0x000fe80000100800 */
[----:B------:R-:W-:Y:S04]  /*519f0*/  STL [R1+0x29ac], R6 ;  /* 0x0029ac0601007387 */ /* 0x000fe80000100800 */
[----:B------:R-:W-:Y:S04]  /*51a00*/  STL [R1+0x2a00], R6 ;  /* 0x002a000601007387 */ /* 0x000fe80000100800 */
[----:B------:R-:W-:Y:S04]  /*51a10*/  STL [R1+0x2a04], R6 ;  /* 0x002a040601007387 */ /* 0x000fe80000100800 */
[----:B------:R-:W-:Y:S04]  /*51a20*/  STL [R1+0x2a14], R6 ;  /* 0x002a140601007387 */ /* 0x000fe80000100800 */
[----:B------:R-:W-:Y:S04]  /*51a30*/  STL [R1+0x2a48], R6 ;  /* 0x002a480601007387 */ /* 0x000fe80000100800 */
[----:B------:R-:W-:Y:S04]  /*51a40*/  STL [R1+0x2a4c], R6 ;  /* 0x002a4c0601007387 */ /* 0x000fe80000100800 */
[----:B------:R-:W-:Y:S04]  /*51a50*/  STS.U8 [R6+UR8+0x27d00], R90 ;  /* 0x027d005a06007988 */ /* 0x000fe80008000008 */
[----:B------:R-:W-:Y:S04]  /*51a60*/  STL [R1+0x2a5c], R6 ;  /* 0x002a5c0601007387 */ /* 0x000fe80000100800 */
[----:B------:R-:W-:Y:S04]  /*51a70*/  STL [R1+0x2aa8], R6 ;  /* 0x002aa80601007387 */ /* 0x000fe80000100800 */
[----:B---3--:R0:W-:Y:S04]  /*51a80*/  STS.U8 [R7+UR8+0x26d80], R83 ;  /* 0x026d805307007988 */ /* 0x0081e80008000008 */
[----:B0-----:R-:W2:Y:S04]  /*51a90*/  LDL.LU R83, [R1+0x1cc] ;  /* 0x0001cc0001537983 */ /* 0x001ea80000300800 */
[----:B----4-:R0:W-:Y:S04]  /*51aa0*/  STS.U8 [R7+UR8+0x27580], R11 ;  /* 0x0275800b07007988 */ /* 0x0101e80008000008 */
[----:B0-----:R-:W3:Y:S04]  /*51ab0*/  LDL.LU R11, [R1+0x1ac] ;  /* 0x0001ac00010b7983 */ /* 0x001ee80000300800 */
[----:B------:R-:W4:Y:S04]  /*51ac0*/  LDL.LU R92, [R1+0x18c] ;  /* 0x00018c00015c7983 */ /* 0x000f280000300800 */
[----:B------:R-:W2:Y:S04]  /*51ad0*/  LDL.LU R2, [R1+0x16c] ;  /* 0x00016c0001027983 */ /* 0x000ea80000300800 */
        /* <DEDUP_REMOVED lines=8> */
[----:B------:R0:W-:Y:S04]  /*51b60*/  STS.U8 [R7+UR8+0x27180], R93 ;  /* 0x0271805d07007988 */ /* 0x0001e80008000008 */
[----:B------:R-:W2:Y:S04]  /*51b70*/  LDL.LU R64, [R1+0x48] ;  /* 0x0000480001407983 */ /* 0x000ea80000300800 */
        /* <DEDUP_REMOVED lines=37> */
[----:B------:R0:W-:Y:S04]  /*51dd0*/  STS.U8 [R7+UR8+0x27980], R8 ;  /* 0x0279800807007988 */ /* 0x0001e80008000008 */
        /* <DEDUP_REMOVED lines=33> */
[----:B------:R0:W-:Y:S04]  /*51ff0*/  STS.U8 [R7+UR8+0x24180], R65 ;  /* 0x0241804107007988 */ /* 0x0001e80008000008 */
[----:B------:R-:W-:Y:S04]  /*52000*/  STL [R1+0x2a60], R7 ;  /* 0x002a600701007387 */ /* 0x000fe80000100800 */
[----:B------:R1:W-:Y:S04]  /*52010*/  STS.U8 [R7+UR8+0x24580], R66 ;  /* 0x0245804207007988 */ /* 0x0003e80008000008 */
[----:B0-----:R-:W4:Y:S04]  /*52020*/  LDL.LU R65, [R1+0x1c8] ;  /* 0x0001c80001417983 */ /* 0x001f280000300800 */
[----:B------:R0:W-:Y:S04]  /*52030*/  STS.U8 [R7+UR8+0x24980], R70 ;  /* 0x0249804607007988 */ /* 0x0001e80008000008 */
[----:B-1----:R-:W4:Y:S01]  /*52040*/  LDL.LU R66, [R1+0x1a8] ;  /* 0x0001a80001427983 */ /* 0x002f220000300800 */
[----:B------:R-:W-:-:S03]  /*52050*/  LOP3.LUT R8, R8, 0x40, RZ, 0x3c, !PT ;  /* 0x0000004008087812 */ /* 0x000fc600078e3cff */
        /* <DEDUP_REMOVED lines=15> */
[----:B------:R-:W-:Y:S04]  /*52150*/  STS.U8 [R7+UR8+0x27d80], R89 ;  /* 0x027d805907007988 */ /* 0x000fe80008000008 */
[----:B-1----:R-:W4:Y:S04]  /*52160*/  LDL.LU R3, [R1+0xa8] ;  /* 0x0000a80001037983 */ /* 0x002f280000300800 */
[----:B--2---:R1:W-:Y:S04]  /*52170*/  STS.U8 [R8+UR8+0x24200], R83 ;  /* 0x0242005308007988 */ /* 0x0043e80008000008 */
[----:B0-----:R-:W2:Y:S04]  /*52180*/  LDL.LU R82, [R1+0x88] ;  /* 0x0000880001527983 */ /* 0x001ea80000300800 */
[----:B---3--:R0:W-:Y:S04]  /*52190*/  STS.U8 [R8+UR8+0x24600], R11 ;  /* 0x0246000b08007988 */ /* 0x0081e80008000008 */
[----:B-1----:R-:W3:Y:S04]  /*521a0*/  LDL.LU R83, [R1+0x64] ;  /* 0x0000640001537983 */ /* 0x002ee80000300800 */
[----:B0-----:R-:W2:Y:S04]  /*521b0*/  LDL.LU R11, [R1+0x44] ;  /* 0x00004400010b7983 */ /* 0x001ea80000300800 */
[----:B------:R0:W-:Y:S02]  /*521c0*/  STS.U8 [R8+UR8+0x27a00], R9 ;  /* 0x027a000908007988 */ /* 0x0001e40008000008 */
[----:B0-----:R-:W0:Y:S02]  /*521d0*/  S2R R9, SR_TID.X ;  /* 0x0000000000097919 */ /* 0x001e240000002100 */
[----:B------:R1:W-:Y:S04]  /*521e0*/  STS.U8 [R8+UR8+0x27600], R93 ;  /* 0x0276005d08007988 */ /* 0x0003e80008000008 */
[----:B-1----:R-:W2:Y:S04]  /*521f0*/  LDL.LU R93, [R1+0x24] ;  /* 0x00002400015d7983 */ /* 0x002ea80000300800 */
[----:B------:R-:W-:Y:S04]  /*52200*/  STL [R1+0x29d0], R88 ;  /* 0x0029d05801007387 */ /* 0x000fe80000100800 */
[----:B------:R-:W-:Y:S04]  /*52210*/  STL [R1+0x2a18], R88 ;  /* 0x002a185801007387 */ /* 0x000fe80000100800 */
[----:B------:R1:W-:Y:S01]  /*52220*/  STS.U8 [R8+UR8+0x25e00], R53 ;  /* 0x025e003508007988 */ /* 0x0003e20008000008 */
[----:B0-----:R-:W-:-:S03]  /*52230*/  LOP3.LUT R9, R9, 0x7f, RZ, 0xc0, !PT ;  /* 0x0000007f09097812 */ /* 0x001fc600078ec0ff */
[----:B------:R-:W-:Y:S01]  /*52240*/  STL [R1+0x2710], R8 ;  /* 0x0027100801007387 */ /* 0x000fe20000100800 */
[----:B------:R-:W-:-:S03]  /*52250*/  LOP3.LUT R9, R9, 0x50, RZ, 0x3c, !PT ;  /* 0x0000005009097812 */ /* 0x000fc600078e3cff */
[----:B------:R0:W-:Y:S04]  /*52260*/  STS.U8 [R8+UR8+0x26200], R54 ;  /* 0x0262003608007988 */ /* 0x0001e80008000008 */
[----:B-1----:R-:W2:Y:S04]  /*52270*/  LDL.LU R53, [R1+0x1c4] ;  /* 0x0001c40001357983 */ /* 0x002ea80000300800 */
[----:B------:R1:W-:Y:S04]  /*52280*/  STS.U8 [R8+UR8+0x26600], R58 ;  /* 0x0266003a08007988 */ /* 0x0003e80008000008 */
[----:B0-----:R-:W2:Y:S04]  /*52290*/  LDL.LU R54, [R1+0x1a4] ;  /* 0x0001a40001367983 */ /* 0x001ea80000300800 */
[----:B------:R0:W-:Y:S04]  /*522a0*/  STS.U8 [R8+UR8+0x26a00], R59 ;  /* 0x026a003b08007988 */ /* 0x0001e80008000008 */
[----:B-1----:R-:W2:Y:S04]  /*522b0*/  LDL.LU R58, [R1+0x184] ;  /* 0x00018400013a7983 */ /* 0x002ea80000300800 */
[----:B------:R1:W-:Y:S04]  /*522c0*/  STS.U8 [R8+UR8+0x26e00], R60 ;  /* 0x026e003c08007988 */ /* 0x0003e80008000008 */
[----:B0-----:R-:W2:Y:S04]  /*522d0*/  LDL.LU R59, [R1+0x164] ;  /* 0x00016400013b7983 */ /* 0x001ea80000300800 */
[----:B----4-:R-:W-:Y:S04]  /*522e0*/  STS.U8 [R8+UR8+0x24a00], R92 ;  /* 0x024a005c08007988 */ /* 0x010fe80008000008 */
[----:B------:R-:W-:Y:S04]  /*522f0*/  STS.U8 [R8+UR8+0x24e00], R2 ;  /* 0x024e000208007988 */ /* 0x000fe80008000008 */
[----:B------:R-:W-:Y:S04]  /*52300*/  STS.U8 [R8+UR8+0x25200], R0 ;  /* 0x0252000008007988 */ /* 0x000fe80008000008 */
[----:B------:R-:W-:Y:S04]  /*52310*/  STS.U8 [R8+UR8+0x25600], R46 ;  /* 0x0256002e08007988 */ /* 0x000fe80008000008 */
[----:B------:R-:W-:Y:S04]  /*52320*/  STS.U8 [R8+UR8+0x25a00], R47 ;  /* 0x025a002f08007988 */ /* 0x000fe80008000008 */
[----:B------:R0:W-:Y:S04]  /*52330*/  STS.U8 [R8+UR8+0x27200], R64 ;  /* 0x0272004008007988 */ /* 0x0001e80008000008 */
[----:B------:R-:W-:Y:S04]  /*52340*/  STS.U8 [R8+UR8+0x27e00], R88 ;  /* 0x027e005808007988 */ /* 0x000fe80008000008 */
[----:B-1----:R-:W4:Y:S04]  /*52350*/  LDL.LU R60, [R1+0x144] ;  /* 0x00014400013c7983 */ /* 0x002f280000300800 */
[----:B0-----:R-:W4:Y:S04]  /*52360*/  LDL.LU R64, [R1+0x124] ;  /* 0x0001240001407983 */ /* 0x001f280000300800 */
[----:B------:R0:W-:Y:S04]  /*52370*/  STS.U8 [R9+UR8+0x24280], R65 ;  /* 0x0242804109007988 */ /* 0x0001e80008000008 */
        /* <DEDUP_REMOVED lines=11> */
[----:B---3--:R0:W-:Y:S04]  /*52430*/  STS.U8 [R9+UR8+0x26e80], R83 ;  /* 0x026e805309007988 */ /* 0x0081e80008000008 */
[----:B--2---:R1:W-:Y:S04]  /*52440*/  STS.U8 [R9+UR8+0x27280], R11 ;  /* 0x0272800b09007988 */ /* 0x0043e80008000008 */
[----:B0-----:R-:W2:Y:S04]  /*52450*/  LDL.LU R83, [R1+0x40] ;  /* 0x0000400001537983 */ /* 0x001ea80000300800 */
[----:B-1----:R-:W3:Y:S04]  /*52460*/  LDL.LU R11, [R1+0x20] ;  /* 0x00002000010b7983 */ /* 0x002ee80000300800 */
[----:B------:R0:W-:Y:S02]  /*52470*/  STS.U8 [R9+UR8+0x27a80], R10 ;  /* 0x027a800a09007988 */ /* 0x0001e40008000008 */
[----:B0-----:R-:W0:Y:S02]  /*52480*/  S2R R10, SR_TID.X ;  /* 0x00000000000a7919 */ /* 0x001e240000002100 */
[----:B------:R1:W-:Y:S04]  /*52490*/  STS.U8 [R9+UR8+0x25a80], R77 ;  /* 0x025a804d09007988 */ /* 0x0003e80008000008 */
[----:B------:R1:W-:Y:S04]  /*524a0*/  STS.U8 [R9+UR8+0x25e80], R78 ;  /* 0x025e804e09007988 */ /* 0x0003e80008000008 */
[----:B------:R1:W-:Y:S04]  /*524b0*/  STS.U8 [R9+UR8+0x26680], R3 ;  /* 0x0266800309007988 */ /* 0x0003e80008000008 */
[----:B-1----:R-:W3:Y:S04]  /*524c0*/  LDL.LU R77, [R1+0x1c0] ;  /* 0x0001c000014d7983 */ /* 0x002ee80000300800 */
[----:B------:R-:W3:Y:S04]  /*524d0*/  LDL.LU R78, [R1+0x1a0] ;  /* 0x0001a000014e7983 */ /* 0x000ee80000300800 */
[----:B------:R1:W-:Y:S04]  /*524e0*/  STS.U8 [R9+UR8+0x26a80], R82 ;  /* 0x026a805209007988 */ /* 0x0003e80008000008 */
[----:B------:R-:W3:Y:S04]  /*524f0*/  LDL.LU R3, [R1+0x180] ;  /* 0x0001800001037983 */ /* 0x000ee80000300800 */
[----:B------:R1:W-:Y:S01]  /*52500*/  STS.U8 [R9+UR8+0x27680], R93 ;  /* 0x0276805d09007988 */ /* 0x0003e20008000008 */
[----:B0-----:R-:W-:-:S03]  /*52510*/  LOP3.LUT R10, R10, 0x7f, RZ, 0xc0, !PT ;  /* 0x0000007f0a0a7812 */ /* 0x001fc600078ec0ff */
[----:B-1----:R-:W3:Y:S01]  /*52520*/  LDL.LU R82, [R1+0x160] ;  /* 0x0001600001527983 */ /* 0x002ee20000300800 */
[----:B------:R-:W-:-:S03]  /*52530*/  LOP3.LUT R10, R10, 0x60, RZ, 0x3c, !PT ;  /* 0x000000600a0a7812 */ /* 0x000fc600078e3cff */
        /* <DEDUP_REMOVED lines=8> */
[----:B------:R0:W-:Y:S04]  /*525c0*/  STS.U8 [R9+UR8+0x26280], R4 ;  /* 0x0262800409007988 */ /* 0x0001e80008000008 */
[----:B------:R-:W3:Y:S04]  /*525d0*/  LDL.LU R47, [R1+0x3c] ;  /* 0x00003c00012f7983 */ /* 0x000ee80000300800 */
[----:B------:R-:W-:Y:S04]  /*525e0*/  STS.U8 [R9+UR8+0x27e80], R84 ;  /* 0x027e805409007988 */ /* 0x000fe80008000008 */
[----:B0-----:R-:W3:Y:S04]  /*525f0*/  LDL.LU R4, [R1+0x1c] ;  /* 0x00001c0001047983 */ /* 0x001ee80000300800 */
[----:B------:R0:W-:Y:S04]  /*52600*/  STS.U8 [R10+UR8+0x24300], R53 ;  /* 0x024300350a007988 */ /* 0x0001e80008000008 */
[----:B------:R1:W-:Y:S04]  /*52610*/  STS.U8 [R10+UR8+0x24700], R54 ;  /* 0x024700360a007988 */ /* 0x0003e80008000008 */
[----:B------:R1:W-:Y:S04]  /*52620*/  STS.U8 [R10+UR8+0x24b00], R58 ;  /* 0x024b003a0a007988 */ /* 0x0003e80008000008 */
[----:B0-----:R-:W3:Y:S04]  /*52630*/  LDL.LU R53, [R1+0x2be0] ;  /* 0x002be00001357983 */ /* 0x001ee80000300800 */
[----:B-1----:R-:W3:Y:S04]  /*52640*/  LDL.LU R54, [R1+0x2bdc] ;  /* 0x002bdc0001367983 */ /* 0x002ee80000300800 */
[----:B------:R-:W3:Y:S04]  /*52650*/  LDL.LU R58, [R1+0x2bd8] ;  /* 0x002bd800013a7983 */ /* 0x000ee80000300800 */
[----:B------:R0:W-:Y:S04]  /*52660*/  STS.U8 [R10+UR8+0x24f00], R59 ;  /* 0x024f003b0a007988 */ /* 0x0001e80008000008 */
[----:B----4-:R1:W-:Y:S04]  /*52670*/  STS.U8 [R10+UR8+0x25300], R60 ;  /* 0x0253003c0a007988 */ /* 0x0103e80008000008 */
[----:B------:R4:W-:Y:S04]  /*52680*/  STS.U8 [R10+UR8+0x25700], R64 ;  /* 0x025700400a007988 */ /* 0x0009e80008000008 */
[----:B0-----:R-:W3:Y:S04]  /*52690*/  LDL.LU R59, [R1+0x2bd4] ;  /* 0x002bd400013b7983 */ /* 0x001ee80000300800 */
[----:B-1----:R-:W3:Y:S04]  /*526a0*/  LDL.LU R60, [R1+0x2bd0] ;  /* 0x002bd000013c7983 */ /* 0x002ee80000300800 */
[----:B----4-:R-:W4:Y:S04]  /*526b0*/  LDL.LU R64, [R1+0x2bcc] ;  /* 0x002bcc0001407983 */ /* 0x010f280000300800 */
        /* <DEDUP_REMOVED lines=12> */
[----:B--2---:R0:W-:Y:S04]  /*52780*/  STS.U8 [R10+UR8+0x27300], R83 ;  /* 0x027300530a007988 */ /* 0x0041e80008000008 */
[----:B---3--:R1:W-:Y:S04]  /*52790*/  STS.U8 [R10+UR8+0x27700], R11 ;  /* 0x0277000b0a007988 */ /* 0x0083e80008000008 */
[----:B0-----:R-:W2:Y:S04]  /*527a0*/  LDL.LU R83, [R1+0x2bb0] ;  /* 0x002bb00001537983 */ /* 0x001ea80000300800 */
[----:B-1----:R-:W3:Y:S04]  /*527b0*/  LDL.LU R11, [R1+0x2bac] ;  /* 0x002bac00010b7983 */ /* 0x002ee80000300800 */
[----:B---3--:R0:W-:Y:S02]  /*527c0*/  STS.U8 [R10+UR8+0x27b00], R11 ;  /* 0x027b000b0a007988 */ /* 0x0081e40008000008 */
[----:B0-----:R-:W0:Y:S02]  /*527d0*/  S2R R11, SR_TID.X ;  /* 0x00000000000b7919 */ /* 0x001e240000002100 */
[----:B--2---:R-:W-:Y:S01]  /*527e0*/  STS.U8 [R10+UR8+0x27f00], R83 ;  /* 0x027f00530a007988 */ /* 0x004fe20008000008 */
[----:B0-----:R-:W-:-:S04]  /*527f0*/  LOP3.LUT R11, R11, 0x7f, RZ, 0xc0, !PT ;  /* 0x0000007f0b0b7812 */ /* 0x001fc800078ec0ff */
[----:B------:R-:W-:-:S05]  /*52800*/  LOP3.LUT R11, R11, 0x70, RZ, 0x3c, !PT ;  /* 0x000000700b0b7812 */ /* 0x000fca00078e3cff */
[----:B------:R0:W-:Y:S04]  /*52810*/  STS.U8 [R11+UR8+0x24380], R77 ;  /* 0x0243804d0b007988 */ /* 0x0001e80008000008 */
[----:B------:R1:W-:Y:S04]  /*52820*/  STS.U8 [R11+UR8+0x24780], R78 ;  /* 0x0247804e0b007988 */ /* 0x0003e80008000008 */
[----:B------:R2:W-:Y:S04]  /*52830*/  STS.U8 [R11+UR8+0x24b80], R3 ;  /* 0x024b80030b007988 */ /* 0x0005e80008000008 */
[----:B0-----:R-:W3:Y:S04]  /*52840*/  LDL.LU R77, [R1+0x2ba8] ;  /* 0x002ba800014d7983 */ /* 0x001ee80000300800 */
[----:B-1----:R-:W3:Y:S04]  /*52850*/  LDL.LU R78, [R1+0x2ba4] ;  /* 0x002ba400014e7983 */ /* 0x002ee80000300800 */
[----:B--2---:R-:W2:Y:S04]  /*52860*/  LDL.LU R3, [R1+0x2ba0] ;  /* 0x002ba00001037983 */ /* 0x004ea80000300800 */
[----:B------:R0:W-:Y:S04]  /*52870*/  STS.U8 [R11+UR8+0x24f80], R82 ;  /* 0x024f80520b007988 */ /* 0x0001e80008000008 */
[----:B------:R1:W-:Y:S04]  /*52880*/  STS.U8 [R11+UR8+0x25380], R93 ;  /* 0x0253805d0b007988 */ /* 0x0003e80008000008 */
        /* <DEDUP_REMOVED lines=8> */
[----:B----4-:R-:W4:Y:S04]  /*52910*/  LDL.LU R46, [R1+0x1998] ;  /* 0x00199800012e7983 */ /* 0x010f280000300800 */
[----:B------:R1:W-:Y:S04]  /*52920*/  STS.U8 [R11+UR8+0x26380], R91 ;  /* 0x0263805b0b007988 */ /* 0x0003e80008000008 */
[----:B------:R-:W4:Y:S01]  /*52930*/  LDL.LU R92, [R1+0xee0] ;  /* 0x000ee000015c7983 */ /* 0x000f220000300800 */
[----:B0-----:R-:W-:-:S03]  /*52940*/  LOP3.LUT R2, R2, 0x7f, RZ, 0xc0, !PT ;  /* 0x0000007f02027812 */ /* 0x001fc600078ec0ff */
[----:B------:R0:W-:Y:S04]  /*52950*/  STS.U8 [R11+UR8+0x26b80], R0 ;  /* 0x026b80000b007988 */ /* 0x0001e80008000008 */
[----:B-1----:R-:W4:Y:S04]  /*52960*/  LDL.LU R91, [R1+0xee4] ;  /* 0x000ee400015b7983 */ /* 0x002f280000300800 */
[----:B------:R1:W-:Y:S04]  /*52970*/  STS.U8 [R11+UR8+0x27380], R47 ;  /* 0x0273802f0b007988 */ /* 0x0003e80008000008 */
[----:B0-----:R-:W4:Y:S04]  /*52980*/  LDL.LU R0, [R1+0x1990] ;  /* 0x0019900001007983 */ /* 0x001f280000300800 */
[----:B------:R-:W-:Y:S04]  /*52990*/  STS.U8 [R11+UR8+0x25780], R5 ;  /* 0x025780050b007988 */ /* 0x000fe80008000008 */
[----:B------:R0:W-:Y:S04]  /*529a0*/  STS.U8 [R11+UR8+0x25f80], R89 ;  /* 0x025f80590b007988 */ /* 0x0001e80008000008 */
[----:B-1----:R-:W4:Y:S04]  /*529b0*/  LDL.LU R47, [R1+0x1994] ;  /* 0x00199400012f7983 */ /* 0x002f280000300800 */
[----:B0-----:R-:W4:Y:S04]  /*529c0*/  LDL.LU R89, [R1+0x1984] ;  /* 0x0019840001597983 */ /* 0x001f280000300800 */
[----:B--2---:R-:W-:Y:S04]  /*529d0*/  STS.U8 [R11+UR8+0x27f80], R82 ;  /* 0x027f80520b007988 */ /* 0x004fe80008000008 */
[----:B---3--:R-:W-:Y:S04]  /*529e0*/  STS.U8 [R11+UR8+0x27b80], R93 ;  /* 0x027b805d0b007988 */ /* 0x008fe80008000008 */
[----:B------:R0:W-:Y:S04]  /*529f0*/  STS.U8 [R2+UR8+0x1c000], R13 ;  /* 0x01c0000d02007988 */ /* 0x0001e80008000008 */
[----:B------:R1:W-:Y:S04]  /*52a00*/  STS.U8 [R2+UR8+0x1c400], R12 ;  /* 0x01c4000c02007988 */ /* 0x0003e80008000008 */
[----:B0-----:R-:W2:Y:S04]  /*52a10*/  LDL.LU R13, [R1+0x19a0] ;  /* 0x0019a000010d7983 */ /* 0x001ea80000300800 */
[----:B-1----:R-:W3:Y:S01]  /*52a20*/  LDL.LU R12, [R1+0xed8] ;  /* 0x000ed800010c7983 */ /* 0x002ee20000300800 */
[----:B------:R-:W0:Y:S01]  /*52a30*/  S2R R5, SR_TID.X ;  /* 0x0000000000057919 */ /* 0x000e220000002100 */
[----:B------:R-:W-:-:S02]  /*52a40*/  PRMT R90, RZ, 0x7610, R90 ;  /* 0x00007610ff5a7816 */ /* 0x000fc4000000005a */
[----:B----4-:R-:W-:Y:S01]  /*52a50*/  IADD3 R46, P3, PT, R46, UR15, RZ ;  /* 0x0000000f2e2e7c10 */ /* 0x010fe2000ff7e0ff */
[----:B------:R-:W-:Y:S04]  /*52a60*/  STS.U8 [R2+UR8+0x10000], R78 ;  /* 0x0100004e02007988 */ /* 0x000fe80008000008 */
[----:B------:R-:W-:Y:S04]  /*52a70*/  STS.U8 [R2+UR8+0x10400], R77 ;  /* 0x0104004d02007988 */ /* 0x000fe80008000008 */
[----:B------:R-:W-:Y:S01]  /*52a80*/  STS.U8 [R2+UR8+0x10800], R76 ;  /* 0x0108004c02007988 */ /* 0x000fe20008000008 */
[----:B0-----:R-:W-:-:S04]  /*52a90*/  LOP3.LUT R5, R5, 0x7f, RZ, 0xc0, !PT ;  /* 0x0000007f05057812 */ /* 0x001fc800078ec0ff */
[----:B------:R-:W-:Y:S01]  /*52aa0*/  LOP3.LUT R5, R5, 0x10, RZ, 0x3c, !PT ;  /* 0x0000001005057812 */ /* 0x000fe200078e3cff */
        /* <DEDUP_REMOVED lines=58> */
[----:B------:R-:W-:Y:S01]  /*52e50*/  STS.U8 [R2+UR8+0x1fc00], R74 ;  /* 0x01fc004a02007988 */ /* 0x000fe20008000008 */
[----:B--2---:R-:W-:-:S04]  /*52e60*/  IADD3 R13, P1, PT, R13, UR15, RZ ;  /* 0x0000000f0d0d7c10 */ /* 0x004fc8000ff3e0ff */
[----:B---3--:R-:W-:Y:S01]  /*52e70*/  IADD3.X R12, PT, PT, R12, UR58, RZ, P1, !PT ;  /* 0x0000003a0c0c7c10 */ /* 0x008fe20008ffe4ff */
[----:B------:R0:W-:Y:S04]  /*52e80*/  STL [R1+0x19a0], R13 ;  /* 0x0019a00d01007387 */ /* 0x0001e80000100800 */
[----:B------:R-:W-:Y:S01]  /*52e90*/  STL [R1+0x1998], R46 ;  /* 0x0019982e01007387 */ /* 0x000fe20000100800 */
[----:B0-----:R-:W-:-:S03]  /*52ea0*/  @!P0 LOP3.LUT R13, R13, R12, RZ, 0x3c, !PT ;  /* 0x0000000c0d0d8212 */ /* 0x001fc600078e3cff */
[----:B------:R0:W-:Y:S02]  /*52eb0*/  STL [R1+0xed8], R12 ;  /* 0x000ed80c01007387 */ /* 0x0001e40000100800 */
[----:B0-----:R-:W-:-:S04]  /*52ec0*/  @!P0 LOP3.LUT R12, R13, R12, RZ, 0x3c, !PT ;  /* 0x0000000c0d0c8212 */ /* 0x001fc800078e3cff */
[----:B------:R-:W-:Y:S01]  /*52ed0*/  @!P0 LOP3.LUT R13, R13, R12, RZ, 0x3c, !PT ;  /* 0x0000000c0d0d8212 */ /* 0x000fe200078e3cff */
[----:B------:R-:W-:Y:S04]  /*52ee0*/  STS.U8 [R5+UR8+0x10080], R75 ;  /* 0x0100804b05007988 */ /* 0x000fe80008000008 */
[----:B------:R-:W-:Y:S04]  /*52ef0*/  STS.U8 [R5+UR8+0x10480], R79 ;  /* 0x0104804f05007988 */ /* 0x000fe80008000008 */
[----:B------:R-:W-:Y:S04]  /*52f00*/  STS.U8 [R5+UR8+0x10880], R80 ;  /* 0x0108805005007988 */ /* 0x000fe80008000008 */
[----:B------:R-:W-:Y:S04]  /*52f10*/  STS.U8 [R5+UR8+0x10c80], R81 ;  /* 0x010c805105007988 */ /* 0x000fe80008000008 */
[----:B------:R-:W-:Y:S04]  /*52f20*/  STS.U8 [R5+UR8+0x11080], R85 ;  /* 0x0110805505007988 */ /* 0x000fe80008000008 */
[----:B------:R-:W-:Y:S04]  /*52f30*/  STS.U8 [R5+UR8+0x11480], R86 ;  /* 0x0114805605007988 */ /* 0x000fe80008000008 */
[----:B------:R-:W-:Y:S04]  /*52f40*/  STS.U8 [R5+UR8+0x11880], R87 ;  /* 0x0118805705007988 */ /* 0x000fe80008000008 */
[----:B------:R0:W2:Y:S01]  /*52f50*/  @!P0 LDG.E.U8 R90, desc[UR20][R12.64] ;  /* 0x000000140c5a8981 */ /* 0x0000a2000c1e1100 */
[----:B------:R-:W-:-:S05]  /*52f60*/  IADD3.X R4, PT, PT, R4, UR58, RZ, P3, !PT ;  /* 0x0000003a04047c10 */ /* 0x000fca0009ffe4ff */
[----:B0-----:R-:W-:Y:S02]  /*52f70*/  IMAD.MOV.U32 R12, RZ, RZ, R4 ;  /* 0x000000ffff0c7224 */ /* 0x001fe400078e0004 */
[----:B------:R-:W-:Y:S01]  /*52f80*/  IMAD.MOV.U32 R13, RZ, RZ, R46 ;  /* 0x000000ffff0d7224 */ /* 0x000fe200078e002e */
[----:B------:R-:W-:-:S04]  /*52f90*/  IADD3 R91, P1, PT, R91, UR15, RZ ;  /* 0x0000000f5b5b7c10 */ /* 0x000fc8000ff3e0ff */
[----:B------:R-:W-:-:S04]  /*52fa0*/  @!P0 LOP3.LUT R13, R13, R12, RZ, 0x3c, !PT ;  /* 0x0000000c0d0d8212 */ /* 0x000fc800078e3cff */
[C---:B------:R-:W-:Y:S01]  /*52fb0*/  @!P0 LOP3.LUT R12, R13.reuse, R12, RZ, 0x3c, !PT ;  /* 0x0000000c0d0c8212 */ /* 0x040fe200078e3cff */
[----:B------:R-:W-:Y:S01]  /*52fc0*/  STL [R1+0xee4], R91 ;  /* 0x000ee45b01007387 */ /* 0x000fe20000100800 */
[----:B------:R-:W-:Y:S02]  /*52fd0*/  PRMT R3, RZ, 0x7610, R3 ;  /* 0x00007610ff037816 */ /* 0x000fe40000000003 */
[----:B------:R-:W-:-:S05]  /*52fe0*/  @!P0 LOP3.LUT R13, R13, R12, RZ, 0x3c, !PT ;  /* 0x0000000c0d0d8212 */ /* 0x000fca00078e3cff */
[----:B------:R0:W3:Y:S04]  /*52ff0*/  @!P0 LDG.E.U8 R3, desc[UR20][R12.64] ;  /* 0x000000140c038981 */ /* 0x0000e8000c1e1100 */
[----:B--2---:R1:W-:Y:S04]  /*53000*/  STL [R1+0x59c], R90 ;  /* 0x00059c5a01007387 */ /* 0x0043e80000100800 */
[----:B-1----:R-:W2:Y:S01]  /*53010*/  LDL.LU R90, [R1+0x2b94] ;  /* 0x002b9400015a7983 */ /* 0x002ea20000300800 */
[----:B------:R-:W-:Y:S01]  /*53020*/  IADD3.X R92, PT, PT, R92, UR58, RZ, P1, !PT ;  /* 0x0000003a5c5c7c10 */ /* 0x000fe20008ffe4ff */
[----:B0-----:R-:W-:-:S02]  /*53030*/  @!P0 IMAD.MOV.U32 R12, RZ, RZ, R91 ;  /* 0x000000ffff0c8224 */ /* 0x001fc400078e005b */
[----:B------:R0:W-:Y:S02]  /*53040*/  STL [R1+0xedc], R4 ;  /* 0x000edc0401007387 */ /* 0x0001e40000100800 */
[----:B------:R-:W-:Y:S02]  /*53050*/  IMAD.MOV.U32 R13, RZ, RZ, R92 ;  /* 0x000000ffff0d7224 */ /* 0x000fe400078e005c */
[----:B0-----:R-:W4:Y:S04]  /*53060*/  LDL.LU R4, [R1+0x2b90] ;  /* 0x002b900001047983 */ /* 0x001f280000300800 */
[----:B------:R-:W4:Y:S04]  /*53070*/  LDL.LU R46, [R1+0xee8] ;  /* 0x000ee800012e7983 */ /* 0x000f280000300800 */
[----:B---3--:R0:W-:Y:S04]  /*53080*/  STL [R1+0x598], R3 ;  /* 0x0005980301007387 */ /* 0x0081e80000100800 */
[----:B0-----:R-:W3:Y:S04]  /*53090*/  LDL.LU R3, [R1+0x2b8c] ;  /* 0x002b8c0001037983 */ /* 0x001ee80000300800 */
[----:B------:R0:W-:Y:S04]  /*530a0*/  STL [R1+0xee0], R92 ;  /* 0x000ee05c01007387 */ /* 0x0001e80000100800 */
[----:B0-----:R-:W3:Y:S01]  /*530b0*/  LDL.LU R92, [R1+0xeec] ;  /* 0x000eec00015c7983 */ /* 0x001ee20000300800 */
[----:B--2---:R-:W-:-:S06]  /*530c0*/  PRMT R90, RZ, 0x7610, R90 ;  /* 0x00007610ff5a7816 */ /* 0x004fcc000000005a */
[----:B------:R0:W2:Y:S04]  /*530d0*/  @!P0 LDG.E.U8 R90, desc[UR20][R12.64] ;  /* 0x000000140c5a8981 */ /* 0x0000a8000c1e1100 */
[----:B------:R-:W3:Y:S01]  /*530e0*/  LDL.LU R12, [R1+0x198c] ;  /* 0x00198c00010c7983 */ /* 0x000ee20000300800 */
[----:B------:R-:W-:Y:S02]  /*530f0*/  IADD3 R0, P1, PT, R0, UR15, RZ ;  /* 0x0000000f00007c10 */ /* 0x000fe4000ff3e0ff */
[----:B------:R-:W-:-:S03]  /*53100*/  IADD3 R47, P3, PT, R47, UR15, RZ ;  /* 0x0000000f2f2f7c10 */ /* 0x000fc6000ff7e0ff */
[----:B0-----:R-:W-:Y:S01]  /*53110*/  IMAD.MOV.U32 R13, RZ, RZ, R0 ;  /* 0x000000ffff0d7224 */ /* 0x001fe200078e0000 */
[----:B------:R0:W-:Y:S01]  /*53120*/  STL [R1+0x1990], R0 ;  /* 0x0019900001007387 */ /* 0x0001e20000100800 */
[----:B----4-:R-:W-:-:S03]  /*53130*/  PRMT R4, RZ, 0x7610, R4 ;  /* 0x00007610ff047816 */ /* 0x010fc60000000004 */
[----:B0-----:R-:W4:Y:S04]  /*53140*/  LDL.LU R0, [R1+0x1978] ;  /* 0x0019780001007983 */ /* 0x001f280000300800 */
[----:B--2---:R0:W-:Y:S01]  /*53150*/  STL [R1+0x594], R90 ;  /* 0x0005945a01007387 */ /* 0x0041e20000100800 */
[----:B---3--:R-:W-:-:S03]  /*53160*/  IADD3.X R12, PT, PT, R12, UR58, RZ, P1, !PT ;  /* 0x0000003a0c0c7c10 */ /* 0x008fc60008ffe4ff */
[----:B0-----:R-:W2:Y:S01]  /*53170*/  LDL.LU R90, [R1+0x197c] ;  /* 0x00197c00015a7983 */ /* 0x001ea20000300800 */
[----:B------:R-:W-:-:S03]  /*53180*/  @!P0 LOP3.LUT R13, R13, R12, RZ, 0x3c, !PT ;  /* 0x0000000c0d0d8212 */ /* 0x000fc600078e3cff */
[----:B------:R-:W3:Y:S04]  /*53190*/  LDL.LU R91, [R1+0x1970] ;  /* 0x00197000015b7983 */ /* 0x000ee80000300800 */
[----:B------:R-:W-:Y:S04]  /*531a0*/  STL [R1+0x1994], R47 ;  /* 0x0019942f01007387 */ /* 0x000fe80000100800 */
[----:B------:R0:W-:Y:S02]  /*531b0*/  STL [R1+0x198c], R12 ;  /* 0x00198c0c01007387 */ /* 0x0001e40000100800 */
[----:B0-----:R-:W-:-:S04]  /*531c0*/  @!P0 LOP3.LUT R12, R13, R12, RZ, 0x3c, !PT ;  /* 0x0000000c0d0c8212 */ /* 0x001fc800078e3cff */
[----:B------:R-:W-:-:S05]  /*531d0*/  @!P0 LOP3.LUT R13, R13, R12, RZ, 0x3c, !PT ;  /* 0x0000000c0d0d8212 */ /* 0x000fca00078e3cff */
        /* <DEDUP_REMOVED lines=26> */
[----:B----4-:R-:W-:Y:S02]  /*53380*/  IADD3 R0, P1, PT, R0, UR15, RZ ;  /* 0x0000000f00007c10 */ /* 0x010fe4000ff3e0ff */
[----:B------:R-:W-:-:S03]  /*53390*/  IADD3 R90, P3, PT, R90, UR15, RZ ;  /* 0x0000000f5a5a7c10 */ /* 0x000fc6000ff7e0ff */
[----:B0-----:R-:W-:Y:S01]  /*533a0*/  IMAD.MOV.U32 R13, RZ, RZ, R0 ;  /* 0x000000ffff0d7224 */ /* 0x001fe200078e0000 */
[----:B------:R0:W-:Y:S01]  /*533b0*/  STL [R1+0x1978], R0 ;  /* 0x0019780001007387 */ /* 0x0001e20000100800 */
[----:B------:R-:W-:-:S03]  /*533c0*/  PRMT R46, RZ, 0x7610, R46 ;  /* 0x00007610ff2e7816 */ /* 0x000fc6000000002e */
        /* <DEDUP_REMOVED lines=326> */
[----:B------:R-:W-:Y:S01]  /*54830*/  STL [R1+0x18e4], R0 ;  /* 0x0018e40001007387 */ /* 0x000fe20000100800 */
[----:B------:R-:W-:-:S03]  /*54840*/  PRMT R46, RZ, 0x7610, R46 ;  /* 0x00007610ff2e7816 */ /* 0x000fc6000000002e */
[----:B--2---:R0:W-:Y:S01]  /*54850*/  STL [R1+0x528], R4 ;  /* 0x0005280401007387 */ /* 0x0041e20000100800 */
[----:B---3--:R-:W-:-:S03]  /*54860*/  IADD3.X R12, PT, PT, R12, UR58, RZ, P1, !PT ;  /* 0x0000003a0c0c7c10 */ /* 0x008fc60008ffe4ff */
[----:B0-----:R-:W2:Y:S01]  /*54870*/  LDL.LU R4, [R1+0x18cc] ;  /* 0x0018cc0001047983 */ /* 0x001ea20000300800 */
[----:B------:R-:W-:-:S03]  /*54880*/  @!P0 LOP3.LUT R13, R13, R12, RZ, 0x3c, !PT ;  /* 0x0000000c0d0d8212 */ /* 0x000fc600078e3cff */
[----:B------:R-:W3:Y:S04]  /*54890*/  LDL.LU R0, [R1+0x18c4] ;  /* 0x0018c40001007983 */ /* 0x000ee80000300800 */
[----:B------:R-:W4:Y:S04]  /*548a0*/  LDL.LU R89, [R1+0x18b8] ;  /* 0x0018b80001597983 */ /* 0x000f280000300800 */
        /* <DEDUP_REMOVED lines=33> */
[----:B------:R-:W-:Y:S01]  /*54ac0*/  STL [R1+0x18cc], R4 ;  /* 0x0018cc0401007387 */ /* 0x000fe20000100800 */
[----:B----4-:R-:W-:-:S03]  /*54ad0*/  PRMT R47, RZ, 0x7610, R47 ;  /* 0x00007610ff2f7816 */ /* 0x010fc6000000002f */
        /* <DEDUP_REMOVED lines=42> */
[----:B------:R-:W4:Y:S04]  /*54d80*/  LDL.LU R89, [R1+0x1884] ;  /* 0x0018840001597983 */ /* 0x000f280000300800 */
[----:B--2---:R0:W-:Y:S01]  /*54d90*/  STL [R1+0x510], R47 ;  /* 0x0005102f01007387 */ /* 0x0041e20000100800 */
[----:B---3--:R-:W-:-:S03]  /*54da0*/  IADD3.X R12, PT, PT, R12, UR58, RZ, P1, !PT ;  /* 0x0000003a0c0c7c10 */ /* 0x008fc60008ffe4ff */
[----:B0-----:R-:W2:Y:S01]  /*54db0*/  LDL.LU R47, [R1+0x187c] ;  /* 0x00187c00012f7983 */ /* 0x001ea20000300800 */
[----:B------:R-:W-:-:S03]  /*54dc0*/  @!P0 LOP3.LUT R13, R13, R12, RZ, 0x3c, !PT ;  /* 0x0000000c0d0d8212 */ /* 0x000fc600078e3cff */
[----:B------:R-:W-:Y:S04]  /*54dd0*/  STL [R1+0x18a0], R4 ;  /* 0x0018a00401007387 */ /* 0x000fe80000100800 */
[----:B------:R0:W-:Y:S02]  /*54de0*/  STL [R1+0x1898], R12 ;  /* 0x0018980c01007387 */ /* 0x0001e40000100800 */
[----:B0-----:R-:W-:-:S04]  /*54df0*/  @!P0 LOP3.LUT R12, R13, R12, RZ, 0x3c, !PT ;  /* 0x0000000c0d0c8212 */ /* 0x001fc800078e3cff */
[----:B------:R-:W-:-:S05]  /*54e00*/  @!P0 LOP3.LUT R13, R13, R12, RZ, 0x3c, !PT ;  /* 0x0000000c0d0d8212 */ /* 0x000fca00078e3cff */
[----:B------:R0:W3:Y:S01]  /*54e10*/  @!P0 LDG.E.U8 R90, desc[UR20][R12.64] ;  /* 0x000000140c5a8981 */ /* 0x0000e2000c1e1100 */
        /* <DEDUP_REMOVED lines=9> */
[----:B------:R0:W2:Y:S04]  /*54eb0*/  @!P0 LDG.E.U8 R3, desc[UR20][R12.64] ;  /* 0x000000140c038981 */ /* 0x0000a8000c1e1100 */
[----:B---3--:R1:W-:Y:S04]  /*54ec0*/  STL [R1+0x50c], R90 ;  /* 0x00050c5a01007387 */ /* 0x0083e80000100800 */
[----:B-1----:R-:W3:Y:S01]  /*54ed0*/  LDL.LU R90, [R1+0x2b04] ;  /* 0x002b0400015a7983 */ /* 0x002ee20000300800 */
[----:B------:R-:W-:Y:S01]  /*54ee0*/  IADD3.X R92, PT, PT, R92, UR58, RZ, P1, !PT ;  /* 0x0000003a5c5c7c10 */ /* 0x000fe20008ffe4ff */
[----:B0-----:R-:W-:-:S02]  /*54ef0*/  @!P0 IMAD.MOV.U32 R12, RZ, RZ, R91 ;  /* 0x000000ffff0c8224 */ /* 0x001fc400078e005b */
[----:B------:R0:W-:Y:S02]  /*54f00*/  STL [R1+0x1888], R0 ;  /* 0x0018880001007387 */ /* 0x0001e40000100800 */
[----:B------:R-:W-:Y:S02]  /*54f10*/  IMAD.MOV.U32 R13, RZ, RZ, R92 ;  /* 0x000000ffff0d7224 */ /* 0x000fe400078e005c */
[----:B0-----:R-:W4:Y:S04]  /*54f20*/  LDL.LU R0, [R1+0x2b00] ;  /* 0x002b000001007983 */ /* 0x001f280000300800 */
[----:B------:R-:W4:Y:S04]  /*54f30*/  LDL.LU R4, [R1+0x1878] ;  /* 0x0018780001047983 */ /* 0x000f280000300800 */
[----:B--2---:R0:W-:Y:S04]  /*54f40*/  STL [R1+0x508], R3 ;  /* 0x0005080301007387 */ /* 0x0041e80000100800 */
[----:B0-----:R-:W2:Y:S04]  /*54f50*/  LDL.LU R3, [R1+0x2afc] ;  /* 0x002afc0001037983 */ /* 0x001ea80000300800 */
[----:B------:R0:W-:Y:S04]  /*54f60*/  STL [R1+0x188c], R92 ;  /* 0x00188c5c01007387 */ /* 0x0001e80000100800 */
[----:B0-----:R-:W2:Y:S01]  /*54f70*/  LDL.LU R92, [R1+0x1874] ;  /* 0x00187400015c7983 */ /* 0x001ea20000300800 */
[----:B---3--:R-:W-:-:S06]  /*54f80*/  PRMT R90, RZ, 0x7610, R90 ;  /* 0x00007610ff5a7816 */ /* 0x008fcc000000005a */
[----:B------:R0:W3:Y:S04]  /*54f90*/  @!P0 LDG.E.U8 R90, desc[UR20][R12.64] ;  /* 0x000000140c5a8981 */ /* 0x0000e8000c1e1100 */
[----:B------:R-:W2:Y:S01]  /*54fa0*/  LDL.LU R12, [R1+0x1880] ;  /* 0x00188000010c7983 */ /* 0x000ea20000300800 */
[----:B----4-:R-:W-:Y:S02]  /*54fb0*/  IADD3 R46, P1, PT, R46, UR15, RZ ;  /* 0x0000000f2e2e7c10 */ /* 0x010fe4000ff3e0ff */
[----:B------:R-:W-:-:S03]  /*54fc0*/  IADD3 R89, P3, PT, R89, UR15, RZ ;  /* 0x0000000f59597c10 */ /* 0x000fc6000ff7e0ff */
[----:B0-----:R-:W-:Y:S01]  /*54fd0*/  IMAD.MOV.U32 R13, RZ, RZ, R46 ;  /* 0x000000ffff0d7224 */ /* 0x001fe200078e002e */
[----:B------:R-:W-:Y:S01]  /*54fe0*/  STL [R1+0x1894], R46 ;  /* 0x0018942e01007387 */ /* 0x000fe20000100800 */
[----:B------:R-:W-:-:S03]  /*54ff0*/  PRMT R0, RZ, 0x7610, R0 ;  /* 0x00007610ff007816 */ /* 0x000fc60000000000 */
[----:B---3--:R0:W-:Y:S01]  /*55000*/  STL [R1+0x504], R90 ;  /* 0x0005045a01007387 */ /* 0x0081e20000100800 */
[----:B--2---:R-:W-:-:S03]  /*55010*/  IADD3.X R12, PT, PT, R12, UR58, RZ, P1, !PT ;  /* 0x0000003a0c0c7c10 */ /* 0x004fc60008ffe4ff */
        /* <DEDUP_REMOVED lines=9> */
[----:B------:R-:W-:Y:S02]  /*550b0*/  IADD3.X R4, PT, PT, R4, UR58, RZ, P3, !PT ;  /* 0x0000003a04047c10 */ /* 0x000fe40009ffe4ff */
[----:B------:R-:W-:-:S03]  /*550c0*/  IADD3 R47, P1, PT, R47, UR15, RZ ;  /* 0x0000000f2f2f7c10 */ /* 0x000fc6000ff3e0ff */
[----:B0-----:R-:W-:Y:S02]  /*550d0*/  IMAD.MOV.U32 R12, RZ, RZ, R4 ;  /* 0x000000ffff0c7224 */ /* 0x001fe400078e0004 */
[----:B------:R-:W-:-:S05]  /*550e0*/  IMAD.MOV.U32 R13, RZ, RZ, R89 ;  /* 0x000000ffff0d7224 */ /* 0x000fca00078e0059 */
[-C--:B------:R-:W-:Y:S01]  /*550f0*/  @!P0 LOP3.LUT R13, R13, R12.reuse, RZ, 0x3c, !PT ;  /* 0x0000000c0d0d8212 */ /* 0x080fe200078e3cff */
[----:B------:R-:W-:Y:S03]  /*55100*/  STL [R1+0x187c], R47 ;  /* 0x00187c2f01007387 */ /* 0x000fe60000100800 */
[C---:B------:R-:W-:Y:S02]  /*55110*/  @!P0 LOP3.LUT R12, R13.reuse, R12, RZ, 0x3c, !PT ;  /* 0x0000000c0d0c8212 */ /* 0x040fe400078e3cff */
        /* <DEDUP_REMOVED lines=8> */
[----:B------:R-:W-:Y:S02]  /*551a0*/  @!P0 IMAD.MOV.U32 R13, RZ, RZ, R92 ;  /* 0x000000ffff0d8224 */ /* 0x000fe400078e005c */
[----:B0-----:R-:W4:Y:S04]  /*551b0*/  LDL.LU R4, [R1+0x2af4] ;  /* 0x002af40001047983 */ /* 0x001f280000300800 */
[----:B------:R-:W4:Y:S04]  /*551c0*/  LDL.LU R89, [R1+0x184c] ;  /* 0x00184c0001597983 */ /* 0x000f280000300800 */
[----:B------:R-:W-:Y:S04]  /*551d0*/  STL [R1+0x1874], R92 ;  /* 0x0018745c01007387 */ /* 0x000fe80000100800 */
[----:B---3--:R0:W-:Y:S04]  /*551e0*/  STL [R1+0x4fc], R3 ;  /* 0x0004fc0301007387 */ /* 0x0081e80000100800 */
[----:B0-----:R-:W3:Y:S01]  /*551f0*/  LDL.LU R3, [R1+0x1850] ;  /* 0x0018500001037983 */ /* 0x001ee20000300800 */
[----:B--2---:R-:W-:-:S06]  /*55200*/  PRMT R0, RZ, 0x7610, R0 ;  /* 0x00007610ff007816 */ /* 0x004fcc0000000000 */
[----:B------:R0:W2:Y:S04]  /*55210*/  @!P0 LDG.E.U8 R0, desc[UR20][R12.64] ;  /* 0x000000140c008981 */ /* 0x0000a8000c1e1100 */
[----:B------:R-:W3:Y:S01]  /*55220*/  LDL.LU R13, [R1+0x1868] ;  /* 0x00186800010d7983 */ /* 0x000ee20000300800 */
[----:B------:R-:W-:Y:S02]  /*55230*/  IADD3 R90, P1, PT, R90, UR15, RZ ;  /* 0x0000000f5a5a7c10 */ /* 0x000fe4000ff3e0ff */
[----:B------:R-:W-:Y:S02]  /*55240*/  IADD3 R46, P3, PT, R46, UR15, RZ ;  /* 0x0000000f2e2e7c10 */ /* 0x000fe4000ff7e0ff */
[----:B------:R-:W-:Y:S01]  /*55250*/  PRMT R32, RZ, 0x7610, R32 ;  /* 0x00007610ff207816 */ /* 0x000fe20000000020 */
[----:B0-----:R-:W-:Y:S01]  /*55260*/  @!P0 IMAD.MOV.U32 R12, RZ, RZ, R90 ;  /* 0x000000ffff0c8224 */ /* 0x001fe200078e005a */
[----:B----4-:R-:W-:-:S02]  /*55270*/  IADD3.X R89, PT, PT, R89, UR58, RZ, P3, !PT ;  /* 0x0000003a59597c10 */ /* 0x010fc40009ffe4ff */
[----:B------:R-:W-:Y:S01]  /*55280*/  PRMT R4, RZ, 0x7610, R4 ;  /* 0x00007610ff047816 */ /* 0x000fe20000000004 */
[----:B--2---:R0:W-:Y:S04]  /*55290*/  STL [R1+0x4f8], R0 ;  /* 0x0004f80001007387 */ /* 0x0041e80000100800 */
[----:B0-----:R-:W2:Y:S01]  /*552a0*/  LDL.LU R0, [R1+0x1858] ;  /* 0x0018580001007983 */ /* 0x001ea20000300800 */
[----:B---3--:R-:W-:-:S03]  /*552b0*/  IADD3.X R13, PT, PT, R13, UR58, RZ, P1, !PT ;  /* 0x0000003a0d0d7c10 */ /* 0x008fc60008ffe4ff */
[----:B------:R-:W-:Y:S04]  /*552c0*/  STL [R1+0x186c], R90 ;  /* 0x00186c5a01007387 */ /* 0x000fe80000100800 */
[----:B------:R-:W3:Y:S04]  /*552d0*/  LDL.LU R47, [R1+0x1848] ;  /* 0x00184800012f7983 */ /* 0x000ee80000300800 */
[----:B------:R-:W4:Y:S04]  /*552e0*/  LDL.LU R92, [R1+0xf64] ;  /* 0x000f6400015c7983 */ /* 0x000f280000300800 */
[----:B------:R-:W-:Y:S04]  /*552f0*/  STL [R1+0x1870], R46 ;  /* 0x0018702e01007387 */ /* 0x000fe80000100800 */
[----:B------:R0:W-:Y:S04]  /*55300*/  STL [R1+0x1868], R13 ;  /* 0x0018680d01007387 */ /* 0x0001e80000100800 */
[----:B------:R1:W2:Y:S02]  /*55310*/  @!P0 LDG.E.U8 R32, desc[UR20][R12.64] ;  /* 0x000000140c208981 */ /* 0x0002a4000c1e1100 */
[----:B-1----:R-:W-:-:S02]  /*55320*/  IMAD.MOV.U32 R12, RZ, RZ, R89 ;  /* 0x000000ffff0c7224 */ /* 0x002fc400078e0059 */
[----:B0-----:R-:W-:-:S05]  /*55330*/  IMAD.MOV.U32 R13, RZ, RZ, R46 ;  /* 0x000000ffff0d7224 */ /* 0x001fca00078e002e */
[----:B------:R-:W-:-:S04]  /*55340*/  @!P0 LOP3.LUT R13, R13, R12, RZ, 0x3c, !PT ;  /* 0x0000000c0d0d8212 */ /* 0x000fc800078e3cff */
[----:B------:R-:W-:-:S04]  /*55350*/  @!P0 LOP3.LUT R12, R13, R12, RZ, 0x3c, !PT ;  /* 0x0000000c0d0c8212 */ /* 0x000fc800078e3cff */
[----:B------:R-:W-:-:S05]  /*55360*/  @!P0 LOP3.LUT R13, R13, R12, RZ, 0x3c, !PT ;  /* 0x0000000c0d0d8212 */ /* 0x000fca00078e3cff */
[----:B------:R0:W2:Y:S01]  /*55370*/  @!P0 LDG.E.U8 R4, desc[UR20][R12.64] ;  /* 0x000000140c048981 */ /* 0x0000a2000c1e1100 */
[----:B------:R-:W-:-:S04]  /*55380*/  IADD3 R91, P1, PT, R91, UR15, RZ ;  /* 0x0000000f5b5b7c10 */ /* 0x000fc8000ff3e0ff */
[----:B------:R-:W-:Y:S01]  /*55390*/  IADD3.X R3, PT, PT, R3, UR58, RZ, P1, !PT ;  /* 0x0000003a03037c10 */ /* 0x000fe20008ffe4ff */
[----:B------:R-:W-:Y:S01]  /*553a0*/  STL [R1+0x1854], R91 ;  /* 0x0018545b01007387 */ /* 0x000fe20000100800 */
[----:B------:R-:W-:-:S03]  /*553b0*/  PRMT R6, RZ, 0x7610, R6 ;  /* 0x00007610ff067816 */ /* 0x000fc60000000006 */
[----:B------:R-:W3:Y:S01]  /*553c0*/  LDL.LU R90, [R1+0x1840] ;  /* 0x00184000015a7983 */ /* 0x000ee20000300800 */
[----:B0-----:R-:W-:Y:S02]  /*553d0*/  IMAD.MOV.U32 R13, RZ, RZ, R3 ;  /* 0x000000ffff0d7224 */ /* 0x001fe400078e0003 */
[----:B------:R-:W-:Y:S01]  /*553e0*/  @!P0 IMAD.MOV.U32 R12, RZ, RZ, R91 ;  /* 0x000000ffff0c8224 */ /* 0x000fe200078e005b */
[----:B------:R0:W-:Y:S04]  /*553f0*/  STL [R1+0x184c], R89 ;  /* 0x00184c5901007387 */ /* 0x0001e80000100800 */
[----:B------:R1:W3:Y:S04]  /*55400*/  @!P0 LDG.E.U8 R6, desc[UR20][R12.64] ;  /* 0x000000140c068981 */ /* 0x0002e8000c1e1100 */
[----:B0-----:R-:W3:Y:S04]  /*55410*/  LDL.LU R89, [R1+0x2af0] ;  /* 0x002af00001597983 */ /* 0x001ee80000300800 */
[----:B------:R-:W3:Y:S04]  /*55420*/  LDL.LU R46, [R1+0x2aec] ;  /* 0x002aec00012e7983 */ /* 0x000ee80000300800 */
[----:B--2---:R0:W-:Y:S04]  /*55430*/  STL [R1+0x4f0], R4 ;  /* 0x0004f00401007387 */ /* 0x0041e80000100800 */
[----:B0-----:R-:W2:Y:S04]  /*55440*/  LDL.LU R4, [R1+0x2ae8] ;  /* 0x002ae80001047983 */ /* 0x001ea80000300800 */
[----:B------:R0:W-:Y:S04]  /*55450*/  STL [R1+0x1850], R3 ;  /* 0x0018500301007387 */ /* 0x0001e80000100800 */
[----:B0-----:R-:W4:Y:S04]  /*55460*/  LDL.LU R3, [R1+0xf60] ;  /* 0x000f600001037983 */ /* 0x001f280000300800 */
[----:B------:R-:W4:Y:S01]  /*55470*/  LDL.LU R12, [R1+0x1844] ;  /* 0x00184400010c7983 */ /* 0x000f220000300800 */
[----:B------:R-:W-:-:S02]  /*55480*/  IADD3 R0, P1, PT, R0, UR15, RZ ;  /* 0x0000000f00007c10 */ /* 0x000fc4000ff3e0ff */
[----:B---3--:R-:W-:-:S03]  /*55490*/  IADD3 R47, P3, PT, R47, UR15, RZ ;  /* 0x0000000f2f2f7c10 */ /* 0x008fc6000ff7e0ff */
[----:B-1----:R-:W-:Y:S01]  /*554a0*/  IMAD.MOV.U32 R13, RZ, RZ, R0 ;  /* 0x000000ffff0d7224 */ /* 0x002fe200078e0000 */
[----:B------:R0:W-:Y:S04]  /*554b0*/  STL [R1+0x1858], R0 ;  /* 0x0018580001007387 */ /* 0x0001e80000100800 */
[----:B0-----:R-:W3:Y:S04]  /*554c0*/  LDL.LU R0, [R1+0xf6c] ;  /* 0x000f6c0001007983 */ /* 0x001ee80000300800 */
[----:B------:R0:W-:Y:S04]  /*554d0*/  STL [R1+0x4ec], R6 ;  /* 0x0004ec0601007387 */ /* 0x0001e80000100800 */
[----:B0-----:R-:W3:Y:S04]  /*554e0*/  LDL.LU R6, [R1+0xf7c] ;  /* 0x000f7c0001067983 */ /* 0x001ee80000300800 */
[----:B------:R-:W3:Y:S04]  /*554f0*/  LDL.LU R91, [R1+0xf84] ;  /* 0x000f8400015b7983 */ /* 0x000ee80000300800 */
[----:B------:R-:W-:Y:S01]  /*55500*/  STL [R1+0x1848], R47 ;  /* 0x0018482f01007387 */ /* 0x000fe20000100800 */
[----:B--2---:R-:W-:-:S02]  /*55510*/  PRMT R4, RZ, 0x7610, R4 ;  /* 0x00007610ff047816 */ /* 0x004fc40000000004 */
[----:B----4-:R-:W-:-:S04]  /*55520*/  IADD3.X R12, PT, PT, R12, UR58, RZ, P1, !PT ;  /* 0x0000003a0c0c7c10 */ /* 0x010fc80008ffe4ff */
[-C--:B------:R-:W-:Y:S01]  /*55530*/  @!P0 LOP3.LUT R13, R13, R12.reuse, RZ, 0x3c, !PT ;  /* 0x0000000c0d0d8212 */ /* 0x080fe200078e3cff */
[----:B------:R0:W-:Y:S03]  /*55540*/  STL [R1+0x1844], R12 ;  /* 0x0018440c01007387 */ /* 0x0001e60000100800 */
        /* <DEDUP_REMOVED lines=12> */
[----:B------:R0:W4:Y:S04]  /*55610*/  @!P0 LDG.E.U8 R46, desc[UR20][R12.64] ;  /* 0x000000140c2e8981 */ /* 0x000128000c1e1100 */
[----:B--2---:R1:W-:Y:S04]  /*55620*/  STL [R1+0x4e8], R4 ;  /* 0x0004e80401007387 */ /* 0x0043e80000100800 */
[----:B-1----:R-:W2:Y:S01]  /*55630*/  LDL.LU R4, [R1+0x2ae4] ;  /* 0x002ae40001047983 */ /* 0x002ea20000300800 */
[----:B------:R-:W-:Y:S01]  /*55640*/  IADD3.X R3, PT, PT, R3, UR58, RZ, P1, !PT ;  /* 0x0000003a03037c10 */ /* 0x000fe20008ffe4ff */
[----:B0-----:R-:W-:-:S02]  /*55650*/  @!P0 IMAD.MOV.U32 R12, RZ, RZ, R92 ;  /* 0x000000ffff0c8224 */ /* 0x001fc400078e005c */
[----:B------:R0:W-:Y:S02]  /*55660*/  STL [R1+0x1840], R90 ;  /* 0x0018405a01007387 */ /* 0x0001e40000100800 */
[----:B------:R-:W-:Y:S02]  /*55670*/  IMAD.MOV.U32 R13, RZ, RZ, R3 ;  /* 0x000000ffff0d7224 */ /* 0x000fe400078e0003 */
[----:B0-----:R-:W3:Y:S04]  /*55680*/  LDL.LU R90, [R1+0x2ae0] ;  /* 0x002ae000015a7983 */ /* 0x001ee80000300800 */
[----:B------:R-:W3:Y:S04]  /*55690*/  LDL.LU R47, [R1+0xf78] ;  /* 0x000f7800012f7983 */ /* 0x000ee80000300800 */
[----:B----4-:R0:W-:Y:S04]  /*556a0*/  STL [R1+0x4e4], R46 ;  /* 0x0004e42e01007387 */ /* 0x0101e80000100800 */
[----:B0-----:R-:W4:Y:S04]  /*556b0*/  LDL.LU R46, [R1+0x2adc] ;  /* 0x002adc00012e7983 */ /* 0x001f280000300800 */
[----:B------:R0:W-:Y:S04]  /*556c0*/  STL [R1+0xf60], R3 ;  /* 0x000f600301007387 */ /* 0x0001e80000100800 */
[----:B0-----:R-:W4:Y:S01]  /*556d0*/  LDL.LU R3, [R1+0xf80] ;  /* 0x000f800001037983 */ /* 0x001f220000300800 */
[----:B--2---:R-:W-:-:S06]  /*556e0*/  PRMT R4, RZ, 0x7610, R4 ;  /* 0x00007610ff047816 */ /* 0x004fcc0000000004 */
[----:B------:R0:W2:Y:S04]  /*556f0*/  @!P0 LDG.E.U8 R4, desc[UR20][R12.64] ;  /* 0x000000140c048981 */ /* 0x0000a8000c1e1100 */
[----:B------:R-:W2:Y:S01]  /*55700*/  LDL.LU R12, [R1+0xf68] ;  /* 0x000f6800010c7983 */ /* 0x000ea20000300800 */
[----:B---3--:R-:W-:Y:S02]  /*55710*/  IADD3 R0, P1, PT, R0, UR15, RZ ;  /* 0x0000000f00007c10 */ /* 0x008fe4000ff3e0ff */
[----:B------:R-:W-:-:S03]  /*55720*/  IADD3 R6, P3, PT, R6, UR15, RZ ;  /* 0x0000000f06067c10 */ /* 0x000fc6000ff7e0ff */
[----:B0-----:R-:W-:Y:S01]  /*55730*/  IMAD.MOV.U32 R13, RZ, RZ, R0 ;  /* 0x000000ffff0d7224 */ /* 0x001fe200078e0000 */
[----:B------:R0:W-:Y:S04]  /*55740*/  STL [R1+0xf6c], R0 ;  /* 0x000f6c0001007387 */ /* 0x0001e80000100800 */
[----:B0-----:R-:W3:Y:S01]  /*55750*/  LDL.LU R0, [R1+0xf8c] ;  /* 0x000f8c0001007983 */ /* 0x001ee20000300800 */
[----:B----4-:R-:W-:-:S03]  /*55760*/  PRMT R46, RZ, 0x7610, R46 ;  /* 0x00007610ff2e7816 */ /* 0x010fc6000000002e */
[----:B--2---:R0:W-:Y:S01]  /*55770*/  STL [R1+0x4e0], R4 ;  /* 0x0004e00401007387 */ /* 0x0041e20000100800 */
[----:B------:R-:W-:-:S03]  /*55780*/  IADD3.X R12, PT, PT, R12, UR58, RZ, P1, !PT ;  /* 0x0000003a0c0c7c10 */ /* 0x000fc60008ffe4ff */
[----:B0-----:R-:W2:Y:S01]  /*55790*/  LDL.LU R4, [R1+0xf94] ;  /* 0x000f940001047983 */ /* 0x001ea20000300800 */
[----:B------:R-:W-:-:S03]  /*557a0*/  @!P0 LOP3.LUT R13, R13, R12, RZ, 0x3c, !PT ;  /* 0x0000000c0d0d8212 */ /* 0x000fc600078e3cff */
[----:B------:R-:W4:Y:S04]  /*557b0*/  LDL.LU R92, [R1+0xf9c] ;  /* 0x000f9c00015c7983 */ /* 0x000f280000300800 */
[----:B------:R-:W-:Y:S04]  /*557c0*/  STL [R1+0xf7c], R6 ;  /* 0x000f7c0601007387 */ /* 0x000fe80000100800 */
[----:B------:R0:W-:Y:S02]  /*557d0*/  STL [R1+0xf68], R12 ;  /* 0x000f680c01007387 */ /* 0x0001e40000100800 */
[----:B0-----:R-:W-:-:S04]  /*557e0*/  @!P0 LOP3.LUT R12, R13, R12, RZ, 0x3c, !PT ;  /* 0x0000000c0d0c8212 */ /* 0x001fc800078e3cff */
[----:B------:R-:W-:-:S05]  /*557f0*/  @!P0 LOP3.LUT R13, R13, R12, RZ, 0x3c, !PT ;  /* 0x0000000c0d0d8212 */ /* 0x000fca00078e3cff */
[----:B------:R-:W2:Y:S01]  /*55800*/  @!P0 LDG.E.U8 R46, desc[UR20][R12.64] ;  /* 0x000000140c2e8981 */ /* 0x000ea2000c1e1100 */
[----:B------:R-:W-:-:S05]  /*55810*/  IADD3 R91, P1, PT, R91, UR15, RZ ;  /* 0x0000000f5b5b7c10 */ /* 0x000fca000ff3e0ff */
[----:B------:R-:W-:Y:S01]  /*55820*/  STL [R1+0xf84], R91 ;  /* 0x000f845b01007387 */ /* 0x000fe20000100800 */
[----:B------:R-:W-:-:S03]  /*55830*/  IADD3.X R47, PT, PT, R47, UR58, RZ, P3, !PT ;  /* 0x0000003a2f2f7c10 */ /* 0x000fc60009ffe4ff */
[----:B--2---:R0:W-:Y:S04]  /*55840*/  STL [R1+0x4dc], R46 ;  /* 0x0004dc2e01007387 */ /* 0x0041e80000100800 */
[----:B0-----:R-:W2:Y:S01]  /*55850*/  LDL.LU R46, [R1+0x2ad8] ;  /* 0x002ad800012e7983 */ /* 0x001ea20000300800 */
[----:B------:R-:W-:Y:S01]  /*55860*/  PRMT R37, RZ, 0x7610, R37 ;  /* 0x00007610ff257816 */ /* 0x000fe20000000025 */
[----:B------:R-:W-:Y:S01]  /*55870*/  IMAD.MOV.U32 R13, RZ, RZ, R47 ;  /* 0x000000ffff0d7224 */ /* 0x000fe200078e002f */
[----:B------:R-:W-:Y:S01]  /*55880*/  IADD3.X R3, PT, PT, R3, UR58, RZ, P1, !PT ;  /* 0x0000003a03037c10 */ /* 0x000fe20008ffe4ff */
[----:B------:R-:W-:Y:S01]  /*55890*/  @!P0 IMAD.MOV.U32 R12, RZ, RZ, R6 ;  /* 0x000000ffff0c8224 */ /* 0x000fe200078e0006 */
[----:B------:R0:W-:Y:S04]  /*558a0*/  STL [R1+0xf78], R47 ;  /* 0x000f782f01007387 */ /* 0x0001e80000100800 */
[----:B------:R1:W3:Y:S04]  /*558b0*/  @!P0 LDG.E.U8 R37, desc[UR20][R12.64] ;  /* 0x000000140c258981 */ /* 0x0002e8000c1e1100 */
[----:B0-----:R-:W3:Y:S01]  /*558c0*/  LDL.LU R47, [R1+0xf90] ;  /* 0x000f9000012f7983 */ /* 0x001ee20000300800 */
[----:B-1----:R-:W-:-:S03]  /*558d0*/  IMAD.MOV.U32 R13, RZ, RZ, R3 ;  /* 0x000000ffff0d7224 */ /* 0x002fc600078e0003 */
[----:B------:R-:W4:Y:S01]  /*558e0*/  LDL.LU R6, [R1+0xf98] ;  /* 0x000f980001067983 */ /* 0x000f220000300800 */
[----:B------:R-:W-:-:S03]  /*558f0*/  @!P0 IMAD.MOV.U32 R12, RZ, RZ, R91 ;  /* 0x000000ffff0c8224 */ /* 0x000fc600078e005b */
        /* <DEDUP_REMOVED lines=8> */
[----:B------:R-:W-:Y:S01]  /*55980*/  STL [R1+0xf8c], R0 ;  /* 0x000f8c0001007387 */ /* 0x000fe20000100800 */
[----:B------:R-:W-:Y:S02]  /*55990*/  PRMT R90, RZ, 0x7610, R90 ;  /* 0x00007610ff5a7816 */ /* 0x000fe4000000005a */
[----:B------:R-:W-:Y:S02]  /*559a0*/  IADD3.X R47, PT, PT, R47, UR58, RZ, P3, !PT ;  /* 0x0000003a2f2f7c10 */ /* 0x000fe40009ffe4ff */
[----:B----4-:R-:W-:Y:S01]  /*559b0*/  PRMT R3, RZ, 0x7610, R3 ;  /* 0x00007610ff037816 */ /* 0x010fe20000000003 */
[----:B--2---:R0:W-:Y:S01]  /*559c0*/  STL [R1+0x4d4], R46 ;  /* 0x0004d42e01007387 */ /* 0x0041e20000100800 */
[----:B------:R-:W-:-:S03]  /*559d0*/  IADD3.X R12, PT, PT, R12, UR58, RZ, P1, !PT ;  /* 0x0000003a0c0c7c10 */ /* 0x000fc60008ffe4ff */
        /* <DEDUP_REMOVED lines=8> */
[----:B------:R0:W2:Y:S02]  /*55a60*/  @!P0 LDG.E.U8 R90, desc[UR20][R12.64] ;  /* 0x000000140c5a8981 */ /* 0x0000a4000c1e1100 */
[----:B0-----:R-:W-:Y:S02]  /*55a70*/  IMAD.MOV.U32 R12, RZ, RZ, R47 ;  /* 0x000000ffff0c7224 */ /* 0x001fe400078e002f */
[----:B------:R-:W-:-:S05]  /*55a80*/  IMAD.MOV.U32 R13, RZ, RZ, R4 ;  /* 0x000000ffff0d7224 */ /* 0x000fca00078e0004 */
[----:B------:R-:W-:-:S04]  /*55a90*/  @!P0 LOP3.LUT R13, R13, R12, RZ, 0x3c, !PT ;  /* 0x0000000c0d0d8212 */ /* 0x000fc800078e3cff */
[----:B------:R-:W-:-:S04]  /*55aa0*/  @!P0 LOP3.LUT R12, R13, R12, RZ, 0x3c, !PT ;  /* 0x0000000c0d0c8212 */ /* 0x000fc800078e3cff */
[----:B------:R-:W-:-:S05]  /*55ab0*/  @!P0 LOP3.LUT R13, R13, R12, RZ, 0x3c, !PT ;  /* 0x0000000c0d0d8212 */ /* 0x000fca00078e3cff */
[----:B------:R0:W3:Y:S01]  /*55ac0*/  @!P0 LDG.E.U8 R3, desc[UR20][R12.64] ;  /* 0x000000140c038981 */ /* 0x0000e2000c1e1100 */
[----:B------:R-:W-:-:S04]  /*55ad0*/  IADD3 R92, P1, PT, R92, UR15, RZ ;  /* 0x0000000f5c5c7c10 */ /* 0x000fc8000ff3e0ff */
[----:B------:R-:W-:Y:S01]  /*55ae0*/  IADD3.X R6, PT, PT, R6, UR58, RZ, P1, !PT ;  /* 0x0000003a06067c10 */ /* 0x000fe20008ffe4ff */
[----:B------:R-:W-:Y:S01]  /*55af0*/  STL [R1+0xf9c], R92 ;  /* 0x000f9c5c01007387 */ /* 0x000fe20000100800 */
[----:B------:R-:W-:-:S03]  /*55b00*/  PRMT R89, RZ, 0x7610, R89 ;  /* 0x00007610ff597816 */ /* 0x000fc60000000059 */
[----:B0-----:R-:W-:Y:S02]  /*55b10*/  IMAD.MOV.U32 R13, RZ, RZ, R6 ;  /* 0x000000ffff0d7224 */ /* 0x001fe400078e0006 */
[----:B------:R-:W-:-:S05]  /*55b20*/  @!P0 IMAD.MOV.U32 R12, RZ, RZ, R92 ;  /* 0x000000ffff0c8224 */ /* 0x000fca00078e005c */
[----:B------:R0:W4:Y:S04]  /*55b30*/  @!P0 LDG.E.U8 R89, desc[UR20][R12.64] ;  /* 0x000000140c598981 */ /* 0x000128000c1e1100 */
[----:B--2---:R1:W-:Y:S04]  /*55b40*/  STL [R1+0x4d0], R90 ;  /* 0x0004d05a01007387 */ /* 0x0043e80000100800 */
[----:B-1----:R-:W2:Y:S04]  /*55b50*/  LDL.LU R90, [R1+0x2ad0] ;  /* 0x002ad000015a7983 */ /* 0x002ea80000300800 */
[----:B------:R1:W-:Y:S04]  /*55b60*/  STL [R1+0xf90], R47 ;  /* 0x000f902f01007387 */ /* 0x0003e80000100800 */
[----:B-1----:R-:W2:Y:S04]  /*55b70*/  LDL.LU R47, [R1+0x2acc] ;  /* 0x002acc00012f7983 */ /* 0x002ea80000300800 */
[----:B------:R-:W2:Y:S04]  /*55b80*/  LDL.LU R4, [R1+0xfa8] ;  /* 0x000fa80001047983 */ /* 0x000ea80000300800 */
[----:B---3--:R1:W-:Y:S04]  /*55b90*/  STL [R1+0x4cc], R3 ;  /* 0x0004cc0301007387 */ /* 0x0083e80000100800 */
[----:B-1----:R-:W3:Y:S04]  /*55ba0*/  LDL.LU R3, [R1+0x2ac8] ;  /* 0x002ac80001037983 */ /* 0x002ee80000300800 */
[----:B------:R1:W-:Y:S04]  /*55bb0*/  STL [R1+0xf98], R6 ;  /* 0x000f980601007387 */ /* 0x0003e80000100800 */
[----:B-1----:R-:W3:Y:S04]  /*55bc0*/  LDL.LU R6, [R1+0xfb8] ;  /* 0x000fb80001067983 */ /* 0x002ee80000300800 */
[----:B------:R-:W3:Y:S01]  /*55bd0*/  LDL.LU R12, [R1+0xfa0] ;  /* 0x000fa000010c7983 */ /* 0x000ee20000300800 */
[----:B------:R-:W-:-:S02]  /*55be0*/  IADD3 R46, P1, PT, R46, UR15, RZ ;  /* 0x0000000f2e2e7c10 */ /* 0x000fc4000ff3e0ff */
[----:B------:R-:W-:-:S03]  /*55bf0*/  IADD3 R91, P3, PT, R91, UR15, RZ ;  /* 0x0000000f5b5b7c10 */ /* 0x000fc6000ff7e0ff */
[----:B0-----:R-:W-:Y:S01]  /*55c00*/  IMAD.MOV.U32 R13, RZ, RZ, R46 ;  /* 0x000000ffff0d7224 */ /* 0x001fe200078e002e */
[----:B------:R-:W-:Y:S04]  /*55c10*/  STL [R1+0xfa4], R46 ;  /* 0x000fa42e01007387 */ /* 0x000fe80000100800 */
[----:B----4-:R0:W-:Y:S04]  /*55c20*/  STL [R1+0x4c8], R89 ;  /* 0x0004c85901007387 */ /* 0x0101e80000100800 */
[----:B0-----:R-:W4:Y:S04]  /*55c30*/  LDL.LU R89, [R1+0xfc4] ;  /* 0x000fc40001597983 */ /* 0x001f280000300800 */
[----:B------:R-:W4:Y:S04]  /*55c40*/  LDL.LU R46, [R1+0xfcc] ;  /* 0x000fcc00012e7983 */ /* 0x000f280000300800 */
[----:B------:R-:W4:Y:S04]  /*55c50*/  LDL.LU R92, [R1+0xfd4] ;  /* 0x000fd400015c7983 */ /* 0x000f280000300800 */
[----:B------:R-:W-:Y:S01]  /*55c60*/  STL [R1+0xfac], R91 ;  /* 0x000fac5b01007387 */ /* 0x000fe20000100800 */
[----:B--2---:R-:W-:-:S02]  /*55c70*/  PRMT R47, RZ, 0x7610, R47 ;  /* 0x00007610ff2f7816 */ /* 0x004fc4000000002f */
[----:B------:R-:W-:Y:S02]  /*55c80*/  IADD3.X R4, PT, PT, R4, UR58, RZ, P3, !PT ;  /* 0x0000003a04047c10 */ /* 0x000fe40009ffe4ff */
[----:B---3--:R-:W-:Y:S02]  /*55c90*/  PRMT R3, RZ, 0x7610, R3 ;  /* 0x00007610ff037816 */ /* 0x008fe40000000003 */
[----:B------:R-:W-:-:S04]  /*55ca0*/  IADD3.X R12, PT, PT, R12, UR58, RZ, P1, !PT ;  /* 0x0000003a0c0c7c10 */ /* 0x000fc80008ffe4ff */
[-C--:B------:R-:W-:Y:S01]  /*55cb0*/  @!P0 LOP3.LUT R13, R13, R12.reuse, RZ, 0x3c, !PT ;  /* 0x0000000c0d0d8212 */ /* 0x080fe200078e3cff */
[----:B------:R0:W-:Y:S03]  /*55cc0*/  STL [R1+0xfa0], R12 ;  /* 0x000fa00c01007387 */ /* 0x0001e60000100800 */
[----:B0-----:R-:W-:-:S04]  /*55cd0*/  @!P0 LOP3.LUT R12, R13, R12, RZ, 0x3c, !PT ;  /* 0x0000000c0d0c8212 */ /* 0x001fc800078e3cff */
[----:B------:R-:W-:-:S05]  /*55ce0*/  @!P0 LOP3.LUT R13, R13, R12, RZ, 0x3c, !PT ;  /* 0x0000000c0d0d8212 */ /* 0x000fca00078e3cff */
[----:B------:R0:W2:Y:S02]  /*55cf0*/  @!P0 LDG.E.U8 R3, desc[UR20][R12.64] ;  /* 0x000000140c038981 */ /* 0x0000a4000c1e1100 */
[----:B0-----:R-:W-:Y:S02]  /*55d00*/  IMAD.MOV.U32 R13, RZ, RZ, R4 ;  /* 0x000000ffff0d7224 */ /* 0x001fe400078e0004 */
[----:B------:R-:W-:-:S05]  /*55d10*/  @!P0 IMAD.MOV.U32 R12, RZ, RZ, R91 ;  /* 0x000000ffff0c8224 */ /* 0x000fca00078e005b */
[----:B------:R0:W3:Y:S01]  /*55d20*/  @!P0 LDG.E.U8 R47, desc[UR20][R12.64] ;  /* 0x000000140c2f8981 */ /* 0x0000e2000c1e1100 */
[----:B------:R-:W-:-:S04]  /*55d30*/  IADD3 R0, P1, PT, R0, UR15, RZ ;  /* 0x0000000f00007c10 */ /* 0x000fc8000ff3e0ff */
[----:B------:R-:W-:Y:S01]  /*55d40*/  IADD3.X R6, PT, PT, R6, UR58, RZ, P1, !PT ;  /* 0x0000003a06067c10 */ /* 0x000fe20008ffe4ff */
[----:B------:R-:W-:Y:S01]  /*55d50*/  STL [R1+0xfbc], R0 ;  /* 0x000fbc0001007387 */ /* 0x000fe20000100800 */
[----:B------:R-:W-:Y:S02]  /*55d60*/  PRMT R44, RZ, 0x7610, R44 ;  /* 0x00007610ff2c7816 */ /* 0x000fe4000000002c */
[----:B----4-:R-:W-:Y:S01]  /*55d70*/  IADD3 R89, P1, PT, R89, UR15, RZ ;  /* 0x0000000f59597c10 */ /* 0x010fe2000ff3e0ff */
[----:B0-----:R-:W-:Y:S02]  /*55d80*/  @!P0 IMAD.MOV.U32 R12, RZ, RZ, R0 ;  /* 0x000000ffff0c8224 */ /* 0x001fe400078e0000 */
[----:B------:R-:W-:-:S05]  /*55d90*/  @!P0 IMAD.MOV.U32 R13, RZ, RZ, R6 ;  /* 0x000000ffff0d8224 */ /* 0x000fca00078e0006 */
[----:B------:R0:W4:Y:S02]  /*55da0*/  @!P0 LDG.E.U8 R44, desc[UR20][R12.64] ;  /* 0x000000140c2c8981 */ /* 0x000124000c1e1100 */
[----:B0-----:R-:W-:Y:S02]  /*55db0*/  IMAD.MOV.U32 R13, RZ, RZ, R89 ;  /* 0x000000ffff0d7224 */ /* 0x001fe400078e0059 */
[----:B--2---:R0:W-:Y:S04]  /*55dc0*/  STL [R1+0x4c4], R3 ;  /* 0x0004c40301007387 */ /* 0x0041e80000100800 */
[----:B0-----:R-:W2:Y:S04]  /*55dd0*/  LDL.LU R3, [R1+0x2ac4] ;  /* 0x002ac40001037983 */ /* 0x001ea80000300800 */
[----:B------:R0:W-:Y:S04]  /*55de0*/  STL [R1+0xfa8], R4 ;  /* 0x000fa80401007387 */ /* 0x0001e80000100800 */
[----:B0-----:R-:W2:Y:S04]  /*55df0*/  LDL.LU R4, [R1+0xfc8] ;  /* 0x000fc80001047983 */ /* 0x001ea80000300800 */
[----:B------:R0:W-:Y:S04]  /*55e00*/  STL [R1+0xfb8], R6 ;  /* 0x000fb80601007387 */ /* 0x0001e80000100800 */
[----:B------:R-:W2:Y:S04]  /*55e10*/  LDL.LU R91, [R1+0xfd0] ;  /* 0x000fd000015b7983 */ /* 0x000ea80000300800 */
[----:B------:R-:W2:Y:S04]  /*55e20*/  LDL.LU R0, [R1+0xfdc] ;  /* 0x000fdc0001007983 */ /* 0x000ea80000300800 */
[----:B0-----:R-:W2:Y:S04]  /*55e30*/  LDL.LU R6, [R1+0xfe4] ;  /* 0x000fe40001067983 */ /* 0x001ea80000300800 */
[----:B------:R-:W-:Y:S04]  /*55e40*/  STL [R1+0xfc4], R89 ;  /* 0x000fc45901007387 */ /* 0x000fe80000100800 */
[----:B---3--:R0:W-:Y:S04]  /*55e50*/  STL [R1+0x4c0], R47 ;  /* 0x0004c02f01007387 */ /* 0x0081e80000100800 */
[----:B0-----:R-:W3:Y:S04]  /*55e60*/  LDL.LU R47, [R1+0xfec] ;  /* 0x000fec00012f7983 */ /* 0x001ee80000300800 */
[----:B------:R-:W2:Y:S04]  /*55e70*/  LDL.LU R89, [R1+0x2ac0] ;  /* 0x002ac00001597983 */ /* 0x000ea80000300800 */
[----:B------:R-:W2:Y:S01]  /*55e80*/  LDL.LU R12, [R1+0xfc0] ;  /* 0x000fc000010c7983 */ /* 0x000ea20000300800 */
[----:B------:R-:W-:-:S05]  /*55e90*/  IADD3 R46, P3, PT, R46, UR15, RZ ;  /* 0x0000000f2e2e7c10 */ /* 0x000fca000ff7e0ff */
[----:B------:R-:W-:Y:S01]  /*55ea0*/  STL [R1+0xfcc], R46 ;  /* 0x000fcc2e01007387 */ /* 0x000fe20000100800 */
[----:B------:R-:W-:Y:S02]  /*55eb0*/  PRMT R90, RZ, 0x7610, R90 ;  /* 0x00007610ff5a7816 */ /* 0x000fe4000000005a */
[----:B--2---:R-:W-:-:S04]  /*55ec0*/  IADD3.X R12, PT, PT, R12, UR58, RZ, P1, !PT ;  /* 0x0000003a0c0c7c10 */ /* 0x004fc80008ffe4ff */
        /* <DEDUP_REMOVED lines=163> */
[----:B------:R0:W2:Y:S01]  /*56900*/  @!P0 LDG.E.U8 R0, desc[UR20][R12.64] ;  /* 0x000000140c008981 */ /* 0x0000a2000c1e1100 */
[----:B------:R-:W-:Y:S02]  /*56910*/  IADD3.X R47, PT, PT, R47, UR58, RZ, P3, !PT ;  /* 0x0000003a2f2f7c10 */ /* 0x000fe40009ffe4ff */
[----:B------:R-:W-:Y:S02]  /*56920*/  IADD3 R92, P1, PT, R92, UR15, RZ ;  /* 0x0000000f5c5c7c10 */ /* 0x000fe4000ff3e0ff */
[----:B------:R-:W-:Y:S02]  /*56930*/  PRMT R41, RZ, 0x7610, R41 ;  /* 0x00007610ff297816 */ /* 0x000fe40000000029 */
[----:B------:R-:W-:Y:S01]  /*56940*/  IADD3.X R3, PT, PT, R3, UR58, RZ, P1, !PT ;  /* 0x0000003a03037c10 */ /* 0x000fe20008ffe4ff */
[----:B0-----:R-:W-:Y:S02]  /*56950*/  IMAD.MOV.U32 R13, RZ, RZ, R47 ;  /* 0x000000ffff0d7224 */ /* 0x001fe400078e002f */
[----:B------:R-:W-:Y:S01]  /*56960*/  @!P0 IMAD.MOV.U32 R12, RZ, RZ, R7 ;  /* 0x000000ffff0c8224 */ /* 0x000fe200078e0007 */
[----:B------:R-:W-:Y:S01]  /*56970*/  STL [R1+0x17a8], R92 ;  /* 0x0017a85c01007387 */ /* 0x000fe20000100800 */
[----:B------:R-:W-:-:S03]  /*56980*/  PRMT R6, RZ, 0x7610, R6 ;  /* 0x00007610ff067816 */ /* 0x000fc60000000006 */
[----:B------:R0:W3:Y:S02]  /*56990*/  @!P0 LDG.E.U8 R41, desc[UR20][R12.64] ;  /* 0x000000140c298981 */ /* 0x0000e4000c1e1100 */
[----:B0-----:R-:W-:Y:S02]  /*569a0*/  IMAD.MOV.U32 R13, RZ, RZ, R3 ;  /* 0x000000ffff0d7224 */ /* 0x001fe400078e0003 */
[----:B------:R-:W-:-:S05]  /*569b0*/  @!P0 IMAD.MOV.U32 R12, RZ, RZ, R92 ;  /* 0x000000ffff0c8224 */ /* 0x000fca00078e005c */
[----:B------:R0:W3:Y:S04]  /*569c0*/  @!P0 LDG.E.U8 R6, desc[UR20][R12.64] ;  /* 0x000000140c068981 */ /* 0x0000e8000c1e1100 */
[----:B--2---:R1:W-:Y:S04]  /*569d0*/  STL [R1+0x488], R0 ;  /* 0x0004880001007387 */ /* 0x0043e80000100800 */
[----:B-1----:R-:W2:Y:S04]  /*569e0*/  LDL.LU R0, [R1+0x2a90] ;  /* 0x002a900001007983 */ /* 0x002ea80000300800 */
[----:B------:R1:W-:Y:S04]  /*569f0*/  STL [R1+0x179c], R47 ;  /* 0x00179c2f01007387 */ /* 0x0003e80000100800 */
[----:B-1----:R-:W4:Y:S04]  /*56a00*/  LDL.LU R47, [R1+0x17b4] ;  /* 0x0017b400012f7983 */ /* 0x002f280000300800 */
[----:B------:R-:W4:Y:S04]  /*56a10*/  LDL.LU R7, [R1+0x17bc] ;  /* 0x0017bc0001077983 */ /* 0x000f280000300800 */
[----:B------:R1:W-:Y:S04]  /*56a20*/  STL [R1+0x17a4], R3 ;  /* 0x0017a40301007387 */ /* 0x0003e80000100800 */
[----:B-1----:R-:W4:Y:S04]  /*56a30*/  LDL.LU R3, [R1+0x2a8c] ;  /* 0x002a8c0001037983 */ /* 0x002f280000300800 */
[----:B------:R-:W4:Y:S01]  /*56a40*/  LDL.LU R12, [R1+0x17ac] ;  /* 0x0017ac00010c7983 */ /* 0x000f220000300800 */
[----:B---3--:R-:W-:-:S02]  /*56a50*/  IADD3 R4, P1, PT, R4, UR15, RZ ;  /* 0x0000000f04047c10 */ /* 0x008fc4000ff3e0ff */
[----:B------:R-:W-:-:S03]  /*56a60*/  IADD3 R46, P3, PT, R46, UR15, RZ ;  /* 0x0000000f2e2e7c10 */ /* 0x000fc6000ff7e0ff */
[----:B0-----:R-:W-:Y:S01]  /*56a70*/  IMAD.MOV.U32 R13, RZ, RZ, R4 ;  /* 0x000000ffff0d7224 */ /* 0x001fe200078e0004 */
[----:B------:R0:W-:Y:S04]  /*56a80*/  STL [R1+0x17b0], R4 ;  /* 0x0017b00401007387 */ /* 0x0001e80000100800 */
[----:B0-----:R-:W3:Y:S04]  /*56a90*/  LDL.LU R4, [R1+0x17c8] ;  /* 0x0017c80001047983 */ /* 0x001ee80000300800 */
[----:B------:R-:W3:Y:S04]  /*56aa0*/  LDL.LU R92, [R1+0x17d0] ;  /* 0x0017d000015c7983 */ /* 0x000ee80000300800 */
[----:B------:R0:W-:Y:S04]  /*56ab0*/  STL [R1+0x480], R6 ;  /* 0x0004800601007387 */ /* 0x0001e80000100800 */
[----:B0-----:R-:W3:Y:S04]  /*56ac0*/  LDL.LU R6, [R1+0x17e0] ;  /* 0x0017e00001067983 */ /* 0x001ee80000300800 */
[----:B------:R-:W-:Y:S01]  /*56ad0*/  STL [R1+0x17b8], R46 ;  /* 0x0017b82e01007387 */ /* 0x000fe20000100800 */
[----:B--2---:R-:W-:-:S02]  /*56ae0*/  PRMT R0, RZ, 0x7610, R0 ;  /* 0x00007610ff007816 */ /* 0x004fc40000000000 */
[----:B----4-:R-:W-:Y:S02]  /*56af0*/  IADD3.X R47, PT, PT, R47, UR58, RZ, P3, !PT ;  /* 0x0000003a2f2f7c10 */ /* 0x010fe40009ffe4ff */
[----:B------:R-:W-:-:S04]  /*56b00*/  IADD3.X R12, PT, PT, R12, UR58, RZ, P1, !PT ;  /* 0x0000003a0c0c7c10 */ /* 0x000fc80008ffe4ff */
[-C--:B------:R-:W-:Y:S01]  /*56b10*/  @!P0 LOP3.LUT R13, R13, R12.reuse, RZ, 0x3c, !PT ;  /* 0x0000000c0d0d8212 */ /* 0x080fe200078e3cff */
[----:B------:R0:W-:Y:S03]  /*56b20*/  STL [R1+0x17ac], R12 ;  /* 0x0017ac0c01007387 */ /* 0x0001e60000100800 */
[----:B0-----:R-:W-:-:S04]  /*56b30*/  @!P0 LOP3.LUT R12, R13, R12, RZ, 0x3c, !PT ;  /* 0x0000000c0d0c8212 */ /* 0x001fc800078e3cff */
[----:B------:R-:W-:-:S05]  /*56b40*/  @!P0 LOP3.LUT R13, R13, R12, RZ, 0x3c, !PT ;  /* 0x0000000c0d0d8212 */ /* 0x000fca00078e3cff */
[----:B------:R0:W2:Y:S02]  /*56b50*/  @!P0 LDG.E.U8 R0, desc[UR20][R12.64] ;  /* 0x000000140c008981 */ /* 0x0000a4000c1e1100 */
[----:B0-----:R-:W-:Y:S02]  /*56b60*/  IMAD.MOV.U32 R12, RZ, RZ, R47 ;  /* 0x000000ffff0c7224 */ /* 0x001fe400078e002f */
[----:B------:R-:W-:-:S05]  /*56b70*/  IMAD.MOV.U32 R13, RZ, RZ, R46 ;  /* 0x000000ffff0d7224 */ /* 0x000fca00078e002e */
[----:B------:R-:W-:-:S04]  /*56b80*/  @!P0 LOP3.LUT R13, R13, R12, RZ, 0x3c, !PT ;  /* 0x0000000c0d0d8212 */ /* 0x000fc800078e3cff */
[C---:B------:R-:W-:Y:S02]  /*56b90*/  @!P0 LOP3.LUT R12, R13.reuse, R12, RZ, 0x3c, !PT ;  /* 0x0000000c0d0c8212 */ /* 0x040fe400078e3cff */
[----:B------:R-:W-:Y:S02]  /*56ba0*/  PRMT R3, RZ, 0x7610, R3 ;  /* 0x00007610ff037816 */ /* 0x000fe40000000003 */
[----:B------:R-:W-:-:S05]  /*56bb0*/  @!P0 LOP3.LUT R13, R13, R12, RZ, 0x3c, !PT ;  /* 0x0000000c0d0d8212 */ /* 0x000fca00078e3cff */
[----:B------:R0:W4:Y:S01]  /*56bc0*/  @!P0 LDG.E.U8 R3, desc[UR20][R12.64] ;  /* 0x000000140c038981 */ /* 0x000122000c1e1100 */
[----:B------:R-:W-:-:S04]  /*56bd0*/  IADD3 R91, P1, PT, R91, UR15, RZ ;  /* 0x0000000f5b5b7c10 */ /* 0x000fc8000ff3e0ff */
[----:B------:R-:W-:Y:S01]  /*56be0*/  IADD3.X R7, PT, PT, R7, UR58, RZ, P1, !PT ;  /* 0x0000003a07077c10 */ /* 0x000fe20008ffe4ff */
[----:B------:R-:W-:Y:S01]  /*56bf0*/  STL [R1+0x17c0], R91 ;  /* 0x0017c05b01007387 */ /* 0x000fe20000100800 */
[----:B------:R-:W-:-:S03]  /*56c00*/  PRMT R89, RZ, 0x7610, R89 ;  /* 0x00007610ff597816 */ /* 0x000fc60000000059 */
[----:B0-----:R-:W-:Y:S02]  /*56c10*/  IMAD.MOV.U32 R13, RZ, RZ, R7 ;  /* 0x000000ffff0d7224 */ /* 0x001fe400078e0007 */
[----:B------:R-:W-:-:S05]  /*56c20*/  @!P0 IMAD.MOV.U32 R12, RZ, RZ, R91 ;  /* 0x000000ffff0c8224 */ /* 0x000fca00078e005b */
[----:B------:R0:W3:Y:S04]  /*56c30*/  @!P0 LDG.E.U8 R89, desc[UR20][R12.64] ;  /* 0x000000140c598981 */ /* 0x0000e8000c1e1100 */
[----:B--2---:R1:W-:Y:S04]  /*56c40*/  STL [R1+0x47c], R0 ;  /* 0x00047c0001007387 */ /* 0x0043e80000100800 */
[----:B-1----:R-:W2:Y:S04]  /*56c50*/  LDL.LU R0, [R1+0x2a88] ;  /* 0x002a880001007983 */ /* 0x002ea80000300800 */
[----:B------:R1:W-:Y:S04]  /*56c60*/  STL [R1+0x17b4], R47 ;  /* 0x0017b42f01007387 */ /* 0x0003e80000100800 */
[----:B-1----:R-:W2:Y:S04]  /*56c70*/  LDL.LU R47, [R1+0x2a84] ;  /* 0x002a8400012f7983 */ /* 0x002ea80000300800 */
[----:B------:R-:W2:Y:S04]  /*56c80*/  LDL.LU R46, [R1+0x17cc] ;  /* 0x0017cc00012e7983 */ /* 0x000ea80000300800 */
[----:B----4-:R1:W-:Y:S04]  /*56c90*/  STL [R1+0x478], R3 ;  /* 0x0004780301007387 */ /* 0x0103e80000100800 */
[----:B-1----:R-:W4:Y:S04]  /*56ca0*/  LDL.LU R3, [R1+0x2a80] ;  /* 0x002a800001037983 */ /* 0x002f280000300800 */
[----:B------:R1:W-:Y:S04]  /*56cb0*/  STL [R1+0x17bc], R7 ;  /* 0x0017bc0701007387 */ /* 0x0003e80000100800 */
[----:B-1----:R-:W4:Y:S04]  /*56cc0*/  LDL.LU R7, [R1+0x17dc] ;  /* 0x0017dc0001077983 */ /* 0x002f280000300800 */
[----:B------:R-:W4:Y:S01]  /*56cd0*/  LDL.LU R12, [R1+0x17c4] ;  /* 0x0017c400010c7983 */ /* 0x000f220000300800 */
[----:B---3--:R-:W-:-:S02]  /*56ce0*/  IADD3 R4, P1, PT, R4, UR15, RZ ;  /* 0x0000000f04047c10 */ /* 0x008fc4000ff3e0ff */
[----:B------:R-:W-:-:S03]  /*56cf0*/  IADD3 R92, P3, PT, R92, UR15, RZ ;  /* 0x0000000f5c5c7c10 */ /* 0x000fc6000ff7e0ff */
[----:B0-----:R-:W-:Y:S01]  /*56d00*/  IMAD.MOV.U32 R13, RZ, RZ, R4 ;  /* 0x000000ffff0d7224 */ /* 0x001fe200078e0004 */
[----:B------:R-:W-:Y:S04]  /*56d10*/  STL [R1+0x17c8], R4 ;  /* 0x0017c80401007387 */ /* 0x000fe80000100800 */
[----:B------:R0:W-:Y:S04]  /*56d20*/  STL [R1+0x474], R89 ;  /* 0x0004745901007387 */ /* 0x0001e80000100800 */
[----:B0-----:R-:W3:Y:S04]  /*56d30*/  LDL.LU R89, [R1+0x17e8] ;  /* 0x0017e80001597983 */ /* 0x001ee80000300800 */
[----:B------:R-:W3:Y:S04]  /*56d40*/  LDL.LU R4, [R1+0x17f0] ;  /* 0x0017f00001047983 */ /* 0x000ee80000300800 */
[----:B------:R-:W3:Y:S04]  /*56d50*/  LDL.LU R91, [R1+0x17f8] ;  /* 0x0017f800015b7983 */ /* 0x000ee80000300800 */
[----:B------:R-:W-:Y:S01]  /*56d60*/  STL [R1+0x17d0], R92 ;  /* 0x0017d05c01007387 */ /* 0x000fe20000100800 */
[----:B------:R-:W-:-:S02]  /*56d70*/  PRMT R90, RZ, 0x7610, R90 ;  /* 0x00007610ff5a7816 */ /* 0x000fc4000000005a */
[----:B--2---:R-:W-:Y:S02]  /*56d80*/  IADD3.X R46, PT, PT, R46, UR58, RZ, P3, !PT ;  /* 0x0000003a2e2e7c10 */ /* 0x004fe40009ffe4ff */
[----:B----4-:R-:W-:Y:S02]  /*56d90*/  PRMT R3, RZ, 0x7610, R3 ;  /* 0x00007610ff037816 */ /* 0x010fe40000000003 */
        /* <DEDUP_REMOVED lines=8> */
[----:B------:R0:W4:Y:S01]  /*56e20*/  @!P0 LDG.E.U8 R90, desc[UR20][R12.64] ;  /* 0x000000140c5a8981 */ /* 0x000122000c1e1100 */
[----:B------:R-:W-:-:S04]  /*56e30*/  IADD3 R6, P1, PT, R6, UR15, RZ ;  /* 0x0000000f06067c10 */ /* 0x000fc8000ff3e0ff */
[----:B------:R-:W-:Y:S01]  /*56e40*/  IADD3.X R7, PT, PT, R7, UR58, RZ, P1, !PT ;  /* 0x0000003a07077c10 */ /* 0x000fe20008ffe4ff */
[----:B------:R-:W-:Y:S01]  /*56e50*/  STL [R1+0x17e0], R6 ;  /* 0x0017e00601007387 */ /* 0x000fe20000100800 */
[----:B------:R-:W-:Y:S02]  /*56e60*/  PRMT R47, RZ, 0x7610, R47 ;  /* 0x00007610ff2f7816 */ /* 0x000fe4000000002f */
[----:B---3--:R-:W-:Y:S01]  /*56e70*/  IADD3 R89, P1, PT, R89, UR15, RZ ;  /* 0x0000000f59597c10 */ /* 0x008fe2000ff3e0ff */
[----:B0-----:R-:W-:Y:S02]  /*56e80*/  @!P0 IMAD.MOV.U32 R12, RZ, RZ, R6 ;  /* 0x000000ffff0c8224 */ /* 0x001fe400078e0006 */
[----:B------:R-:W-:-:S05]  /*56e90*/  @!P0 IMAD.MOV.U32 R13, RZ, RZ, R7 ;  /* 0x000000ffff0d8224 */ /* 0x000fca00078e0007 */
[----:B------:R0:W3:Y:S02]  /*56ea0*/  @!P0 LDG.E.U8 R47, desc[UR20][R12.64] ;  /* 0x000000140c2f8981 */ /* 0x0000e4000c1e1100 */
[----:B0-----:R-:W-:Y:S02]  /*56eb0*/  IMAD.MOV.U32 R13, RZ, RZ, R89 ;  /* 0x000000ffff0d7224 */ /* 0x001fe400078e0059 */
[----:B--2---:R0:W-:Y:S04]  /*56ec0*/  STL [R1+0x470], R3 ;  /* 0x0004700301007387 */ /* 0x0041e80000100800 */
[----:B0-----:R-:W2:Y:S04]  /*56ed0*/  LDL.LU R3, [R1+0x2a7c] ;  /* 0x002a7c0001037983 */ /* 0x001ea80000300800 */
[----:B------:R0:W-:Y:S04]  /*56ee0*/  STL [R1+0x17cc], R46 ;  /* 0x0017cc2e01007387 */ /* 0x0001e80000100800 */
[----:B0-----:R-:W2:Y:S04]  /*56ef0*/  LDL.LU R46, [R1+0x17ec] ;  /* 0x0017ec00012e7983 */ /* 0x001ea80000300800 */
[----:B------:R0:W-:Y:S04]  /*56f00*/  STL [R1+0x17dc], R7 ;  /* 0x0017dc0701007387 */ /* 0x0001e80000100800 */
[----:B------:R-:W3:Y:S04]  /*56f10*/  LDL.LU R92, [R1+0x17f4] ;  /* 0x0017f400015c7983 */ /* 0x000ee80000300800 */
[----:B------:R-:W3:Y:S04]  /*56f20*/  LDL.LU R6, [R1+0x1800] ;  /* 0x0018000001067983 */ /* 0x000ee80000300800 */
[----:B0-----:R-:W3:Y:S04]  /*56f30*/  LDL.LU R7, [R1+0x1808] ;  /* 0x0018080001077983 */ /* 0x001ee80000300800 */
[----:B------:R-:W-:Y:S04]  /*56f40*/  STL [R1+0x17e8], R89 ;  /* 0x0017e85901007387 */ /* 0x000fe80000100800 */
[----:B----4-:R0:W-:Y:S04]  /*56f50*/  STL [R1+0x46c], R90 ;  /* 0x00046c5a01007387 */ /* 0x0101e80000100800 */
[----:B0-----:R-:W4:Y:S04]  /*56f60*/  LDL.LU R90, [R1+0x1810] ;  /* 0x00181000015a7983 */ /* 0x001f280000300800 */
[----:B------:R-:W3:Y:S04]  /*56f70*/  LDL.LU R89, [R1+0x2a78] ;  /* 0x002a780001597983 */ /* 0x000ee80000300800 */
[----:B------:R-:W3:Y:S01]  /*56f80*/  LDL.LU R12, [R1+0x17e4] ;  /* 0x0017e400010c7983 */ /* 0x000ee20000300800 */
[----:B------:R-:W-:-:S05]  /*56f90*/  IADD3 R4, P3, PT, R4, UR15, RZ ;  /* 0x0000000f04047c10 */ /* 0x000fca000ff7e0ff */
[----:B------:R-:W-:Y:S01]  /*56fa0*/  STL [R1+0x17f0], R4 ;  /* 0x0017f00401007387 */ /* 0x000fe20000100800 */
[----:B------:R-:W-:Y:S02]  /*56fb0*/  PRMT R0, RZ, 0x7610, R0 ;  /* 0x00007610ff007816 */ /* 0x000fe40000000000 */
[----:B--2---:R-:W-:Y:S02]  /*56fc0*/  IADD3.X R46, PT, PT, R46, UR58, RZ, P3, !PT ;  /* 0x0000003a2e2e7c10 */ /* 0x004fe40009ffe4ff */
[----:B------:R-:W-:Y:S02]  /*56fd0*/  PRMT R3, RZ, 0x7610, R3 ;  /* 0x00007610ff037816 */ /* 0x000fe40000000003 */
[----:B---3--:R-:W-:-:S04]  /*56fe0*/  IADD3.X R12, PT, PT, R12, UR58, RZ, P1, !PT ;  /* 0x0000003a0c0c7c10 */ /* 0x008fc80008ffe4ff */
        /* <DEDUP_REMOVED lines=51> */
[----:B------:R0:W3:Y:S01]  /*57320*/  @!P0 LDG.E.U8 R3, desc[UR20][R12.64] ;  /* 0x000000140c038981 */ /* 0x0000e2000c1e1100 */
[----:B------:R-:W-:-:S04]  /*57330*/  IADD3 R90, P1, PT, R90, UR15, RZ ;  /* 0x0000000f5a5a7c10 */ /* 0x000fc8000ff3e0ff */
[----:B------:R-:W-:Y:S01]  /*57340*/  IADD3.X R92, PT, PT, R92, UR58, RZ, P1, !PT ;  /* 0x0000003a5c5c7c10 */ /* 0x000fe20008ffe4ff */
[----:B------:R-:W-:Y:S01]  /*57350*/  STL [R1+0x1810], R90 ;  /* 0x0018105a01007387 */ /* 0x000fe20000100800 */
[----:B------:R-:W-:Y:S01]  /*57360*/  PRMT R0, RZ, 0x7610, R0 ;  /* 0x00007610ff007816 */ /* 0x000fe20000000000 */
[----:B0-----:R-:W-:Y:S02]  /*57370*/  @!P0 IMAD.MOV.U32 R12, RZ, RZ, R90 ;  /* 0x000000ffff0c8224 */ /* 0x001fe400078e005a */
[----:B------:R-:W-:-:S05]  /*57380*/  @!P0 IMAD.MOV.U32 R13, RZ, RZ, R92 ;  /* 0x000000ffff0d8224 */ /* 0x000fca00078e005c */
[----:B------:R-:W4:Y:S04]  /*57390*/  @!P0 LDG.E.U8 R0, desc[UR20][R12.64] ;  /* 0x000000140c008981 */ /* 0x000f28000c1e1100 */
[----:B--2---:R0:W-:Y:S04]  /*573a0*/  STL [R1+0x458], R46 ;  /* 0x0004582e01007387 */ /* 0x0041e80000100800 */
[----:B0-----:R-:W2:Y:S04]  /*573b0*/  LDL.LU R46, [R1+0x2a68] ;  /* 0x002a6800012e7983 */ /* 0x001ea80000300800 */
[----:B------:R0:W-:Y:S04]  /*573c0*/  STL [R1+0x1804], R4 ;  /* 0x0018040401007387 */ /* 0x0001e80000100800 */
[----:B0-----:R-:W2:Y:S04]  /*573d0*/  LDL.LU R4, [R1+0x2a64] ;  /* 0x002a640001047983 */ /* 0x001ea80000300800 */
[----:B------:R-:W2:Y:S04]  /*573e0*/  LDL.LU R7, [R1+0x1824] ;  /* 0x0018240001077983 */ /* 0x000ea80000300800 */
[----:B------:R-:W-:Y:S04]  /*573f0*/  STL [R1+0x180c], R92 ;  /* 0x00180c5c01007387 */ /* 0x000fe80000100800 */
[----:B---3--:R0:W-:Y:S04]  /*57400*/  STL [R1+0x454], R3 ;  /* 0x0004540301007387 */ /* 0x0081e80000100800 */
[----:B0-----:R-:W3:Y:S04]  /*57410*/  LDL.LU R3, [R1+0x182c] ;  /* 0x00182c0001037983 */ /* 0x001ee80000300800 */
[----:B------:R-:W3:Y:S01]  /*57420*/  LDL.LU R13, [R1+0x181c] ;  /* 0x00181c00010d7983 */ /* 0x000ee20000300800 */
[----:B----4-:R-:W-:-:S02]  /*57430*/  IADD3 R89, P1, PT, R89, UR15, RZ ;  /* 0x0000000f59597c10 */ /* 0x010fc4000ff3e0ff */
[----:B------:R-:W-:Y:S01]  /*57440*/  IADD3 R6, P3, PT, R6, UR15, RZ ;  /* 0x0000000f06067c10 */ /* 0x000fe2000ff7e0ff */
[----:B------:R0:W-:Y:S02]  /*57450*/  STL [R1+0x450], R0 ;  /* 0x0004500001007387 */ /* 0x0001e40000100800 */
[----:B------:R-:W-:Y:S02]  /*57460*/  @!P0 IMAD.MOV.U32 R12, RZ, RZ, R89 ;  /* 0x000000ffff0c8224 */ /* 0x000fe400078e0059 */
[----:B0-----:R-:W4:Y:S04]  /*57470*/  LDL.LU R0, [R1+0x1838] ;  /* 0x0018380001007983 */ /* 0x001f280000300800 */
[----:B------:R-:W-:Y:S04]  /*57480*/  STL [R1+0x1820], R89 ;  /* 0x0018205901007387 */ /* 0x000fe80000100800 */
[----:B------:R-:W4:Y:S04]  /*57490*/  LDL.LU R90, [R1+0x183c] ;  /* 0x00183c00015a7983 */ /* 0x000f280000300800 */
[----:B------:R-:W4:Y:S04]  /*574a0*/  LDL.LU R92, [R1+0x1780] ;  /* 0x00178000015c7983 */ /* 0x000f280000300800 */
[----:B------:R-:W-:Y:S01]  /*574b0*/  STL [R1+0x1828], R6 ;  /* 0x0018280601007387 */ /* 0x000fe20000100800 */
[----:B--2---:R-:W-:-:S02]  /*574c0*/  PRMT R46, RZ, 0x7610, R46 ;  /* 0x00007610ff2e7816 */ /* 0x004fc4000000002e */
[----:B------:R-:W-:Y:S02]  /*574d0*/  IADD3.X R7, PT, PT, R7, UR58, RZ, P3, !PT ;  /* 0x0000003a07077c10 */ /* 0x000fe40009ffe4ff */
[----:B------:R-:W-:Y:S02]  /*574e0*/  PRMT R4, RZ, 0x7610, R4 ;  /* 0x00007610ff047816 */ /* 0x000fe40000000004 */
[----:B---3--:R-:W-:-:S05]  /*574f0*/  IADD3.X R13, PT, PT, R13, UR58, RZ, P1, !PT ;  /* 0x0000003a0d0d7c10 */ /* 0x008fca0008ffe4ff */
[----:B------:R0:W-:Y:S04]  /*57500*/  STL [R1+0x181c], R13 ;  /* 0x00181c0d01007387 */ /* 0x0001e80000100800 */
[----:B------:R1:W2:Y:S02]  /*57510*/  @!P0 LDG.E.U8 R46, desc[UR20][R12.64] ;  /* 0x000000140c2e8981 */ /* 0x0002a4000c1e1100 */
[----:B-1----:R-:W-:Y:S02]  /*57520*/  IMAD.MOV.U32 R12, RZ, RZ, R7 ;  /* 0x000000ffff0c7224 */ /* 0x002fe400078e0007 */
[----:B0-----:R-:W-:-:S05]  /*57530*/  IMAD.MOV.U32 R13, RZ, RZ, R6 ;  /* 0x000000ffff0d7224 */ /* 0x001fca00078e0006 */
        /* <DEDUP_REMOVED lines=8> */
[----:B------:R-:W2:Y:S01]  /*575c0*/  LDL.LU R89, [R1+0x1778] ;  /* 0x0017780001597983 */ /* 0x000ea20000300800 */
[----:B0-----:R-:W-:Y:S02]  /*575d0*/  IMAD.MOV.U32 R13, RZ, RZ, R3 ;  /* 0x000000ffff0d7224 */ /* 0x001fe400078e0003 */
[----:B------:R-:W-:Y:S01]  /*575e0*/  @!P0 IMAD.MOV.U32 R12, RZ, RZ, R91 ;  /* 0x000000ffff0c8224 */ /* 0x000fe200078e005b */
[----:B------:R0:W-:Y:S04]  /*575f0*/  STL [R1+0x1824], R7 ;  /* 0x0018240701007387 */ /* 0x0001e80000100800 */
[----:B------:R1:W2:Y:S04]  /*57600*/  @!P0 LDG.E.U8 R88, desc[UR20][R12.64] ;  /* 0x000000140c588981 */ /* 0x0002a8000c1e1100 */
[----:B0-----:R-:W2:Y:S04]  /*57610*/  LDL.LU R7, [R1+0x2a60] ;  /* 0x002a600001077983 */ /* 0x001ea80000300800 */
[----:B------:R-:W2:Y:S04]  /*57620*/  LDL.LU R6, [R1+0x2a5c] ;  /* 0x002a5c0001067983 */ /* 0x000ea80000300800 */
[----:B---3--:R0:W-:Y:S04]  /*57630*/  STL [R1+0x448], R4 ;  /* 0x0004480401007387 */ /* 0x0081e80000100800 */
[----:B0-----:R-:W3:Y:S04]  /*57640*/  LDL.LU R4, [R1+0x2a58] ;  /* 0x002a580001047983 */ /* 0x001ee80000300800 */
[----:B------:R0:W-:Y:S04]  /*57650*/  STL [R1+0x182c], R3 ;  /* 0x00182c0301007387 */ /* 0x0001e80000100800 */
[----:B0-----:R-:W3:Y:S04]  /*57660*/  LDL.LU R3, [R1+0x177c] ;  /* 0x00177c0001037983 */ /* 0x001ee80000300800 */
[----:B------:R-:W3:Y:S01]  /*57670*/  LDL.LU R12, [R1+0x1834] ;  /* 0x00183400010c7983 */ /* 0x000ee20000300800 */
[----:B----4-:R-:W-:-:S02]  /*57680*/  IADD3 R0, P1, PT, R0, UR15, RZ ;  /* 0x0000000f00007c10 */ /* 0x010fc4000ff3e0ff */
[----:B------:R-:W-:-:S03]  /*57690*/  IADD3 R90, P3, PT, R90, UR15, RZ ;  /* 0x0000000f5a5a7c10 */ /* 0x000fc6000ff7e0ff */
[----:B-1----:R-:W-:Y:S01]  /*576a0*/  IMAD.MOV.U32 R13, RZ, RZ, R0 ;  /* 0x000000ffff0d7224 */ /* 0x002fe200078e0000 */
[----:B------:R0:W-:Y:S04]  /*576b0*/  STL [R1+0x1838], R0 ;  /* 0x0018380001007387 */ /* 0x0001e80000100800 */
[----:B0-----:R-:W4:Y:S04]  /*576c0*/  LDL.LU R0, [R1+0x1768] ;  /* 0x0017680001007983 */ /* 0x001f280000300800 */
[----:B--2---:R0:W-:Y:S04]  /*576d0*/  STL [R1+0x444], R88 ;  /* 0x0004445801007387 */ /* 0x0041e80000100800 */
[----:B0-----:R-:W2:Y:S04]  /*576e0*/  LDL.LU R88, [R1+0x1764] ;  /* 0x0017640001587983 */ /* 0x001ea80000300800 */
[----:B------:R-:W2:Y:S04]  /*576f0*/  LDL.LU R91, [R1+0x1750] ;  /* 0x00175000015b7983 */ /* 0x000ea80000300800 */
[----:B------:R-:W-:Y:S01]  /*57700*/  STL [R1+0x183c], R90 ;  /* 0x00183c5a01007387 */ /* 0x000fe20000100800 */
[----:B---3--:R-:W-:-:S02]  /*57710*/  PRMT R4, RZ, 0x7610, R4 ;  /* 0x00007610ff047816 */ /* 0x008fc40000000004 */
[----:B------:R-:W-:-:S04]  /*57720*/  IADD3.X R12, PT, PT, R12, UR58, RZ, P1, !PT ;  /* 0x0000003a0c0c7c10 */ /* 0x000fc80008ffe4ff */
[-C--:B------:R-:W-:Y:S01]  /*57730*/  @!P0 LOP3.LUT R13, R13, R12.reuse, RZ, 0x3c, !PT ;  /* 0x0000000c0d0d8212 */ /* 0x080fe200078e3cff */
[----:B------:R0:W-:Y:S03]  /*57740*/  STL [R1+0x1834], R12 ;  /* 0x0018340c01007387 */ /* 0x0001e60000100800 */
        /* <DEDUP_REMOVED lines=27> */
[----:B------:R-:W3:Y:S01]  /*57900*/  LDL.LU R12, [R1+0x175c] ;  /* 0x00175c00010c7983 */ /* 0x000ee20000300800 */
[----:B----4-:R-:W-:Y:S02]  /*57910*/  IADD3 R0, P1, PT, R0, UR15, RZ ;  /* 0x0000000f00007c10 */ /* 0x010fe4000ff3e0ff */
[----:B------:R-:W-:-:S03]  /*57920*/  IADD3 R88, P3, PT, R88, UR15, RZ ;  /* 0x0000000f58587c10 */ /* 0x000fc6000ff7e0ff */
[----:B0-----:R-:W-:Y:S01]  /*57930*/  IMAD.MOV.U32 R13, RZ, RZ, R0 ;  /* 0x000000ffff0d7224 */ /* 0x001fe200078e0000 */
[----:B------:R-:W-:Y:S01]  /*57940*/  STL [R1+0x1768], R0 ;  /* 0x0017680001007387 */ /* 0x000fe20000100800 */
[----:B--2---:R-:W-:-:S03]  /*57950*/  PRMT R6, RZ, 0x7610, R6 ;  /* 0x00007610ff067816 */ /* 0x004fc60000000006 */
[----:B---3--:R0:W-:Y:S01]  /*57960*/  STL [R1+0x438], R4 ;  /* 0x0004380401007387 */ /* 0x0081e20000100800 */
        /* <DEDUP_REMOVED lines=30> */
[----:B------:R-:W-:Y:S02]  /*57b50*/  IADD3 R4, P1, PT, R4, UR15, RZ ;  /* 0x0000000f04047c10 */ /* 0x000fe4000ff3e0ff */
[----:B---3--:R-:W-:-:S03]  /*57b60*/  IADD3 R0, P3, PT, R0, UR15, RZ ;  /* 0x0000000f00007c10 */ /* 0x008fc6000ff7e0ff */
[----:B0-----:R-:W-:Y:S01]  /*57b70*/  IMAD.MOV.U32 R13, RZ, RZ, R4 ;  /* 0x000000ffff0d7224 */ /* 0x001fe200078e0004 */
[----:B------:R0:W-:Y:S01]  /*57b80*/  STL [R1+0x1758], R4 ;  /* 0x0017580401007387 */ /* 0x0001e20000100800 */
[----:B------:R-:W-:-:S03]  /*57b90*/  PRMT R89, RZ, 0x7610, R89 ;  /* 0x00007610ff597816 */ /* 0x000fc60000000059 */
[----:B0-----:R-:W3:Y:S04]  /*57ba0*/  LDL.LU R4, [R1+0x1740] ;  /* 0x0017400001047983 */ /* 0x001ee80000300800 */
[----:B------:R-:W3:Y:S01]  /*57bb0*/  LDL.LU R91, [R1+0x1734] ;  /* 0x00173400015b7983 */ /* 0x000ee20000300800 */
[----:B------:R-:W-:Y:S02]  /*57bc0*/  IADD3.X R90, PT, PT, R90, UR58, RZ, P3, !PT ;  /* 0x0000003a5a5a7c10 */ /* 0x000fe40009ffe4ff */
[----:B----4-:R-:W-:Y:S01]  /*57bd0*/  PRMT R3, RZ, 0x7610, R3 ;  /* 0x00007610ff037816 */ /* 0x010fe20000000003 */
[----:B--2---:R0:W-:Y:S01]  /*57be0*/  STL [R1+0x42c], R6 ;  /* 0x00042c0601007387 */ /* 0x0041e20000100800 */
[----:B------:R-:W-:-:S03]  /*57bf0*/  IADD3.X R12, PT, PT, R12, UR58, RZ, P1, !PT ;  /* 0x0000003a0c0c7c10 */ /* 0x000fc60008ffe4ff */
[----:B0-----:R-:W2:Y:S01]  /*57c00*/  LDL.LU R6, [R1+0x1728] ;  /* 0x0017280001067983 */ /* 0x001ea20000300800 */
[----:B------:R-:W-:-:S03]  /*57c10*/  @!P0 LOP3.LUT R13, R13, R12, RZ, 0x3c, !PT ;  /* 0x0000000c0d0d8212 */ /* 0x000fc600078e3cff */
[----:B------:R-:W-:Y:S04]  /*57c20*/  STL [R1+0x1744], R0 ;  /* 0x0017440001007387 */ /* 0x000fe80000100800 */
[----:B------:R0:W-:Y:S02]  /*57c30*/  STL [R1+0x1754], R12 ;  /* 0x0017540c01007387 */ /* 0x0001e40000100800 */
[----:B0-----:R-:W-:-:S04]  /*57c40*/  @!P0 LOP3.LUT R12, R13, R12, RZ, 0x3c, !PT ;  /* 0x0000000c0d0c8212 */ /* 0x001fc800078e3cff */
[----:B------:R-:W-:-:S05]  /*57c50*/  @!P0 LOP3.LUT R13, R13, R12, RZ, 0x3c, !PT ;  /* 0x0000000c0d0d8212 */ /* 0x000fca00078e3cff */
[----:B------:R0:W4:Y:S02]  /*57c60*/  @!P0 LDG.E.U8 R89, desc[UR20][R12.64] ;  /* 0x000000140c598981 */ /* 0x000124000c1e1100 */
[----:B0-----:R-:W-:Y:S02]  /*57c70*/  IMAD.MOV.U32 R12, RZ, RZ, R90 ;  /* 0x000000ffff0c7224 */ /* 0x001fe400078e005a */
[----:B------:R-:W-:-:S05]  /*57c80*/  IMAD.MOV.U32 R13, RZ, RZ, R0 ;  /* 0x000000ffff0d7224 */ /* 0x000fca00078e0000 */
        /* <DEDUP_REMOVED lines=8> */
[----:B0-----:R-:W-:Y:S02]  /*57d10*/  IMAD.MOV.U32 R13, RZ, RZ, R88 ;  /* 0x000000ffff0d7224 */ /* 0x001fe400078e0058 */
[----:B------:R-:W-:-:S05]  /*57d20*/  @!P0 IMAD.MOV.U32 R12, RZ, RZ, R92 ;  /* 0x000000ffff0c8224 */ /* 0x000fca00078e005c */
[----:B------:R0:W3:Y:S04]  /*57d30*/  @!P0 LDG.E.U8 R7, desc[UR20][R12.64] ;  /* 0x000000140c078981 */ /* 0x0000e8000c1e1100 */
[----:B----4-:R1:W-:Y:S04]  /*57d40*/  STL [R1+0x428], R89 ;  /* 0x0004285901007387 */ /* 0x0103e80000100800 */
[----:B-1----:R-:W4:Y:S04]  /*57d50*/  LDL.LU R89, [R1+0x2a40] ;  /* 0x002a400001597983 */ /* 0x002f280000300800 */
[----:B------:R1:W-:Y:S04]  /*57d60*/  STL [R1+0x172c], R90 ;  /* 0x00172c5a01007387 */ /* 0x0003e80000100800 */
[----:B-1----:R-:W4:Y:S04]  /*57d70*/  LDL.LU R90, [R1+0x2a3c] ;  /* 0x002a3c00015a7983 */ /* 0x002f280000300800 */
[----:B------:R-:W4:Y:S04]  /*57d80*/  LDL.LU R0, [R1+0x1730] ;  /* 0x0017300001007983 */ /* 0x000f280000300800 */
[----:B--2---:R1:W-:Y:S04]  /*57d90*/  STL [R1+0x424], R3 ;  /* 0x0004240301007387 */ /* 0x0043e80000100800 */
[----:B-1----:R-:W2:Y:S04]  /*57da0*/  LDL.LU R3, [R1+0x2a38] ;  /* 0x002a380001037983 */ /* 0x002ea80000300800 */
[----:B------:R1:W-:Y:S04]  /*57db0*/  STL [R1+0x1738], R88 ;  /* 0x0017385801007387 */ /* 0x0003e80000100800 */
[----:B-1----:R-:W2:Y:S04]  /*57dc0*/  LDL.LU R88, [R1+0x1724] ;  /* 0x0017240001587983 */ /* 0x002ea80000300800 */
[----:B------:R-:W2:Y:S01]  /*57dd0*/  LDL.LU R12, [R1+0x173c] ;  /* 0x00173c00010c7983 */ /* 0x000ea20000300800 */
        /* <DEDUP_REMOVED lines=9> */
[----:B----4-:R-:W-:-:S02]  /*57e70*/  PRMT R90, RZ, 0x7610, R90 ;  /* 0x00007610ff5a7816 */ /* 0x010fc4000000005a */
[----:B------:R-:W-:Y:S02]  /*57e80*/  IADD3.X R0, PT, PT, R0, UR58, RZ, P3, !PT ;  /* 0x0000003a00007c10 */ /* 0x000fe40009ffe4ff */
[----:B--2---:R-:W-:Y:S02]  /*57e90*/  PRMT R3, RZ, 0x7610, R3 ;  /* 0x00007610ff037816 */ /* 0x004fe40000000003 */
        /* <DEDUP_REMOVED lines=27> */
[----:B----4-:R0:W-:Y:S04]  /*58050*/  STL [R1+0x418], R90 ;  /* 0x0004185a01007387 */ /* 0x0101e80000100800 */
[----:B0-----:R-:W4:Y:S04]  /*58060*/  LDL.LU R90, [R1+0x16f8] ;  /* 0x0016f800015a7983 */ /* 0x001f280000300800 */
        /* <DEDUP_REMOVED lines=158> */
[----:B----4-:R-:W-:-:S03]  /*58a50*/  PRMT R6, RZ, 0x7610, R6 ;  /* 0x00007610ff067816 */ /* 0x010fc60000000006 */
        /* <DEDUP_REMOVED lines=30> */
[----:B------:R-:W4:Y:S01]  /*58c40*/  LDL.LU R12, [R1+0x1060] ;  /* 0x00106000010c7983 */ /* 0x000f220000300800 */
[----:B------:R-:W-:Y:S02]  /*58c50*/  IADD3 R4, P1, PT, R4, UR15, RZ ;  /* 0x0000000f04047c10 */ /* 0x000fe4000ff3e0ff */
[----:B---3--:R-:W-:-:S03]  /*58c60*/  IADD3 R0, P3, PT, R0, UR15, RZ ;  /* 0x0000000f00007c10 */ /* 0x008fc6000ff7e0ff */
[----:B0-----:R-:W-:Y:S01]  /*58c70*/  IMAD.MOV.U32 R13, RZ, RZ, R4 ;  /* 0x000000ffff0d7224 */ /* 0x001fe200078e0004 */
[----:B------:R0:W-:Y:S01]  /*58c80*/  STL [R1+0x1064], R4 ;  /* 0x0010640401007387 */ /* 0x0001e20000100800 */
[----:B------:R-:W-:-:S03]  /*58c90*/  PRMT R89, RZ, 0x7610, R89 ;  /* 0x00007610ff597816 */ /* 0x000fc60000000059 */
[----:B0-----:R-:W3:Y:S04]  /*58ca0*/  LDL.LU R4, [R1+0x107c] ;  /* 0x00107c0001047983 */ /* 0x001ee80000300800 */
[----:B------:R-:W3:Y:S04]  /*58cb0*/  LDL.LU R92, [R1+0x1084] ;  /* 0x00108400015c7983 */ /* 0x000ee80000300800 */
[----:B--2---:R0:W-:Y:S01]  /*58cc0*/  STL [R1+0x3d8], R6 ;  /* 0x0003d80601007387 */ /* 0x0041e20000100800 */
[----:B----4-:R-:W-:-:S03]  /*58cd0*/  IADD3.X R12, PT, PT, R12, UR58, RZ, P1, !PT ;  /* 0x0000003a0c0c7c10 */ /* 0x010fc60008ffe4ff */
[----:B0-----:R-:W2:Y:S01]  /*58ce0*/  LDL.LU R6, [R1+0x1094] ;  /* 0x0010940001067983 */ /* 0x001ea20000300800 */
[----:B------:R-:W-:-:S03]  /*58cf0*/  @!P0 LOP3.LUT R13, R13, R12, RZ, 0x3c, !PT ;  /* 0x0000000c0d0d8212 */ /* 0x000fc600078e3cff */
[----:B------:R-:W-:Y:S04]  /*58d00*/  STL [R1+0x106c], R0 ;  /* 0x00106c0001007387 */ /* 0x000fe80000100800 */
[----:B------:R0:W-:Y:S02]  /*58d10*/  STL [R1+0x1060], R12 ;  /* 0x0010600c01007387 */ /* 0x0001e40000100800 */
[----:B0-----:R-:W-:-:S04]  /*58d20*/  @!P0 LOP3.LUT R12, R13, R12, RZ, 0x3c, !PT ;  /* 0x0000000c0d0c8212 */ /* 0x001fc800078e3cff */
[----:B------:R-:W-:-:S05]  /*58d30*/  @!P0 LOP3.LUT R13, R13, R12, RZ, 0x3c, !PT ;  /* 0x0000000c0d0d8212 */ /* 0x000fca00078e3cff */
[----:B------:R0:W4:Y:S01]  /*58d40*/  @!P0 LDG.E.U8 R89, desc[UR20][R12.64] ;  /* 0x000000140c598981 */ /* 0x000122000c1e1100 */
        /* <DEDUP_REMOVED lines=10> */
[----:B----4-:R1:W-:Y:S04]  /*58df0*/  STL [R1+0x3d4], R89 ;  /* 0x0003d45901007387 */ /* 0x0103e80000100800 */
[----:B-1----:R-:W4:Y:S01]  /*58e00*/  LDL.LU R89, [R1+0x29f8] ;  /* 0x0029f80001597983 */ /* 0x002f220000300800 */
[----:B------:R-:W-:Y:S01]  /*58e10*/  IADD3.X R7, PT, PT, R7, UR58, RZ, P1, !PT ;  /* 0x0000003a07077c10 */ /* 0x000fe20008ffe4ff */
[----:B0-----:R-:W-:-:S02]  /*58e20*/  @!P0 IMAD.MOV.U32 R12, RZ, RZ, R91 ;  /* 0x000000ffff0c8224 */ /* 0x001fc400078e005b */
[----:B------:R0:W-:Y:S02]  /*58e30*/  STL [R1+0x1068], R90 ;  /* 0x0010685a01007387 */ /* 0x0001e40000100800 */
[----:B------:R-:W-:Y:S02]  /*58e40*/  IMAD.MOV.U32 R13, RZ, RZ, R7 ;  /* 0x000000ffff0d7224 */ /* 0x000fe400078e0007 */
[----:B0-----:R-:W3:Y:S04]  /*58e50*/  LDL.LU R90, [R1+0x29f4] ;  /* 0x0029f400015a7983 */ /* 0x001ee80000300800 */
[----:B------:R-:W3:Y:S04]  /*58e60*/  LDL.LU R0, [R1+0x1080] ;  /* 0x0010800001007983 */ /* 0x000ee80000300800 */
[----:B--2---:R0:W-:Y:S04]  /*58e70*/  STL [R1+0x3d0], R3 ;  /* 0x0003d00301007387 */ /* 0x0041e80000100800 */
[----:B0-----:R-:W2:Y:S04]  /*58e80*/  LDL.LU R3, [R1+0x29f0] ;  /* 0x0029f00001037983 */ /* 0x001ea80000300800 */
[----:B------:R0:W-:Y:S04]  /*58e90*/  STL [R1+0x1070], R7 ;  /* 0x0010700701007387 */ /* 0x0001e80000100800 */
[----:B0-----:R-:W2:Y:S01]  /*58ea0*/  LDL.LU R7, [R1+0x1090] ;  /* 0x0010900001077983 */ /* 0x001ea20000300800 */
[----:B----4-:R-:W-:-:S06]  /*58eb0*/  PRMT R89, RZ, 0x7610, R89 ;  /* 0x00007610ff597816 */ /* 0x010fcc0000000059 */
[----:B------:R0:W4:Y:S04]  /*58ec0*/  @!P0 LDG.E.U8 R89, desc[UR20][R12.64] ;  /* 0x000000140c598981 */ /* 0x000128000c1e1100 */
[----:B------:R-:W4:Y:S01]  /*58ed0*/  LDL.LU R12, [R1+0x1078] ;  /* 0x00107800010c7983 */ /* 0x000f220000300800 */
[----:B---3--:R-:W-:Y:S02]  /*58ee0*/  IADD3 R4, P1, PT, R4, UR15, RZ ;  /* 0x0000000f04047c10 */ /* 0x008fe4000ff3e0ff */
[----:B------:R-:W-:-:S03]  /*58ef0*/  IADD3 R92, P3, PT, R92, UR15, RZ ;  /* 0x0000000f5c5c7c10 */ /* 0x000fc6000ff7e0ff */
[----:B0-----:R-:W-:Y:S01]  /*58f00*/  IMAD.MOV.U32 R13, RZ, RZ, R4 ;  /* 0x000000ffff0d7224 */ /* 0x001fe200078e0004 */
[----:B------:R-:W-:Y:S01]  /*58f10*/  STL [R1+0x107c], R4 ;  /* 0x00107c0401007387 */ /* 0x000fe20000100800 */
[----:B------:R-:W-:Y:S02]  /*58f20*/  IADD3.X R0, PT, PT, R0, UR58, RZ, P3, !PT ;  /* 0x0000003a00007c10 */ /* 0x000fe40009ffe4ff */
[----:B--2---:R-:W-:Y:S02]  /*58f30*/  PRMT R3, RZ, 0x7610, R3 ;  /* 0x00007610ff037816 */ /* 0x004fe40000000003 */
[----:B------:R-:W-:Y:S01]  /*58f40*/  PRMT R88, RZ, 0x7610, R88 ;  /* 0x00007610ff587816 */ /* 0x000fe20000000058 */
[----:B----4-:R0:W-:Y:S01]  /*58f50*/  STL [R1+0x3cc], R89 ;  /* 0x0003cc5901007387 */ /* 0x0101e20000100800 */
        /* <DEDUP_REMOVED lines=9> */
[----:B------:R0:W3:Y:S02]  /*58ff0*/  @!P0 LDG.E.U8 R3, desc[UR20][R12.64] ;  /* 0x000000140c038981 */ /* 0x0000e4000c1e1100 */
[----:B0-----:R-:W-:Y:S02]  /*59000*/  IMAD.MOV.U32 R13, RZ, RZ, R0 ;  /* 0x000000ffff0d7224 */ /* 0x001fe400078e0000 */
[----:B------:R-:W-:-:S05]  /*59010*/  @!P0 IMAD.MOV.U32 R12, RZ, RZ, R92 ;  /* 0x000000ffff0c8224 */ /* 0x000fca00078e005c */
[----:B------:R0:W4:Y:S01]  /*59020*/  @!P0 LDG.E.U8 R88, desc[UR20][R12.64] ;  /* 0x000000140c588981 */ /* 0x000122000c1e1100 */
[----:B------:R-:W-:-:S04]  /*59030*/  IADD3 R6, P1, PT, R6, UR15, RZ ;  /* 0x0000000f06067c10 */ /* 0x000fc8000ff3e0ff */
[----:B------:R-:W-:Y:S01]  /*59040*/  IADD3.X R7, PT, PT, R7, UR58, RZ, P1, !PT ;  /* 0x0000003a07077c10 */ /* 0x000fe20008ffe4ff */
[----:B------:R-:W-:Y:S01]  /*59050*/  STL [R1+0x1094], R6 ;  /* 0x0010940601007387 */ /* 0x000fe20000100800 */
[----:B------:R-:W-:Y:S01]  /*59060*/  PRMT R39, RZ, 0x7610, R39 ;  /* 0x00007610ff277816 */ /* 0x000fe20000000027 */
[----:B0-----:R-:W-:Y:S02]  /*59070*/  @!P0 IMAD.MOV.U32 R12, RZ, RZ, R6 ;  /* 0x000000ffff0c8224 */ /* 0x001fe400078e0006 */
[----:B------:R-:W-:-:S05]  /*59080*/  @!P0 IMAD.MOV.U32 R13, RZ, RZ, R7 ;  /* 0x000000ffff0d8224 */ /* 0x000fca00078e0007 */
[----:B------:R0:W4:Y:S01]  /*59090*/  @!P0 LDG.E.U8 R39, desc[UR20][R12.64] ;  /* 0x000000140c278981 */ /* 0x000122000c1e1100 */
[----:B--2---:R-:W-:-:S05]  /*590a0*/  IADD3 R89, P1, PT, R89, UR15, RZ ;  /* 0x0000000f59597c10 */ /* 0x004fca000ff3e0ff */
[----:B0-----:R-:W-:Y:S01]  /*590b0*/  IMAD.MOV.U32 R13, RZ, RZ, R89 ;  /* 0x000000ffff0d7224 */ /* 0x001fe200078e0059 */
[----:B---3--:R0:W-:Y:S04]  /*590c0*/  STL [R1+0x3c8], R3 ;  /* 0x0003c80301007387 */ /* 0x0081e80000100800 */
[----:B0-----:R-:W2:Y:S04]  /*590d0*/  LDL.LU R3, [R1+0x29ec] ;  /* 0x0029ec0001037983 */ /* 0x001ea80000300800 */
[----:B------:R0:W-:Y:S04]  /*590e0*/  STL [R1+0x1080], R0 ;  /* 0x0010800001007387 */ /* 0x0001e80000100800 */
[----:B0-----:R-:W3:Y:S04]  /*590f0*/  LDL.LU R0, [R1+0x10a0] ;  /* 0x0010a00001007983 */ /* 0x001ee80000300800 */
[----:B------:R0:W-:Y:S04]  /*59100*/  STL [R1+0x1090], R7 ;  /* 0x0010900701007387 */ /* 0x0001e80000100800 */
[----:B------:R-:W2:Y:S04]  /*59110*/  LDL.LU R92, [R1+0x10a8] ;  /* 0x0010a800015c7983 */ /* 0x000ea80000300800 */
[----:B0-----:R-:W2:Y:S04]  /*59120*/  LDL.LU R7, [R1+0x10b4] ;  /* 0x0010b40001077983 */ /* 0x001ea80000300800 */
[----:B----4-:R0:W-:Y:S04]  /*59130*/  STL [R1+0x3c4], R88 ;  /* 0x0003c45801007387 */ /* 0x0101e80000100800 */
[----:B0-----:R-:W4:Y:S04]  /*59140*/  LDL.LU R88, [R1+0x10bc] ;  /* 0x0010bc0001587983 */ /* 0x001f280000300800 */
[----:B------:R0:W-:Y:S04]  /*59150*/  STL [R1+0x109c], R89 ;  /* 0x00109c5901007387 */ /* 0x0001e80000100800 */
[----:B------:R-:W4:Y:S04]  /*59160*/  LDL.LU R6, [R1+0x10c4] ;  /* 0x0010c40001067983 */ /* 0x000f280000300800 */
[----:B0-----:R-:W4:Y:S04]  /*59170*/  LDL.LU R89, [R1+0x29e8] ;  /* 0x0029e80001597983 */ /* 0x001f280000300800 */
[----:B------:R-:W4:Y:S01]  /*59180*/  LDL.LU R12, [R1+0x1098] ;  /* 0x00109800010c7983 */ /* 0x000f220000300800 */
[----:B------:R-:W-:-:S05]  /*59190*/  IADD3 R4, P3, PT, R4, UR15, RZ ;  /* 0x0000000f04047c10 */ /* 0x000fca000ff7e0ff */
[----:B------:R-:W-:Y:S01]  /*591a0*/  STL [R1+0x10a4], R4 ;  /* 0x0010a40401007387 */ /* 0x000fe20000100800 */
[----:B------:R-:W-:Y:S02]  /*591b0*/  PRMT R90, RZ, 0x7610, R90 ;  /* 0x00007610ff5a7816 */ /* 0x000fe4000000005a */
[----:B---3--:R-:W-:Y:S02]  /*591c0*/  IADD3.X R0, PT, PT, R0, UR58, RZ, P3, !PT ;  /* 0x0000003a00007c10 */ /* 0x008fe40009ffe4ff */
[----:B--2---:R-:W-:Y:S02]  /*591d0*/  PRMT R3, RZ, 0x7610, R3 ;  /* 0x00007610ff037816 */ /* 0x004fe40000000003 */
[----:B----4-:R-:W-:-:S04]  /*591e0*/  IADD3.X R12, PT, PT, R12, UR58, RZ, P1, !PT ;  /* 0x0000003a0c0c7c10 */ /* 0x010fc80008ffe4ff */
        /* <DEDUP_REMOVED lines=31> */
[----:B------:R0:W-:Y:S04]  /*593e0*/  STL [R1+0x10b4], R7 ;  /* 0x0010b40701007387 */ /* 0x0001e80000100800 */
[----:B0-----:R-:W3:Y:S04]  /*593f0*/  LDL.LU R7, [R1+0x10d4] ;  /* 0x0010d40001077983 */ /* 0x001ee80000300800 */
[----:B----4-:R0:W-:Y:S04]  /*59400*/  STL [R1+0x3b4], R89 ;  /* 0x0003b45901007387 */ /* 0x0101e80000100800 */
[----:B0-----:R-:W4:Y:S04]  /*59410*/  LDL.LU R89, [R1+0x10dc] ;  /* 0x0010dc0001597983 */ /* 0x001f280000300800 */
[----:B------:R-:W4:Y:S04]  /*59420*/  LDL.LU R91, [R1+0x10e4] ;  /* 0x0010e400015b7983 */ /* 0x000f280000300800 */
[----:B------:R-:W-:Y:S01]  /*59430*/  STL [R1+0x10bc], R88 ;  /* 0x0010bc5801007387 */ /* 0x000fe20000100800 */
[----:B--2---:R-:W-:-:S02]  /*59440*/  PRMT R0, RZ, 0x7610, R0 ;  /* 0x00007610ff007816 */ /* 0x004fc40000000000 */
[----:B---3--:R-:W-:-:S04]  /*59450*/  IADD3.X R12, PT, PT, R12, UR58, RZ, P1, !PT ;  /* 0x0000003a0c0c7c10 */ /* 0x008fc80008ffe4ff */
[-C--:B------:R-:W-:Y:S01]  /*59460*/  @!P0 LOP3.LUT R13, R13, R12.reuse, RZ, 0x3c, !PT ;  /* 0x0000000c0d0d8212 */ /* 0x080fe200078e3cff */
[----:B------:R0:W-:Y:S03]  /*59470*/  STL [R1+0x10b0], R12 ;  /* 0x0010b00c01007387 */ /* 0x0001e60000100800 */
        /* <DEDUP_REMOVED lines=28> */
[----:B----4-:R-:W-:Y:S02]  /*59640*/  IADD3 R89, P3, PT, R89, UR15, RZ ;  /* 0x0000000f59597c10 */ /* 0x010fe4000ff7e0ff */
[----:B------:R-:W-:Y:S01]  /*59650*/  PRMT R33, RZ, 0x7610, R33 ;  /* 0x00007610ff217816 */ /* 0x000fe20000000021 */
[----:B0-----:R-:W-:Y:S01]  /*59660*/  @!P0 IMAD.MOV.U32 R12, RZ, RZ, R7 ;  /* 0x000000ffff0c8224 */ /* 0x001fe200078e0007 */
[----:B------:R-:W-:-:S02]  /*59670*/  IADD3.X R88, PT, PT, R88, UR58, RZ, P3, !PT ;  /* 0x0000003a58587c10 */ /* 0x000fc40009ffe4ff */
        /* <DEDUP_REMOVED lines=30> */
[----:B0-----:R-:W2:Y:S04]  /*59860*/  LDL.LU R3, [R1+0x10f8] ;  /* 0x0010f80001037983 */ /* 0x001ea80000300800 */
[----:B------:R-:W2:Y:S01]  /*59870*/  LDL.LU R12, [R1+0x10e8] ;  /* 0x0010e800010c7983 */ /* 0x000ea20000300800 */
[----:B------:R-:W-:-:S02]  /*59880*/  IADD3 R0, P1, PT, R0, UR15, RZ ;  /* 0x0000000f00007c10 */ /* 0x000fc4000ff3e0ff */
[----:B---3--:R-:W-:-:S03]  /*59890*/  IADD3 R6, P3, PT, R6, UR15, RZ ;  /* 0x0000000f06067c10 */ /* 0x008fc6000ff7e0ff */
[----:B-1----:R-:W-:Y:S01]  /*598a0*/  IMAD.MOV.U32 R13, RZ, RZ, R0 ;  /* 0x000000ffff0d7224 */ /* 0x002fe200078e0000 */
[----:B------:R0:W-:Y:S01]  /*598b0*/  STL [R1+0x10ec], R0 ;  /* 0x0010ec0001007387 */ /* 0x0001e20000100800 */
[----:B------:R-:W-:-:S03]  /*598c0*/  PRMT R89, RZ, 0x7610, R89 ;  /* 0x00007610ff597816 */ /* 0x000fc60000000059 */
[----:B0-----:R-:W3:Y:S04]  /*598d0*/  LDL.LU R0, [R1+0x1104] ;  /* 0x0011040001007983 */ /* 0x001ee80000300800 */
[----:B------:R-:W3:Y:S04]  /*598e0*/  LDL.LU R91, [R1+0x1114] ;  /* 0x00111400015b7983 */ /* 0x000ee80000300800 */
[----:B------:R0:W-:Y:S04]  /*598f0*/  STL [R1+0x39c], R90 ;  /* 0x00039c5a01007387 */ /* 0x0001e80000100800 */
[----:B0-----:R-:W3:Y:S04]  /*59900*/  LDL.LU R90, [R1+0x111c] ;  /* 0x00111c00015a7983 */ /* 0x001ee80000300800 */
[----:B------:R-:W-:Y:S01]  /*59910*/  STL [R1+0x10f4], R6 ;  /* 0x0010f40601007387 */ /* 0x000fe20000100800 */
        /* <DEDUP_REMOVED lines=9> */
[----:B----4-:R-:W-:-:S04]  /*599b0*/  IADD3 R92, P1, PT, R92, UR15, RZ ;  /* 0x0000000f5c5c7c10 */ /* 0x010fc8000ff3e0ff */
        /* <DEDUP_REMOVED lines=97> */
[----:B------:R-:W4:Y:S01]  /*59fd0*/  LDL.LU R12, [R1+0x1138] ;  /* 0x00113800010c7983 */ /* 0x000f220000300800 */
[----:B---3--:R-:W-:Y:S02]  /*59fe0*/  IADD3 R0, P1, PT, R0, UR15, RZ ;  /* 0x0000000f00007c10 */ /* 0x008fe4000ff3e0ff */
[----:B------:R-:W-:-:S03]  /*59ff0*/  IADD3 R7, P3, PT, R7, UR15, RZ ;  /* 0x0000000f07077c10 */ /* 0x000fc6000ff7e0ff */
[----:B0-----:R-:W-:Y:S01]  /*5a000*/  IMAD.MOV.U32 R13, RZ, RZ, R0 ;  /* 0x000000ffff0d7224 */ /* 0x001fe200078e0000 */
[----:B------:R0:W-:Y:S01]  /*5a010*/  STL [R1+0x113c], R0 ;  /* 0x00113c0001007387 */ /* 0x0001e20000100800 */
[----:B------:R-:W-:-:S03]  /*5a020*/  PRMT R6, RZ, 0x7610, R6 ;  /* 0x00007610ff067816 */ /* 0x000fc60000000006 */
[----:B0-----:R-:W3:Y:S04]  /*5a030*/  LDL.LU R0, [R1+0x115c] ;  /* 0x00115c0001007983 */ /* 0x001ee80000300800 */
[----:B--2---:R0:W-:Y:S01]  /*5a040*/  STL [R1+0x378], R4 ;  /* 0x0003780401007387 */ /* 0x0041e20000100800 */
[----:B----4-:R-:W-:-:S03]  /*5a050*/  IADD3.X R12, PT, PT, R12, UR58, RZ, P1, !PT ;  /* 0x0000003a0c0c7c10 */ /* 0x010fc60008ffe4ff */
        /* <DEDUP_REMOVED lines=463> */
[-C--:B------:R-:W-:Y:S02]  /*5bd50*/  @!P0 LOP3.LUT R13, R13, R12.reuse, RZ, 0x3c, !PT ;  /* 0x0000000c0d0d8212 */ /* 0x080fe400078e3cff */
[----:B------:R-:W-:Y:S02]  /*5bd60*/  PRMT R3, RZ, 0x7610, R3 ;  /* 0x00007610ff037816 */ /* 0x000fe40000000003 */
[C---:B------:R-:W-:Y:S01]  /*5bd70*/  @!P0 LOP3.LUT R12, R13.reuse, R12, RZ, 0x3c, !PT ;  /* 0x0000000c0d0c8212 */ /* 0x040fe200078e3cff */
[----:B------:R-:W-:Y:S03]  /*5bd80*/  STL [R1+0x127c], R92 ;  /* 0x00127c5c01007387 */ /* 0x000fe60000100800 */
[----:B------:R-:W-:-:S05]  /*5bd90*/  @!P0 LOP3.LUT R13, R13, R12, RZ, 0x3c, !PT ;  /* 0x0000000c0d0d8212 */ /* 0x000fca00078e3cff */
[----:B------:R0:W3:Y:S04]  /*5bda0*/  @!P0 LDG.E.U8 R3, desc[UR20][R12.64] ;  /* 0x000000140c038981 */ /* 0x0000e8000c1e1100 */
[----:B--2---:R1:W-:Y:S04]  /*5bdb0*/  STL [R1+0x2f0], R4 ;  /* 0x0002f00401007387 */ /* 0x0043e80000100800 */
[----:B-1----:R-:W2:Y:S01]  /*5bdc0*/  LDL.LU R4, [R1+0x2920] ;  /* 0x0029200001047983 */ /* 0x002ea20000300800 */
[----:B------:R-:W-:-:S03]  /*5bdd0*/  IADD3.X R91, PT, PT, R91, UR58, RZ, P1, !PT ;  /* 0x0000003a5b5b7c10 */ /* 0x000fc60008ffe4ff */
[----:B------:R1:W-:Y:S01]  /*5bde0*/  STL [R1+0x1270], R6 ;  /* 0x0012700601007387 */ /* 0x0003e20000100800 */
[----:B0-----:R-:W-:Y:S02]  /*5bdf0*/  @!P0 IMAD.MOV.U32 R12, RZ, RZ, R92 ;  /* 0x000000ffff0c8224 */ /* 0x001fe400078e005c */
[----:B------:R-:W-:Y:S01]  /*5be00*/  IMAD.MOV.U32 R13, RZ, RZ, R91 ;  /* 0x000000ffff0d7224 */ /* 0x000fe200078e005b */
[----:B-1----:R-:W4:Y:S04]  /*5be10*/  LDL.LU R6, [R1+0x291c] ;  /* 0x00291c0001067983 */ /* 0x002f280000300800 */
        /* <DEDUP_REMOVED lines=16> */
[----:B0-----:R-:W2:Y:S04]  /*5bf20*/  LDL.LU R4, [R1+0x12ac] ;  /* 0x0012ac0001047983 */ /* 0x001ea80000300800 */
[----:B------:R-:W3:Y:S01]  /*5bf30*/  LDL.LU R92, [R1+0x12b4] ;  /* 0x0012b400015c7983 */ /* 0x000ee20000300800 */
[----:B------:R-:W-:-:S03]  /*5bf40*/  @!P0 LOP3.LUT R13, R13, R12, RZ, 0x3c, !PT ;  /* 0x0000000c0d0d8212 */ /* 0x000fc600078e3cff */
        /* <DEDUP_REMOVED lines=1423> */
[----:B------:R-:W2:Y:S01]  /*61840*/  LDL.LU R12, [R1+0x1570] ;  /* 0x00157000010c7983 */ /* 0x000ea20000300800 */
[----:B----4-:R-:W-:Y:S02]  /*61850*/  IADD3 R0, P1, PT, R0, UR15, RZ ;  /* 0x0000000f00007c10 */ /* 0x010fe4000ff3e0ff */
[----:B------:R-:W-:-:S03]  /*61860*/  IADD3 R89, P3, PT, R89, UR15, RZ ;  /* 0x0000000f59597c10 */ /* 0x000fc6000ff7e0ff */
[----:B0-----:R-:W-:Y:S01]  /*61870*/  IMAD.MOV.U32 R13, RZ, RZ, R0 ;  /* 0x000000ffff0d7224 */ /* 0x001fe200078e0000 */
[----:B------:R0:W-:Y:S04]  /*61880*/  STL [R1+0x1574], R0 ;  /* 0x0015740001007387 */ /* 0x0001e80000100800 */
[----:B0-----:R-:W4:Y:S01]  /*61890*/  LDL.LU R0, [R1+0x9f0] ;  /* 0x0009f00001007983 */ /* 0x001f220000300800 */
[----:B---3--:R-:W-:-:S03]  /*618a0*/  PRMT R3, RZ, 0x7610, R3 ;  /* 0x00007610ff037816 */ /* 0x008fc60000000003 */
[----:B--2---:R0:W-:Y:S01]  /*618b0*/  STL [R1+0x144], R7 ;  /* 0x0001440701007387 */ /* 0x0041e20000100800 */
[----:B------:R-:W-:-:S03]  /*618c0*/  IADD3.X R12, PT, PT, R12, UR58, RZ, P1, !PT ;  /* 0x0000003a0c0c7c10 */ /* 0x000fc60008ffe4ff */
        /* <DEDUP_REMOVED lines=40> */
[----:B0-----:R-:W2:Y:S04]  /*61b50*/  LDL.LU R3, [R1+0x9e0] ;  /* 0x0009e00001037983 */ /* 0x001ea80000300800 */
[----:B------:R-:W3:Y:S04]  /*61b60*/  LDL.LU R0, [R1+0x9d8] ;  /* 0x0009d80001007983 */ /* 0x000ee80000300800 */
[----:B------:R-:W4:Y:S01]  /*61b70*/  LDL.LU R92, [R1+0x9d0] ;  /* 0x0009d000015c7983 */ /* 0x000f220000300800 */
        /* <DEDUP_REMOVED lines=75> */
[----:B------:R0:W-:Y:S01]  /*62030*/  STL [R1+0x9c8], R3 ;  /* 0x0009c80301007387 */ /* 0x0001e20000100800 */
[----:B------:R-:W-:-:S03]  /*62040*/  PRMT R7, RZ, 0x7610, R7 ;  /* 0x00007610ff077816 */ /* 0x000fc60000000007 */
[----:B0-----:R-:W4:Y:S04]  /*62050*/  LDL.LU R3, [R1+0x9b8] ;  /* 0x0009b80001037983 */ /* 0x001f280000300800 */
[----:B------:R-:W4:Y:S01]  /*62060*/  LDL.LU R92, [R1+0x159c] ;  /* 0x00159c00015c7983 */ /* 0x000f220000300800 */
[----:B------:R-:W-:Y:S02]  /*62070*/  IADD3.X R0, PT, PT, R0, UR58, RZ, P3, !PT ;  /* 0x0000003a00007c10 */ /* 0x000fe40009ffe4ff */
[----:B---3--:R-:W-:Y:S01]  /*62080*/  PRMT R4, RZ, 0x7610, R4 ;  /* 0x00007610ff047816 */ /* 0x008fe20000000004 */
[----:B--2---:R0:W-:Y:S01]  /*62090*/  STL [R1+0x120], R89 ;  /* 0x0001205901007387 */ /* 0x0041e20000100800 */
[----:B------:R-:W-:-:S03]  /*620a0*/  IADD3.X R12, PT, PT, R12, UR58, RZ, P1, !PT ;  /* 0x0000003a0c0c7c10 */ /* 0x000fc60008ffe4ff */
[----:B0-----:R-:W2:Y:S04]  /*620b0*/  LDL.LU R89, [R1+0x9b0] ;  /* 0x0009b00001597983 */ /* 0x001ea80000300800 */
[----:B------:R-:W-:Y:S01]  /*620c0*/  STL [R1+0x1594], R6 ;  /* 0x0015940601007387 */ /* 0x000fe20000100800 */
[----:B------:R-:W-:-:S03]  /*620d0*/  @!P0 LOP3.LUT R13, R13, R12, RZ, 0x3c, !PT ;  /* 0x0000000c0d0d8212 */ /* 0x000fc600078e3cff */
[----:B------:R0:W-:Y:S02]  /*620e0*/  STL [R1+0x9c4], R12 ;  /* 0x0009c40c01007387 */ /* 0x0001e40000100800 */
[----:B0-----:R-:W-:-:S04]  /*620f0*/  @!P0 LOP3.LUT R12, R13, R12, RZ, 0x3c, !PT ;  /* 0x0000000c0d0c8212 */ /* 0x001fc800078e3cff */
[----:B------:R-:W-:-:S05]  /*62100*/  @!P0 LOP3.LUT R13, R13, R12, RZ, 0x3c, !PT ;  /* 0x0000000c0d0d8212 */ /* 0x000fca00078e3cff */
[----:B------:R0:W3:Y:S02]  /*62110*/  @!P0 LDG.E.U8 R7, desc[UR20][R12.64] ;  /* 0x000000140c078981 */ /* 0x0000e4000c1e1100 */
        /* <DEDUP_REMOVED lines=12> */
[----:B------:R0:W4:Y:S04]  /*621e0*/  @!P0 LDG.E.U8 R8, desc[UR20][R12.64] ;  /* 0x000000140c088981 */ /* 0x000128000c1e1100 */
[----:B---3--:R1:W-:Y:S04]  /*621f0*/  STL [R1+0x11c], R7 ;  /* 0x00011c0701007387 */ /* 0x0083e80000100800 */
[----:B-1----:R-:W3:Y:S04]  /*62200*/  LDL.LU R7, [R1+0x274c] ;  /* 0x00274c0001077983 */ /* 0x002ee80000300800 */
[----:B------:R1:W-:Y:S04]  /*62210*/  STL [R1+0x1590], R0 ;  /* 0x0015900001007387 */ /* 0x0003e80000100800 */
[----:B-1----:R-:W3:Y:S04]  /*62220*/  LDL.LU R0, [R1+0x2748] ;  /* 0x0027480001007983 */ /* 0x002ee80000300800 */
[----:B------:R-:W3:Y:S04]  /*62230*/  LDL.LU R6, [R1+0x1598] ;  /* 0x0015980001067983 */ /* 0x000ee80000300800 */
[----:B--2---:R1:W-:Y:S04]  /*62240*/  STL [R1+0x118], R4 ;  /* 0x0001180401007387 */ /* 0x0043e80000100800 */
[----:B-1----:R-:W2:Y:S04]  /*62250*/  LDL.LU R4, [R1+0x2744] ;  /* 0x0027440001047983 */ /* 0x002ea80000300800 */
[----:B------:R1:W-:Y:S04]  /*62260*/  STL [R1+0x9bc], R91 ;  /* 0x0009bc5b01007387 */ /* 0x0003e80000100800 */
[----:B-1----:R-:W3:Y:S04]  /*62270*/  LDL.LU R91, [R1+0x9ac] ;  /* 0x0009ac00015b7983 */ /* 0x002ee80000300800 */
[----:B------:R-:W3:Y:S01]  /*62280*/  LDL.LU R12, [R1+0x9b4] ;  /* 0x0009b400010c7983 */ /* 0x000ee20000300800 */
[----:B----4-:R-:W-:-:S02]  /*62290*/  IADD3 R3, P1, PT, R3, UR15, RZ ;  /* 0x0000000f03037c10 */ /* 0x010fc4000ff3e0ff */
[----:B------:R-:W-:-:S03]  /*622a0*/  IADD3 R92, P3, PT, R92, UR15, RZ ;  /* 0x0000000f5c5c7c10 */ /* 0x000fc6000ff7e0ff */
[----:B0-----:R-:W-:Y:S01]  /*622b0*/  IMAD.MOV.U32 R13, RZ, RZ, R3 ;  /* 0x000000ffff0d7224 */ /* 0x001fe200078e0003 */
[----:B------:R0:W-:Y:S04]  /*622c0*/  STL [R1+0x9b8], R3 ;  /* 0x0009b80301007387 */ /* 0x0001e80000100800 */
[----:B0-----:R-:W4:Y:S04]  /*622d0*/  LDL.LU R3, [R1+0x15a4] ;  /* 0x0015a40001037983 */ /* 0x001f280000300800 */
[----:B------:R-:W4:Y:S04]  /*622e0*/  LDL.LU R90, [R1+0x9a0] ;  /* 0x0009a000015a7983 */ /* 0x000f280000300800 */
[----:B------:R0:W-:Y:S04]  /*622f0*/  STL [R1+0x114], R8 ;  /* 0x0001140801007387 */ /* 0x0001e80000100800 */
[----:B0-----:R-:W4:Y:S04]  /*62300*/  LDL.LU R8, [R1+0x998] ;  /* 0x0009980001087983 */ /* 0x001f280000300800 */
        /* <DEDUP_REMOVED lines=70> */
[----:B0-----:R-:W4:Y:S01]  /*62770*/  LDL.LU R91, [R1+0x5ac] ;  /* 0x0005ac00015b7983 */ /* 0x001f220000300800 */
[----:B--2---:R-:W-:-:S06]  /*62780*/  PRMT R6, RZ, 0x7610, R6 ;  /* 0x00007610ff067816 */ /* 0x004fcc0000000006 */
[----:B------:R0:W2:Y:S04]  /*62790*/  @!P0 LDG.E.U8 R6, desc[UR20][R12.64] ;  /* 0x000000140c068981 */ /* 0x0000a8000c1e1100 */
[----:B------:R-:W4:Y:S01]  /*627a0*/  LDL.LU R12, [R1+0x15a8] ;  /* 0x0015a800010c7983 */ /* 0x000f220000300800 */
[----:B------:R-:W-:Y:S02]  /*627b0*/  IADD3 R4, P1, PT, R4, UR15, RZ ;  /* 0x0000000f04047c10 */ /* 0x000fe4000ff3e0ff */
[----:B------:R-:W-:-:S03]  /*627c0*/  IADD3 R3, P3, PT, R3, UR15, RZ ;  /* 0x0000000f03037c10 */ /* 0x000fc6000ff7e0ff */
[----:B0-----:R-:W-:Y:S01]  /*627d0*/  IMAD.MOV.U32 R13, RZ, RZ, R4 ;  /* 0x000000ffff0d7224 */ /* 0x001fe200078e0004 */
[----:B------:R0:W-:Y:S04]  /*627e0*/  STL [R1+0x15ac], R4 ;  /* 0x0015ac0401007387 */ /* 0x0001e80000100800 */
[----:B0-----:R-:W4:Y:S04]  /*627f0*/  LDL.LU R4, [R1+0x5b8] ;  /* 0x0005b80001047983 */ /* 0x001f280000300800 */
[----:B------:R-:W4:Y:S01]  /*62800*/  LDL.LU R8, [R1+0x5c8] ;  /* 0x0005c80001087983 */ /* 0x000f220000300800 */
[----:B---3--:R-:W-:-:S03]  /*62810*/  PRMT R0, RZ, 0x7610, R0 ;  /* 0x00007610ff007816 */ /* 0x008fc60000000000 */
[----:B--2---:R0:W-:Y:S01]  /*62820*/  STL [R1+0xfc], R6 ;  /* 0x0000fc0601007387 */ /* 0x0041e20000100800 */
[----:B----4-:R-:W-:-:S03]  /*62830*/  IADD3.X R12, PT, PT, R12, UR58, RZ, P1, !PT ;  /* 0x0000003a0c0c7c10 */ /* 0x010fc60008ffe4ff */
[----:B0-----:R-:W2:Y:S04]  /*62840*/  LDL.LU R6, [R1+0x5d0] ;  /* 0x0005d00001067983 */ /* 0x001ea80000300800 */
[----:B------:R-:W-:Y:S01]  /*62850*/  STL [R1+0x5a8], R3 ;  /* 0x0005a80301007387 */ /* 0x000fe20000100800 */
[----:B------:R-:W-:-:S03]  /*62860*/  @!P0 LOP3.LUT R13, R13, R12, RZ, 0x3c, !PT ;  /* 0x0000000c0d0d8212 */ /* 0x000fc600078e3cff */
[----:B------:R0:W-:Y:S02]  /*62870*/  STL [R1+0x15a8], R12 ;  /* 0x0015a80c01007387 */ /* 0x0001e40000100800 */
[----:B0-----:R-:W-:-:S04]  /*62880*/  @!P0 LOP3.LUT R12, R13, R12, RZ, 0x3c, !PT ;  /* 0x0000000c0d0c8212 */ /* 0x001fc800078e3cff */
[----:B------:R-:W-:-:S05]  /*62890*/  @!P0 LOP3.LUT R13, R13, R12, RZ, 0x3c, !PT ;  /* 0x0000000c0d0d8212 */ /* 0x000fca00078e3cff */
[----:B------:R0:W3:Y:S01]  /*628a0*/  @!P0 LDG.E.U8 R0, desc[UR20][R12.64] ;  /* 0x000000140c008981 */ /* 0x0000e2000c1e1100 */
        /* <DEDUP_REMOVED lines=9> */
[----:B------:R0:W4:Y:S04]  /*62940*/  @!P0 LDG.E.U8 R92, desc[UR20][R12.64] ;  /* 0x000000140c5c8981 */ /* 0x000128000c1e1100 */
[----:B---3--:R1:W-:Y:S04]  /*62950*/  STL [R1+0xf8], R0 ;  /* 0x0000f80001007387 */ /* 0x0083e80000100800 */
[----:B-1----:R-:W3:Y:S01]  /*62960*/  LDL.LU R0, [R1+0x2728] ;  /* 0x0027280001007983 */ /* 0x002ee20000300800 */
[----:B------:R-:W-:-:S03]  /*62970*/  IADD3.X R91, PT, PT, R91, UR58, RZ, P1, !PT ;  /* 0x0000003a5b5b7c10 */ /* 0x000fc60008ffe4ff */
[----:B------:R1:W-:Y:S01]  /*62980*/  STL [R1+0x5a4], R90 ;  /* 0x0005a45a01007387 */ /* 0x0003e20000100800 */
[----:B0-----:R-:W-:Y:S02]  /*62990*/  @!P0 IMAD.MOV.U32 R12, RZ, RZ, R89 ;  /* 0x000000ffff0c8224 */ /* 0x001fe400078e0059 */
[----:B------:R-:W-:Y:S01]  /*629a0*/  IMAD.MOV.U32 R13, RZ, RZ, R91 ;  /* 0x000000ffff0d7224 */ /* 0x000fe200078e005b */
[----:B-1----:R-:W2:Y:S04]  /*629b0*/  LDL.LU R90, [R1+0x2724] ;  /* 0x00272400015a7983 */ /* 0x002ea80000300800 */
[----:B------:R-:W2:Y:S04]  /*629c0*/  LDL.LU R3, [R1+0x5c4] ;  /* 0x0005c40001037983 */ /* 0x000ea80000300800 */
[----:B----4-:R0:W-:Y:S04]  /*629d0*/  STL [R1+0xf4], R92 ;  /* 0x0000f45c01007387 */ /* 0x0101e80000100800 */
[----:B0-----:R-:W4:Y:S04]  /*629e0*/  LDL.LU R92, [R1+0x2720] ;  /* 0x00272000015c7983 */ /* 0x001f280000300800 */
[----:B------:R0:W-:Y:S04]  /*629f0*/  STL [R1+0x5ac], R91 ;  /* 0x0005ac5b01007387 */ /* 0x0001e80000100800 */
[----:B0-----:R-:W4:Y:S01]  /*62a00*/  LDL.LU R91, [R1+0x5cc] ;  /* 0x0005cc00015b7983 */ /* 0x001f220000300800 */
[----:B---3--:R-:W-:-:S06]  /*62a10*/  PRMT R0, RZ, 0x7610, R0 ;  /* 0x00007610ff007816 */ /* 0x008fcc0000000000 */
[----:B------:R0:W3:Y:S04]  /*62a20*/  @!P0 LDG.E.U8 R0, desc[UR20][R12.64] ;  /* 0x000000140c008981 */ /* 0x0000e8000c1e1100 */
[----:B------:R-:W3:Y:S01]  /*62a30*/  LDL.LU R13, [R1+0x5b4] ;  /* 0x0005b400010d7983 */ /* 0x000ee20000300800 */
[----:B------:R-:W-:Y:S02]  /*62a40*/  IADD3 R4, P1, PT, R4, UR15, RZ ;  /* 0x0000000f04047c10 */ /* 0x000fe4000ff3e0ff */
[----:B--2---:R-:W-:-:S03]  /*62a50*/  PRMT R90, RZ, 0x7610, R90 ;  /* 0x00007610ff5a7816 */ /* 0x004fc6000000005a */
[----:B0-----:R-:W-:Y:S01]  /*62a60*/  @!P0 IMAD.MOV.U32 R12, RZ, RZ, R4 ;  /* 0x000000ffff0c8224 */ /* 0x001fe200078e0004 */
[----:B---3--:R-:W-:-:S05]  /*62a70*/  IADD3.X R13, PT, PT, R13, UR58, RZ, P1, !PT ;  /* 0x0000003a0d0d7c10 */ /* 0x008fca0008ffe4ff */
[----:B------:R-:W2:Y:S01]  /*62a80*/  @!P0 LDG.E.U8 R90, desc[UR20][R12.64] ;  /* 0x000000140c5a8981 */ /* 0x000ea2000c1e1100 */
[----:B------:R-:W-:-:S03]  /*62a90*/  IADD3 R8, P3, PT, R8, UR15, RZ ;  /* 0x0000000f08087c10 */ /* 0x000fc6000ff7e0ff */
[----:B------:R0:W-:Y:S01]  /*62aa0*/  STL [R1+0xf0], R0 ;  /* 0x0000f00001007387 */ /* 0x0001e20000100800 */
[----:B------:R-:W-:Y:S02]  /*62ab0*/  IADD3 R6, P1, PT, R6, UR15, RZ ;  /* 0x0000000f06067c10 */ /* 0x000fe4000ff3e0ff */
[----:B------:R-:W-:Y:S01]  /*62ac0*/  IADD3.X R3, PT, PT, R3, UR58, RZ, P3, !PT ;  /* 0x0000003a03037c10 */ /* 0x000fe20009ffe4ff */
[----:B0-----:R-:W3:Y:S04]  /*62ad0*/  LDL.LU R0, [R1+0x5d8] ;  /* 0x0005d80001007983 */ /* 0x001ee80000300800 */
[----:B------:R0:W-:Y:S04]  /*62ae0*/  STL [R1+0x5b8], R4 ;  /* 0x0005b80401007387 */ /* 0x0001e80000100800 */
[----:B------:R-:W3:Y:S04]  /*62af0*/  LDL.LU R89, [R1+0x5e0] ;  /* 0x0005e00001597983 */ /* 0x000ee80000300800 */
[----:B------:R-:W-:Y:S04]  /*62b00*/  STL [R1+0x5c8], R8 ;  /* 0x0005c80801007387 */ /* 0x000fe80000100800 */
[----:B------:R-:W-:Y:S04]  /*62b10*/  STL [R1+0x5b4], R13 ;  /* 0x0005b40d01007387 */ /* 0x000fe80000100800 */
[----:B------:R-:W-:Y:S04]  /*62b20*/  STL [R1+0x5d0], R6 ;  /* 0x0005d00601007387 */ /* 0x000fe80000100800 */
[----:B0-----:R-:W3:Y:S04]  /*62b30*/  LDL.LU R4, [R1+0x5e8] ;  /* 0x0005e80001047983 */ /* 0x001ee80000300800 */
[----:B------:R-:W-:Y:S04]  /*62b40*/  STL [R1+0x5c4], R3 ;  /* 0x0005c40301007387 */ /* 0x000fe80000100800 */
[----:B--2---:R0:W-:Y:S04]  /*62b50*/  STL [R1+0xec], R90 ;  /* 0x0000ec5a01007387 */ /* 0x0041e80000100800 */
[----:B0-----:R-:W2:Y:S01]  /*62b60*/  LDL.LU R90, [R1+0x271c] ;  /* 0x00271c00015a7983 */ /* 0x001ea20000300800 */
[----:B----4-:R-:W-:Y:S01]  /*62b70*/  PRMT R92, RZ, 0x7610, R92 ;  /* 0x00007610ff5c7816 */ /* 0x010fe2000000005c */
[----:B------:R-:W-:-:S02]  /*62b80*/  IMAD.MOV.U32 R13, RZ, RZ, R3 ;  /* 0x000000ffff0d7224 */ /* 0x000fc400078e0003 */
[----:B------:R-:W-:Y:S01]  /*62b90*/  @!P0 IMAD.MOV.U32 R12, RZ, RZ, R8 ;  /* 0x000000ffff0c8224 */ /* 0x000fe200078e0008 */
[----:B------:R-:W-:Y:S02]  /*62ba0*/  IADD3.X R91, PT, PT, R91, UR58, RZ, P1, !PT ;  /* 0x0000003a5b5b7c10 */ /* 0x000fe40008ffe4ff */
[----:B---3--:R-:W-:Y:S01]  /*62bb0*/  IADD3 R0, P1, PT, R0, UR15, RZ ;  /* 0x0000000f00007c10 */ /* 0x008fe2000ff3e0ff */
[----:B------:R-:W3:Y:S04]  /*62bc0*/  LDL.LU R3, [R1+0x2718] ;  /* 0x0027180001037983 */ /* 0x000ee80000300800 */
[----:B------:R0:W4:Y:S04]  /*62bd0*/  @!P0 LDG.E.U8 R92, desc[UR20][R12.64] ;  /* 0x000000140c5c8981 */ /* 0x000128000c1e1100 */
[----:B------:R-:W3:Y:S04]  /*62be0*/  LDL.LU R8, [R1+0x5dc] ;  /* 0x0005dc0001087983 */ /* 0x000ee80000300800 */
[----:B------:R-:W-:Y:S01]  /*62bf0*/  STL [R1+0x5cc], R91 ;  /* 0x0005cc5b01007387 */ /* 0x000fe20000100800 */
[----:B0-----:R-:W-:-:S02]  /*62c00*/  @!P0 IMAD.MOV.U32 R12, RZ, RZ, R6 ;  /* 0x000000ffff0c8224 */ /* 0x001fc400078e0006 */
[----:B------:R-:W-:Y:S01]  /*62c10*/  @!P0 IMAD.MOV.U32 R13, RZ, RZ, R91 ;  /* 0x000000ffff0d8224 */ /* 0x000fe200078e005b */
[----:B------:R-:W4:Y:S04]  /*62c20*/  LDL.LU R6, [R1+0x5e4] ;  /* 0x0005e40001067983 */ /* 0x000f280000300800 */
[----:B------:R-:W-:Y:S01]  /*62c30*/  STL [R1+0x5d8], R0 ;  /* 0x0005d80001007387 */ /* 0x000fe20000100800 */
[----:B--2---:R-:W-:-:S06]  /*62c40*/  PRMT R90, RZ, 0x7610, R90 ;  /* 0x00007610ff5a7816 */ /* 0x004fcc000000005a */
[----:B------:R0:W2:Y:S04]  /*62c50*/  @!P0 LDG.E.U8 R90, desc[UR20][R12.64] ;  /* 0x000000140c5a8981 */ /* 0x0000a8000c1e1100 */
[----:B------:R-:W4:Y:S01]  /*62c60*/  LDL.LU R12, [R1+0x5d4] ;  /* 0x0005d400010c7983 */ /* 0x000f220000300800 */
[----:B0-----:R-:W-:Y:S01]  /*62c70*/  IMAD.MOV.U32 R13, RZ, RZ, R0 ;  /* 0x000000ffff0d7224 */ /* 0x001fe200078e0000 */
[----:B------:R-:W-:Y:S02]  /*62c80*/  IADD3 R89, P3, PT, R89, UR15, RZ ;  /* 0x0000000f59597c10 */ /* 0x000fe4000ff7e0ff */
[----:B---3--:R-:W-:Y:S01]  /*62c90*/  PRMT R3, RZ, 0x7610, R3 ;  /* 0x00007610ff037816 */ /* 0x008fe20000000003 */
[----:B--2---:R0:W-:Y:S01]  /*62ca0*/  STL [R1+0xe4], R90 ;  /* 0x0000e45a01007387 */ /* 0x0041e20000100800 */
[----:B----4-:R-:W-:-:S03]  /*62cb0*/  IADD3.X R12, PT, PT, R12, UR58, RZ, P1, !PT ;  /* 0x0000003a0c0c7c10 */ /* 0x010fc60008ffe4ff */
[----:B0-----:R-:W2:Y:S04]  /*62cc0*/  LDL.LU R90, [R1+0x5f0] ;  /* 0x0005f000015a7983 */ /* 0x001ea80000300800 */
[----:B------:R-:W3:Y:S04]  /*62cd0*/  LDL.LU R91, [R1+0x5f4] ;  /* 0x0005f400015b7983 */ /* 0x000ee80000300800 */
[----:B------:R0:W-:Y:S01]  /*62ce0*/  STL [R1+0xe8], R92 ;  /* 0x0000e85c01007387 */ /* 0x0001e20000100800 */
[----:B------:R-:W-:-:S03]  /*62cf0*/  @!P0 LOP3.LUT R13, R13, R12, RZ, 0x3c, !PT ;  /* 0x0000000c0d0d8212 */ /* 0x000fc600078e3cff */
[----:B0-----:R-:W4:Y:S04]  /*62d00*/  LDL.LU R92, [R1+0x5f8] ;  /* 0x0005f800015c7983 */ /* 0x001f280000300800 */
[----:B------:R-:W2:Y:S04]  /*62d10*/  LDL.LU R0, [R1+0x608] ;  /* 0x0006080001007983 */ /* 0x000ea80000300800 */
[----:B------:R-:W-:Y:S04]  /*62d20*/  STL [R1+0x5e0], R89 ;  /* 0x0005e05901007387 */ /* 0x000fe80000100800 */
[----:B------:R0:W-:Y:S02]  /*62d30*/  STL [R1+0x5d4], R12 ;  /* 0x0005d40c01007387 */ /* 0x0001e40000100800 */
[----:B0-----:R-:W-:-:S04]  /*62d40*/  @!P0 LOP3.LUT R12, R13, R12, RZ, 0x3c, !PT ;  /* 0x0000000c0d0c8212 */ /* 0x001fc800078e3cff */
[----:B------:R-:W-:-:S05]  /*62d50*/  @!P0 LOP3.LUT R13, R13, R12, RZ, 0x3c, !PT ;  /* 0x0000000c0d0d8212 */ /* 0x000fca00078e3cff */
[----:B------:R0:W2:Y:S01]  /*62d60*/  @!P0 LDG.E.U8 R3, desc[UR20][R12.64] ;  /* 0x000000140c038981 */ /* 0x0000a2000c1e1100 */
[----:B------:R-:W-:-:S05]  /*62d70*/  IADD3 R4, P1, PT, R4, UR15, RZ ;  /* 0x0000000f04047c10 */ /* 0x000fca000ff3e0ff */
[----:B------:R-:W-:Y:S01]  /*62d80*/  STL [R1+0x5e8], R4 ;  /* 0x0005e80401007387 */ /* 0x000fe20000100800 */
[----:B------:R-:W-:Y:S02]  /*62d90*/  IADD3.X R8, PT, PT, R8, UR58, RZ, P3, !PT ;  /* 0x0000003a08087c10 */ /* 0x000fe40009ffe4ff */
[----:B------:R-:W-:Y:S02]  /*62da0*/  PRMT R7, RZ, 0x7610, R7 ;  /* 0x00007610ff077816 */ /* 0x000fe40000000007 */
[----:B------:R-:W-:Y:S01]  /*62db0*/  IADD3.X R6, PT, PT, R6, UR58, RZ, P1, !PT ;  /* 0x0000003a06067c10 */ /* 0x000fe20008ffe4ff */
[----:B0-----:R-:W-:Y:S02]  /*62dc0*/  @!P0 IMAD.MOV.U32 R12, RZ, RZ, R89 ;  /* 0x000000ffff0c8224 */ /* 0x001fe400078e0059 */
[----:B------:R-:W-:-:S05]  /*62dd0*/  @!P0 IMAD.MOV.U32 R13, RZ, RZ, R8 ;  /* 0x000000ffff0d8224 */ /* 0x000fca00078e0008 */
[----:B------:R0:W3:Y:S04]  /*62de0*/  @!P0 LDG.E.U8 R7, desc[UR20][R12.64] ;  /* 0x000000140c078981 */ /* 0x0000e8000c1e1100 */
[----:B--2---:R1:W-:Y:S04]  /*62df0*/  STL [R1+0xe0], R3 ;  /* 0x0000e00301007387 */ /* 0x0043e80000100800 */
[----:B-1----:R-:W2:Y:S01]  /*62e00*/  LDL.LU R3, [R1+0x2714] ;  /* 0x0027140001037983 */ /* 0x002ea20000300800 */
[----:B0-----:R-:W-:Y:S02]  /*62e10*/  IMAD.MOV.U32 R12, RZ, RZ, R6 ;  /* 0x000000ffff0c7224 */ /* 0x001fe400078e0006 */
[----:B------:R-:W-:-:S05]  /*62e20*/  IMAD.MOV.U32 R13, RZ, RZ, R4 ;  /* 0x000000ffff0d7224 */ /* 0x000fca00078e0004 */
[----:B------:R-:W-:-:S04]  /*62e30*/  @!P0 LOP3.LUT R13, R13, R12, RZ, 0x3c, !PT ;  /* 0x0000000c0d0d8212 */ /* 0x000fc800078e3cff */
[----:B------:R-:W-:-:S04]  /*62e40*/  @!P0 LOP3.LUT R12, R13, R12, RZ, 0x3c, !PT ;  /* 0x0000000c0d0c8212 */ /* 0x000fc800078e3cff */
[----:B------:R-:W-:Y:S02]  /*62e50*/  @!P0 LOP3.LUT R13, R13, R12, RZ, 0x3c, !PT ;  /* 0x0000000c0d0d8212 */ /* 0x000fe400078e3cff */
[----:B--2---:R-:W-:-:S06]  /*62e60*/  PRMT R3, RZ, 0x7610, R3 ;  /* 0x00007610ff037816 */ /* 0x004fcc0000000003 */
[----:B------:R0:W2:Y:S04]  /*62e70*/  @!P0 LDG.E.U8 R3, desc[UR20][R12.64] ;  /* 0x000000140c038981 */ /* 0x0000a8000c1e1100 */
[----:B------:R1:W-:Y:S01]  /*62e80*/  STL [R1+0x5dc], R8 ;  /* 0x0005dc0801007387 */ /* 0x0003e20000100800 */
[----:B------:R-:W-:-:S03]  /*62e90*/  IADD3 R90, P3, PT, R90, UR15, RZ ;  /* 0x0000000f5a5a7c10 */ /* 0x000fc6000ff7e0ff */
[----:B-1----:R-:W4:Y:S04]  /*62ea0*/  LDL.LU R8, [R1+0x2710] ;  /* 0x0027100001087983 */ /* 0x002f280000300800 */
[----:B------:R-:W4:Y:S04]  /*62eb0*/  LDL.LU R89, [R1+0x270c] ;  /* 0x00270c0001597983 */ /* 0x000f280000300800 */
[----:B---3--:R1:W-:Y:S01]  /*62ec0*/  STL [R1+0xdc], R7 ;  /* 0x0000dc0701007387 */ /* 0x0083e20000100800 */
[----:B0-----:R-:W-:-:S03]  /*62ed0*/  IMAD.MOV.U32 R13, RZ, RZ, R90 ;  /* 0x000000ffff0d7224 */ /* 0x001fc600078e005a */
[----:B-1----:R-:W3:Y:S04]  /*62ee0*/  LDL.LU R7, [R1+0x2708] ;  /* 0x0027080001077983 */ /* 0x002ee80000300800 */
[----:B------:R0:W-:Y:S04]  /*62ef0*/  STL [R1+0x5e4], R6 ;  /* 0x0005e40601007387 */ /* 0x0001e80000100800 */
[----:B0-----:R-:W3:Y:S04]  /*62f00*/  LDL.LU R6, [R1+0x2704] ;  /* 0x0027040001067983 */ /* 0x001ee80000300800 */
[----:B------:R-:W3:Y:S04]  /*62f10*/  LDL.LU R4, [R1+0x610] ;  /* 0x0006100001047983 */ /* 0x000ee80000300800 */
[----:B--2---:R0:W-:Y:S04]  /*62f20*/  STL [R1+0xd8], R3 ;  /* 0x0000d80301007387 */ /* 0x0041e80000100800 */
[----:B0-----:R-:W2:Y:S04]  /*62f30*/  LDL.LU R3, [R1+0x2700] ;  /* 0x0027000001037983 */ /* 0x001ea80000300800 */
[----:B------:R0:W-:Y:S04]  /*62f40*/  STL [R1+0x5f0], R90 ;  /* 0x0005f05a01007387 */ /* 0x0001e80000100800 */
[----:B0-----:R-:W2:Y:S04]  /*62f50*/  LDL.LU R90, [R1+0x26fc] ;  /* 0x0026fc00015a7983 */ /* 0x001ea80000300800 */
[----:B------:R-:W2:Y:S01]  /*62f60*/  LDL.LU R12, [R1+0x5ec] ;  /* 0x0005ec00010c7983 */ /* 0x000ea20000300800 */
[----:B----4-:R-:W-:-:S05]  /*62f70*/  IADD3 R92, P1, PT, R92, UR15, RZ ;  /* 0x0000000f5c5c7c10 */ /* 0x010fca000ff3e0ff */
[----:B------:R-:W-:Y:S01]  /*62f80*/  STL [R1+0x5f8], R92 ;  /* 0x0005f85c01007387 */ /* 0x000fe20000100800 */
[----:B------:R-:W-:Y:S02]  /*62f90*/  IADD3.X R91, PT, PT, R91, UR58, RZ, P1, !PT ;  /* 0x0000003a5b5b7c10 */ /* 0x000fe40008ffe4ff */
[----:B---3--:R-:W-:Y:S02]  /*62fa0*/  PRMT R6, RZ, 0x7610, R6 ;  /* 0x00007610ff067816 */ /* 0x008fe40000000006 */
[----:B--2---:R-:W-:-:S04]  /*62fb0*/  IADD3.X R12, PT, PT, R12, UR58, RZ, P3, !PT ;  /* 0x0000003a0c0c7c10 */ /* 0x004fc80009ffe4ff */
[-C--:B------:R-:W-:Y:S01]  /*62fc0*/  @!P0 LOP3.LUT R13, R13, R12.reuse, RZ, 0x3c, !PT ;  /* 0x0000000c0d0d8212 */ /* 0x080fe200078e3cff */
[----:B------:R0:W-:Y:S01]  /*62fd0*/  STL [R1+0x5ec], R12 ;  /* 0x0005ec0c01007387 */ /* 0x0001e20000100800 */
[----:B------:R-:W-:Y:S02]  /*62fe0*/  PRMT R3, RZ, 0x7610, R3 ;  /* 0x00007610ff037816 */ /* 0x000fe40000000003 */
[----:B0-----:R-:W-:-:S04]  /*62ff0*/  @!P0 LOP3.LUT R12, R13, R12, RZ, 0x3c, !PT ;  /* 0x0000000c0d0c8212 */ /* 0x001fc800078e3cff */
[----:B------:R-:W-:-:S05]  /*63000*/  @!P0 LOP3.LUT R13, R13, R12, RZ, 0x3c, !PT ;  /* 0x0000000c0d0d8212 */ /* 0x000fca00078e3cff */
[----:B------:R0:W2:Y:S02]  /*63010*/  @!P0 LDG.E.U8 R6, desc[UR20][R12.64] ;  /* 0x000000140c068981 */ /* 0x0000a4000c1e1100 */
[----:B0-----:R-:W-:Y:S02]  /*63020*/  @!P0 IMAD.MOV.U32 R12, RZ, RZ, R92 ;  /* 0x000000ffff0c8224 */ /* 0x001fe400078e005c */
[----:B------:R-:W-:-:S05]  /*63030*/  @!P0 IMAD.MOV.U32 R13, RZ, RZ, R91 ;  /* 0x000000ffff0d8224 */ /* 0x000fca00078e005b */
[----:B------:R-:W3:Y:S01]  /*63040*/  @!P0 LDG.E.U8 R3, desc[UR20][R12.64] ;  /* 0x000000140c038981 */ /* 0x000ee2000c1e1100 */
[----:B------:R-:W-:-:S03]  /*63050*/  IADD3 R0, P1, PT, R0, UR15, RZ ;  /* 0x0000000f00007c10 */ /* 0x000fc6000ff3e0ff */
[----:B------:R-:W-:Y:S04]  /*63060*/  STL [R1+0x5f4], R91 ;  /* 0x0005f45b01007387 */ /* 0x000fe80000100800 */
[----:B--2---:R0:W-:Y:S04]  /*63070*/  STL [R1+0xd4], R6 ;  /* 0x0000d40601007387 */ /* 0x0041e80000100800 */
[----:B0-----:R-:W2:Y:S04]  /*63080*/  LDL.LU R6, [R1+0x26f8] ;  /* 0x0026f80001067983 */ /* 0x001ea80000300800 */
[----:B------:R-:W4:Y:S04]  /*63090*/  LDL.LU R91, [R1+0x26f4] ;  /* 0x0026f400015b7983 */ /* 0x000f280000300800 */
[----:B------:R-:W2:Y:S04]  /*630a0*/  LDL.LU R92, [R1+0x26f0] ;  /* 0x0026f000015c7983 */ /* 0x000ea80000300800 */
[----:B------:R-:W-:Y:S04]  /*630b0*/  STL [R1+0x608], R0 ;  /* 0x0006080001007387 */ /* 0x000fe80000100800 */
[----:B---3--:R0:W-:Y:S04]  /*630c0*/  STL [R1+0xd0], R3 ;  /* 0x0000d00301007387 */ /* 0x0081e80000100800 */
[----:B0-----:R-:W3:Y:S04]  /*630d0*/  LDL.LU R3, [R1+0x26ec] ;  /* 0x0026ec0001037983 */ /* 0x001ee80000300800 */
[----:B------:R-:W2:Y:S01]  /*630e0*/  LDL.LU R13, [R1+0x604] ;  /* 0x00060400010d7983 */ /* 0x000ea20000300800 */
[----:B------:R-:W-:Y:S01]  /*630f0*/  @!P0 IMAD.MOV.U32 R12, RZ, RZ, R0 ;  /* 0x000000ffff0c8224 */ /* 0x000fe200078e0000 */
[----:B---3--:R-:W-:-:S02]  /*63100*/  PRMT R3, RZ, 0x7610, R3 ;  /* 0x00007610ff037816 */ /* 0x008fc40000000003 */
[----:B--2---:R-:W-:-:S05]  /*63110*/  IADD3.X R13, PT, PT, R13, UR58, RZ, P1, !PT ;  /* 0x0000003a0d0d7c10 */ /* 0x004fca0008ffe4ff */
[----:B------:R-:W2:Y:S04]  /*63120*/  @!P0 LDG.E.U8 R3, desc[UR20][R12.64] ;  /* 0x000000140c038981 */ /* 0x000ea8000c1e1100 */
[----:B------:R-:W-:Y:S04]  /*63130*/  STL [R1+0x604], R13 ;  /* 0x0006040d01007387 */ /* 0x000fe80000100800 */
[----:B------:R-:W3:Y:S01]  /*63140*/  LDL.LU R0, [R1+0x26e8] ;  /* 0x0026e80001007983 */ /* 0x000ee20000300800 */
[----:B------:R-:W-:-:S03]  /*63150*/  IADD3 R4, P1, PT, R4, UR15, RZ ;  /* 0x0000000f04047c10 */ /* 0x000fc6000ff3e0ff */
[----:B--2---:R0:W-:Y:S04]  /*63160*/  STL [R1+0xcc], R3 ;  /* 0x0000cc0301007387 */ /* 0x0041e80000100800 */
[----:B0-----:R-:W2:Y:S04]  /*63170*/  LDL.LU R3, [R1+0x26e4] ;  /* 0x0026e40001037983 */ /* 0x001ea80000300800 */
[----:B------:R-:W3:Y:S01]  /*63180*/  LDL.LU R13, [R1+0x60c] ;  /* 0x00060c00010d7983 */ /* 0x000ee20000300800 */
[----:B------:R-:W-:Y:S01]  /*63190*/  @!P0 IMAD.MOV.U32 R12, RZ, RZ, R4 ;  /* 0x000000ffff0c8224 */ /* 0x000fe200078e0004 */
[----:B--2---:R-:W-:-:S02]  /*631a0*/  PRMT R3, RZ, 0x7610, R3 ;  /* 0x00007610ff037816 */ /* 0x004fc40000000003 */
[----:B---3--:R-:W-:-:S05]  /*631b0*/  IADD3.X R13, PT, PT, R13, UR58, RZ, P1, !PT ;  /* 0x0000003a0d0d7c10 */ /* 0x008fca0008ffe4ff */
[----:B------:R-:W2:Y:S04]  /*631c0*/  @!P0 LDG.E.U8 R3, desc[UR20][R12.64] ;  /* 0x000000140c038981 */ /* 0x000ea8000c1e1100 */
[----:B------:R0:W-:Y:S04]  /*631d0*/  STL [R1+0x610], R4 ;  /* 0x0006100401007387 */ /* 0x0001e80000100800 */
[----:B------:R-:W-:Y:S04]  /*631e0*/  STL [R1+0x60c], R13 ;  /* 0x00060c0d01007387 */ /* 0x000fe80000100800 */
[----:B0-----:R-:W3:Y:S04]  /*631f0*/  LDL.LU R4, [R1+0x26e0] ;  /* 0x0026e00001047983 */ /* 0x001ee80000300800 */
[----:B--2---:R0:W-:Y:S04]  /*63200*/  STL [R1+0xc8], R3 ;  /* 0x0000c80301007387 */ /* 0x0041e80000100800 */
[----:B0-----:R-:W2:Y:S04]  /*63210*/  LDL.LU R3, [R1+0x26dc] ;  /* 0x0026dc0001037983 */ /* 0x001ea80000300800 */
[----:B------:R-:W2:Y:S04]  /*63220*/  LDL.LU R12, [R1+0x614] ;  /* 0x00061400010c7983 */ /* 0x000ea80000300800 */
[----:B------:R-:W2:Y:S02]  /*63230*/  LDL.LU R13, [R1+0x618] ;  /* 0x00061800010d7983 */ /* 0x000ea40000300800 */
[----:B--2---:R-:W-:-:S04]  /*63240*/  IADD3 R13, P1, PT, R13, UR15, RZ ;  /* 0x0000000f0d0d7c10 */ /* 0x004fc8000ff3e0ff */
[----:B------:R-:W-:Y:S01]  /*63250*/  IADD3.X R12, PT, PT, R12, UR58, RZ, P1, !PT ;  /* 0x0000003a0c0c7c10 */ /* 0x000fe20008ffe4ff */
[----:B------:R0:W-:Y:S04]  /*63260*/  STL [R1+0x618], R13 ;  /* 0x0006180d01007387 */ /* 0x0001e80000100800 */
[----:B------:R1:W-:Y:S01]  /*63270*/  STL [R1+0x614], R12 ;  /* 0x0006140c01007387 */ /* 0x0003e20000100800 */
[-C--:B0-----:R-:W-:Y:S02]  /*63280*/  @!P0 LOP3.LUT R13, R13, R12.reuse, RZ, 0x3c, !PT ;  /* 0x0000000c0d0d8212 */ /* 0x081fe400078e3cff */
[----:B------:R-:W-:Y:S02]  /*63290*/  PRMT R3, RZ, 0x7610, R3 ;  /* 0x00007610ff037816 */ /* 0x000fe40000000003 */
[----:B-1----:R-:W-:-:S04]  /*632a0*/  @!P0 LOP3.LUT R12, R13, R12, RZ, 0x3c, !PT ;  /* 0x0000000c0d0c8212 */ /* 0x002fc800078e3cff */
[----:B------:R-:W-:-:S05]  /*632b0*/  @!P0 LOP3.LUT R13, R13, R12, RZ, 0x3c, !PT ;  /* 0x0000000c0d0d8212 */ /* 0x000fca00078e3cff */
[----:B------:R-:W2:Y:S04]  /*632c0*/  @!P0 LDG.E.U8 R3, desc[UR20][R12.64] ;  /* 0x000000140c038981 */ /* 0x000ea8000c1e1100 */
        /* <DEDUP_REMOVED lines=146> */
[----:B------:R-:W2:Y:S01]  /*63bf0*/  LDL.LU R13, [R1+0x688] ;  /* 0x00068800010d7983 */ /* 0x000ea20000300800 */
[----:B------:R-:W-:-:S02]  /*63c00*/  PRMT R14, RZ, 0x7610, R14 ;  /* 0x00007610ff0e7816 */ /* 0x000fc4000000000e */
[----:B--2---:R-:W-:-:S04]  /*63c10*/  IADD3 R13, P1, PT, R13, UR15, RZ ;  /* 0x0000000f0d0d7c10 */ /* 0x004fc8000ff3e0ff */
[----:B------:R-:W-:Y:S01]  /*63c20*/  IADD3.X R12, PT, PT, R12, UR58, RZ, P1, !PT ;  /* 0x0000003a0c0c7c10 */ /* 0x000fe20008ffe4ff */
[----:B------:R0:W-:Y:S04]  /*63c30*/  STL [R1+0x688], R13 ;  /* 0x0006880d01007387 */ /* 0x0001e80000100800 */
[----:B------:R1:W-:Y:S01]  /*63c40*/  STL [R1+0x684], R12 ;  /* 0x0006840c01007387 */ /* 0x0003e20000100800 */
[----:B0-----:R-:W-:-:S04]  /*63c50*/  @!P0 LOP3.LUT R13, R13, R12, RZ, 0x3c, !PT ;  /* 0x0000000c0d0d8212 */ /* 0x001fc800078e3cff */
[----:B-1----:R-:W-:-:S04]  /*63c60*/  @!P0 LOP3.LUT R12, R13, R12, RZ, 0x3c, !PT ;  /* 0x0000000c0d0c8212 */ /* 0x002fc800078e3cff */
[----:B------:R-:W-:-:S05]  /*63c70*/  @!P0 LOP3.LUT R13, R13, R12, RZ, 0x3c, !PT ;  /* 0x0000000c0d0d8212 */ /* 0x000fca00078e3cff */
[----:B------:R-:W2:Y:S04]  /*63c80*/  @!P0 LDG.E.U8 R14, desc[UR20][R12.64] ;  /* 0x000000140c0e8981 */ /* 0x000ea8000c1e1100 */
[----:B------:R-:W3:Y:S04]  /*63c90*/  LDL.LU R12, [R1+0x68c] ;  /* 0x00068c00010c7983 */ /* 0x000ee80000300800 */
[----:B------:R-:W3:Y:S01]  /*63ca0*/  LDL.LU R13, [R1+0x690] ;  /* 0x00069000010d7983 */ /* 0x000ee20000300800 */
[----:B------:R-:W-:-:S03]  /*63cb0*/  PRMT R19, RZ, 0x7610, R19 ;  /* 0x00007610ff137816 */ /* 0x000fc60000000013 */
[----:B--2---:R0:W-:Y:S04]  /*63cc0*/  STL [R1+0x94], R14 ;  /* 0x0000940e01007387 */ /* 0x0041e80000100800 */
[----:B0-----:R-:W2:Y:S01]  /*63cd0*/  LDL.LU R14, [R1+0x6a8] ;  /* 0x0006a800010e7983 */ /* 0x001ea20000300800 */
[----:B---3--:R-:W-:-:S04]  /*63ce0*/  IADD3 R13, P1, PT, R13, UR15, RZ ;  /* 0x0000000f0d0d7c10 */ /* 0x008fc8000ff3e0ff */
[----:B------:R-:W-:Y:S01]  /*63cf0*/  IADD3.X R12, PT, PT, R12, UR58, RZ, P1, !PT ;  /* 0x0000003a0c0c7c10 */ /* 0x000fe20008ffe4ff */
[----:B------:R0:W-:Y:S04]  /*63d00*/  STL [R1+0x690], R13 ;  /* 0x0006900d01007387 */ /* 0x0001e80000100800 */
[----:B------:R1:W-:Y:S01]  /*63d10*/  STL [R1+0x68c], R12 ;  /* 0x00068c0c01007387 */ /* 0x0003e20000100800 */
[----:B0-----:R-:W-:-:S04]  /*63d20*/  @!P0 LOP3.LUT R13, R13, R12, RZ, 0x3c, !PT ;  /* 0x0000000c0d0d8212 */ /* 0x001fc800078e3cff */
[----:B-1----:R-:W-:-:S04]  /*63d30*/  @!P0 LOP3.LUT R12, R13, R12, RZ, 0x3c, !PT ;  /* 0x0000000c0d0c8212 */ /* 0x002fc800078e3cff */
[----:B------:R-:W-:-:S05]  /*63d40*/  @!P0 LOP3.LUT R13, R13, R12, RZ, 0x3c, !PT ;  /* 0x0000000c0d0d8212 */ /* 0x000fca00078e3cff */
[----:B------:R-:W3:Y:S04]  /*63d50*/  @!P0 LDG.E.U8 R19, desc[UR20][R12.64] ;  /* 0x000000140c138981 */ /* 0x000ee8000c1e1100 */
[----:B------:R-:W2:Y:S04]  /*63d60*/  LDL.LU R12, [R1+0x694] ;  /* 0x00069400010c7983 */ /* 0x000ea80000300800 */
[----:B------:R-:W2:Y:S01]  /*63d70*/  LDL.LU R13, [R1+0x698] ;  /* 0x00069800010d7983 */ /* 0x000ea20000300800 */
[----:B------:R-:W-:-:S03]  /*63d80*/  PRMT R15, RZ, 0x7610, R15 ;  /* 0x00007610ff0f7816 */ /* 0x000fc6000000000f */
[----:B---3--:R0:W-:Y:S04]  /*63d90*/  STL [R1+0x90], R19 ;  /* 0x0000901301007387 */ /* 0x0081e80000100800 */
[----:B0-----:R-:W3:Y:S01]  /*63da0*/  LDL.LU R19, [R1+0x6b0] ;  /* 0x0006b00001137983 */ /* 0x001ee20000300800 */
        /* <DEDUP_REMOVED lines=20> */
[----:B------:R-:W3:Y:S01]  /*63ef0*/  @!P0 LDG.E.U8 R3, desc[UR20][R12.64] ;  /* 0x000000140c038981 */ /* 0x000ee2000c1e1100 */
[----:B------:R-:W-:-:S03]  /*63f00*/  IADD3 R14, P1, PT, R14, UR15, RZ ;  /* 0x0000000f0e0e7c10 */ /* 0x000fc6000ff3e0ff */
[----:B---3--:R0:W-:Y:S04]  /*63f10*/  STL [R1+0x88], R3 ;  /* 0x0000880301007387 */ /* 0x0081e80000100800 */
[----:B0-----:R-:W3:Y:S04]  /*63f20*/  LDL.LU R3, [R1+0x26a8] ;  /* 0x0026a80001037983 */ /* 0x001ee80000300800 */
[----:B------:R-:W2:Y:S01]  /*63f30*/  LDL.LU R13, [R1+0x6a4] ;  /* 0x0006a400010d7983 */ /* 0x000ea20000300800 */
[----:B------:R-:W-:Y:S01]  /*63f40*/  PRMT R5, RZ, 0x7610, R5 ;  /* 0x00007610ff057816 */ /* 0x000fe20000000005 */
[----:B------:R-:W-:Y:S01]  /*63f50*/  @!P0 IMAD.MOV.U32 R12, RZ, RZ, R14 ;  /* 0x000000ffff0c8224 */ /* 0x000fe200078e000e */
[----:B--2---:R-:W-:-:S05]  /*63f60*/  IADD3.X R13, PT, PT, R13, UR58, RZ, P1, !PT ;  /* 0x0000003a0d0d7c10 */ /* 0x004fca0008ffe4ff */
[----:B------:R-:W2:Y:S04]  /*63f70*/  @!P0 LDG.E.U8 R5, desc[UR20][R12.64] ;  /* 0x000000140c058981 */ /* 0x000ea8000c1e1100 */
[----:B------:R0:W-:Y:S04]  /*63f80*/  STL [R1+0x6a8], R14 ;  /* 0x0006a80e01007387 */ /* 0x0001e80000100800 */
[----:B------:R1:W-:Y:S04]  /*63f90*/  STL [R1+0x6a4], R13 ;  /* 0x0006a40d01007387 */ /* 0x0003e80000100800 */
[----:B0-----:R-:W3:Y:S04]  /*63fa0*/  LDL.LU R14, [R1+0x6c8] ;  /* 0x0006c800010e7983 */ /* 0x001ee80000300800 */
[----:B--2---:R-:W-:Y:S04]  /*63fb0*/  STL [R1+0x84], R5 ;  /* 0x0000840501007387 */ /* 0x004fe80000100800 */
[----:B-1----:R-:W2:Y:S01]  /*63fc0*/  LDL.LU R13, [R1+0x6ac] ;  /* 0x0006ac00010d7983 */ /* 0x002ea20000300800 */
[----:B------:R-:W-:-:S02]  /*63fd0*/  IADD3 R19, P1, PT, R19, UR15, RZ ;  /* 0x0000000f13137c10 */ /* 0x000fc4000ff3e0ff */
[----:B------:R-:W-:-:S03]  /*63fe0*/  PRMT R35, RZ, 0x7610, R35 ;  /* 0x00007610ff237816 */ /* 0x000fc60000000023 */
[----:B------:R-:W-:Y:S01]  /*63ff0*/  @!P0 IMAD.MOV.U32 R12, RZ, RZ, R19 ;  /* 0x000000ffff0c8224 */ /* 0x000fe200078e0013 */
[----:B------:R0:W-:Y:S01]  /*64000*/  STL [R1+0x6b0], R19 ;  /* 0x0006b01301007387 */ /* 0x0001e20000100800 */
[----:B--2---:R-:W-:-:S05]  /*64010*/  IADD3.X R13, PT, PT, R13, UR58, RZ, P1, !PT ;  /* 0x0000003a0d0d7c10 */ /* 0x004fca0008ffe4ff */
[----:B------:R1:W-:Y:S04]  /*64020*/  STL [R1+0x6ac], R13 ;  /* 0x0006ac0d01007387 */ /* 0x0003e80000100800 */
[----:B0-----:R-:W2:Y:S04]  /*64030*/  LDL.LU R19, [R1+0x6d0] ;  /* 0x0006d00001137983 */ /* 0x001ea80000300800 */
[----:B------:R0:W2:Y:S04]  /*64040*/  @!P0 LDG.E.U8 R35, desc[UR20][R12.64] ;  /* 0x000000140c238981 */ /* 0x0000a8000c1e1100 */
[----:B-1----:R-:W3:Y:S01]  /*64050*/  LDL.LU R13, [R1+0x6b4] ;  /* 0x0006b400010d7983 */ /* 0x002ee20000300800 */
[----:B------:R-:W-:-:S02]  /*64060*/  IADD3 R15, P1, PT, R15, UR15, RZ ;  /* 0x0000000f0f0f7c10 */ /* 0x000fc4000ff3e0ff */
[----:B------:R-:W-:-:S03]  /*64070*/  PRMT R34, RZ, 0x7610, R34 ;  /* 0x00007610ff227816 */ /* 0x000fc60000000022 */
[----:B0-----:R-:W-:Y:S01]  /*64080*/  @!P0 IMAD.MOV.U32 R12, RZ, RZ, R15 ;  /* 0x000000ffff0c8224 */ /* 0x001fe200078e000f */
[----:B--2---:R0:W-:Y:S01]  /*64090*/  STL [R1+0x80], R35 ;  /* 0x0000802301007387 */ /* 0x0041e20000100800 */
[----:B---3--:R-:W-:-:S03]  /*640a0*/  IADD3.X R13, PT, PT, R13, UR58, RZ, P1, !PT ;  /* 0x0000003a0d0d7c10 */ /* 0x008fc60008ffe4ff */
[----:B0-----:R-:W2:Y:S04]  /*640b0*/  LDL.LU R35, [R1+0x6cc] ;  /* 0x0006cc0001237983 */ /* 0x001ea80000300800 */
[----:B------:R0:W-:Y:S04]  /*640c0*/  STL [R1+0x6b8], R15 ;  /* 0x0006b80f01007387 */ /* 0x0001e80000100800 */
[----:B------:R1:W-:Y:S04]  /*640d0*/  STL [R1+0x6b4], R13 ;  /* 0x0006b40d01007387 */ /* 0x0003e80000100800 */
[----:B------:R3:W2:Y:S04]  /*640e0*/  @!P0 LDG.E.U8 R34, desc[UR20][R12.64] ;  /* 0x000000140c228981 */ /* 0x0006a8000c1e1100 */
[----:B0-----:R-:W2:Y:S04]  /*640f0*/  LDL.LU R15, [R1+0x6f8] ;  /* 0x0006f800010f7983 */ /* 0x001ea80000300800 */
[----:B-1----:R-:W2:Y:S01]  /*64100*/  LDL.LU R13, [R1+0x6c4] ;  /* 0x0006c400010d7983 */ /* 0x002ea20000300800 */
[----:B------:R-:W-:-:S02]  /*64110*/  IADD3 R14, P1, PT, R14, UR15, RZ ;  /* 0x0000000f0e0e7c10 */ /* 0x000fc4000ff3e0ff */
[----:B------:R-:W-:-:S03]  /*64120*/  PRMT R31, RZ, 0x7610, R31 ;  /* 0x00007610ff1f7816 */ /* 0x000fc6000000001f */
[----:B---3--:R-:W-:Y:S01]  /*64130*/  @!P0 IMAD.MOV.U32 R12, RZ, RZ, R14 ;  /* 0x000000ffff0c8224 */ /* 0x008fe200078e000e */
[----:B--2---:R-:W-:-:S05]  /*64140*/  IADD3.X R13, PT, PT, R13, UR58, RZ, P1, !PT ;  /* 0x0000003a0d0d7c10 */ /* 0x004fca0008ffe4ff */
[----:B------:R0:W2:Y:S01]  /*64150*/  @!P0 LDG.E.U8 R31, desc[UR20][R12.64] ;  /* 0x000000140c1f8981 */ /* 0x0000a2000c1e1100 */
[----:B------:R-:W-:-:S03]  /*64160*/  IADD3 R19, P1, PT, R19, UR15, RZ ;  /* 0x0000000f13137c10 */ /* 0x000fc6000ff3e0ff */
[----:B------:R1:W-:Y:S01]  /*64170*/  STL [R1+0x7c], R34 ;  /* 0x00007c2201007387 */ /* 0x0003e20000100800 */
[----:B------:R-:W-:Y:S02]  /*64180*/  IADD3.X R35, PT, PT, R35, UR58, RZ, P1, !PT ;  /* 0x0000003a23237c10 */ /* 0x000fe40008ffe4ff */
[----:B------:R-:W-:Y:S01]  /*64190*/  PRMT R30, RZ, 0x7610, R30 ;  /* 0x00007610ff1e7816 */ /* 0x000fe2000000001e */
[----:B-1----:R-:W3:Y:S04]  /*641a0*/  LDL.LU R34, [R1+0x6d4] ;  /* 0x0006d40001227983 */ /* 0x002ee80000300800 */
[----:B------:R1:W-:Y:S04]  /*641b0*/  STL [R1+0x6c8], R14 ;  /* 0x0006c80e01007387 */ /* 0x0003e80000100800 */
[----:B------:R4:W-:Y:S01]  /*641c0*/  STL [R1+0x6c4], R13 ;  /* 0x0006c40d01007387 */ /* 0x0009e20000100800 */
[----:B0-----:R-:W-:-:S03]  /*641d0*/  @!P0 IMAD.MOV.U32 R12, RZ, RZ, R19 ;  /* 0x000000ffff0c8224 */ /* 0x001fc600078e0013 */
[----:B-1----:R-:W3:Y:S01]  /*641e0*/  LDL.LU R14, [R1+0x700] ;  /* 0x00070000010e7983 */ /* 0x002ee20000300800 */
[----:B----4-:R-:W-:-:S05]  /*641f0*/  @!P0 IMAD.MOV.U32 R13, RZ, RZ, R35 ;  /* 0x000000ffff0d8224 */ /* 0x010fca00078e0023 */
[----:B------:R0:W4:Y:S04]  /*64200*/  @!P0 LDG.E.U8 R30, desc[UR20][R12.64] ;  /* 0x000000140c1e8981 */ /* 0x000128000c1e1100 */
[----:B--2---:R1:W-:Y:S04]  /*64210*/  STL [R1+0x78], R31 ;  /* 0x0000781f01007387 */ /* 0x0043e80000100800 */
[----:B-1----:R-:W2:Y:S01]  /*64220*/  LDL.LU R31, [R1+0x6fc] ;  /* 0x0006fc00011f7983 */ /* 0x002ea20000300800 */
[----:B------:R-:W-:-:S04]  /*64230*/  IADD3 R15, P1, PT, R15, UR15, RZ ;  /* 0x0000000f0f0f7c10 */ /* 0x000fc8000ff3e0ff */
[----:B---3--:R-:W-:Y:S01]  /*64240*/  IADD3.X R34, PT, PT, R34, UR58, RZ, P1, !PT ;  /* 0x0000003a22227c10 */ /* 0x008fe20008ffe4ff */
[----:B------:R1:W-:Y:S01]  /*64250*/  STL [R1+0x6d0], R19 ;  /* 0x0006d01301007387 */ /* 0x0003e20000100800 */
[----:B------:R-:W-:-:S03]  /*64260*/  PRMT R16, RZ, 0x7610, R16 ;  /* 0x00007610ff107816 */ /* 0x000fc60000000010 */
[----:B------:R-:W-:Y:S01]  /*64270*/  STL [R1+0x6cc], R35 ;  /* 0x0006cc2301007387 */ /* 0x000fe20000100800 */
[----:B0-----:R-:W-:Y:S02]  /*64280*/  @!P0 IMAD.MOV.U32 R12, RZ, RZ, R15 ;  /* 0x000000ffff0c8224 */ /* 0x001fe400078e000f */
[----:B------:R-:W-:Y:S01]  /*64290*/  @!P0 IMAD.MOV.U32 R13, RZ, RZ, R34 ;  /* 0x000000ffff0d8224 */ /* 0x000fe200078e0022 */
[----:B------:R-:W-:Y:S02]  /*642a0*/  IADD3 R14, P1, PT, R14, UR15, RZ ;  /* 0x0000000f0e0e7c10 */ /* 0x000fe4000ff3e0ff */
[----:B------:R-:W-:Y:S02]  /*642b0*/  PRMT R20, RZ, 0x7610, R20 ;  /* 0x00007610ff147816 */ /* 0x000fe40000000014 */
[----:B------:R0:W3:Y:S04]  /*642c0*/  @!P0 LDG.E.U8 R16, desc[UR20][R12.64] ;  /* 0x000000140c108981 */ /* 0x0000e8000c1e1100 */
[----:B-1----:R-:W3:Y:S04]  /*642d0*/  LDL.LU R19, [R1+0x708] ;  /* 0x0007080001137983 */ /* 0x002ee80000300800 */
[----:B----4-:R1:W-:Y:S01]  /*642e0*/  STL [R1+0x74], R30 ;  /* 0x0000741e01007387 */ /* 0x0103e20000100800 */
[----:B0-----:R-:W-:-:S03]  /*642f0*/  @!P0 IMAD.MOV.U32 R12, RZ, RZ, R14 ;  /* 0x000000ffff0c8224 */ /* 0x001fc600078e000e */
[----:B-1----:R-:W4:Y:S01]  /*64300*/  LDL.LU R30, [R1+0x704] ;  /* 0x00070400011e7983 */ /* 0x002f220000300800 */
[----:B--2---:R-:W-:-:S05]  /*64310*/  IADD3.X R31, PT, PT, R31, UR58, RZ, P1, !PT ;  /* 0x0000003a1f1f7c10 */ /* 0x004fca0008ffe4ff */
[----:B------:R-:W-:-:S05]  /*64320*/  @!P0 IMAD.MOV.U32 R13, RZ, RZ, R31 ;  /* 0x000000ffff0d8224 */ /* 0x000fca00078e001f */
[----:B------:R0:W2:Y:S04]  /*64330*/  @!P0 LDG.E.U8 R20, desc[UR20][R12.64] ;  /* 0x000000140c148981 */ /* 0x0000a8000c1e1100 */
[----:B------:R1:W-:Y:S04]  /*64340*/  STL [R1+0x6f8], R15 ;  /* 0x0006f80f01007387 */ /* 0x0003e80000100800 */
[----:B------:R-:W-:Y:S01]  /*64350*/  STL [R1+0x6d4], R34 ;  /* 0x0006d42201007387 */ /* 0x000fe20000100800 */
[----:B---3--:R-:W-:-:S03]  /*64360*/  IADD3 R19, P1, PT, R19, UR15, RZ ;  /* 0x0000000f13137c10 */ /* 0x008fc6000ff3e0ff */
[----:B-1----:R-:W3:Y:S04]  /*64370*/  LDL.LU R15, [R1+0x710] ;  /* 0x00071000010f7983 */ /* 0x002ee80000300800 */
[----:B------:R1:W-:Y:S01]  /*64380*/  STL [R1+0x70], R16 ;  /* 0x0000701001007387 */ /* 0x0003e20000100800 */
[----:B------:R-:W-:Y:S02]  /*64390*/  PRMT R18, RZ, 0x7610, R18 ;  /* 0x00007610ff127816 */ /* 0x000fe40000000012 */
[----:B----4-:R-:W-:Y:S01]  /*643a0*/  IADD3.X R30, PT, PT, R30, UR58, RZ, P1, !PT ;  /* 0x0000003a1e1e7c10 */ /* 0x010fe20008ffe4ff */
[----:B0-----:R-:W-:Y:S01]  /*643b0*/  @!P0 IMAD.MOV.U32 R12, RZ, RZ, R19 ;  /* 0x000000ffff0c8224 */ /* 0x001fe200078e0013 */
[----:B-1----:R-:W4:Y:S04]  /*643c0*/  LDL.LU R16, [R1+0x70c] ;  /* 0x00070c0001107983 */ /* 0x002f280000300800 */
[----:B------:R0:W-:Y:S04]  /*643d0*/  STL [R1+0x700], R14 ;  /* 0x0007000e01007387 */ /* 0x0001e80000100800 */
[----:B------:R-:W-:Y:S01]  /*643e0*/  STL [R1+0x6fc], R31 ;  /* 0x0006fc1f01007387 */ /* 0x000fe20000100800 */
[----:B------:R-:W-:-:S05]  /*643f0*/  @!P0 IMAD.MOV.U32 R13, RZ, RZ, R30 ;  /* 0x000000ffff0d8224 */ /* 0x000fca00078e001e */
[----:B------:R1:W4:Y:S04]  /*64400*/  @!P0 LDG.E.U8 R18, desc[UR20][R12.64] ;  /* 0x000000140c128981 */ /* 0x000328000c1e1100 */
[----:B0-----:R-:W4:Y:S04]  /*64410*/  LDL.LU R14, [R1+0x718] ;  /* 0x00071800010e7983 */ /* 0x001f280000300800 */
[----:B--2---:R0:W-:Y:S04]  /*64420*/  STL [R1+0x6c], R20 ;  /* 0x00006c1401007387 */ /* 0x0041e80000100800 */
[----:B0-----:R-:W2:Y:S01]  /*64430*/  LDL.LU R20, [R1+0x714] ;  /* 0x0007140001147983 */ /* 0x001ea20000300800 */
[----:B---3--:R-:W-:-:S02]  /*64440*/  IADD3 R15, P1, PT, R15, UR15, RZ ;  /* 0x0000000f0f0f7c10 */ /* 0x008fc4000ff3e0ff */
[----:B------:R-:W-:Y:S01]  /*64450*/  PRMT R29, RZ, 0x7610, R29 ;  /* 0x00007610ff1d7816 */ /* 0x000fe2000000001d */
[----:B------:R0:W-:Y:S02]  /*64460*/  STL [R1+0x708], R19 ;  /* 0x0007081301007387 */ /* 0x0001e40000100800 */
[----:B-1----:R-:W-:Y:S02]  /*64470*/  @!P0 IMAD.MOV.U32 R12, RZ, RZ, R15 ;  /* 0x000000ffff0c8224 */ /* 0x002fe400078e000f */
[----:B------:R-:W-:Y:S01]  /*64480*/  STL [R1+0x704], R30 ;  /* 0x0007041e01007387 */ /* 0x000fe20000100800 */
[----:B----4-:R-:W-:-:S03]  /*64490*/  IADD3.X R16, PT, PT, R16, UR58, RZ, P1, !PT ;  /* 0x0000003a10107c10 */ /* 0x010fc60008ffe4ff */
[----:B0-----:R-:W3:Y:S02]  /*644a0*/  LDL.LU R19, [R1+0x724] ;  /* 0x0007240001137983 */ /* 0x001ee40000300800 */
[----:B------:R-:W-:Y:S01]  /*644b0*/  @!P0 IMAD.MOV.U32 R13, RZ, RZ, R16 ;  /* 0x000000ffff0d8224 */ /* 0x000fe200078e0010 */
[----:B------:R-:W-:Y:S01]  /*644c0*/  IADD3 R14, P1, PT, R14, UR15, RZ ;  /* 0x0000000f0e0e7c10 */ /* 0x000fe2000ff3e0ff */
[----:B------:R0:W-:Y:S04]  /*644d0*/  STL [R1+0x68], R18 ;  /* 0x0000681201007387 */ /* 0x0001e80000100800 */
[----:B------:R1:W4:Y:S01]  /*644e0*/  @!P0 LDG.E.U8 R29, desc[UR20][R12.64] ;  /* 0x000000140c1d8981 */ /* 0x000322000c1e1100 */
[----:B------:R-:W-:-:S03]  /*644f0*/  PRMT R0, RZ, 0x7610, R0 ;  /* 0x00007610ff007816 */ /* 0x000fc60000000000 */
[----:B0-----:R-:W3:Y:S01]  /*64500*/  LDL.LU R18, [R1+0x728] ;  /* 0x0007280001127983 */ /* 0x001ee20000300800 */
[----:B-1----:R-:W-:Y:S01]  /*64510*/  @!P0 IMAD.MOV.U32 R12, RZ, RZ, R14 ;  /* 0x000000ffff0c8224 */ /* 0x002fe200078e000e */
[----:B--2---:R-:W-:-:S05]  /*64520*/  IADD3.X R20, PT, PT, R20, UR58, RZ, P1, !PT ;  /* 0x0000003a14147c10 */ /* 0x004fca0008ffe4ff */
[----:B------:R-:W-:-:S05]  /*64530*/  @!P0 IMAD.MOV.U32 R13, RZ, RZ, R20 ;  /* 0x000000ffff0d8224 */ /* 0x000fca00078e0014 */
[----:B------:R0:W2:Y:S04]  /*64540*/  @!P0 LDG.E.U8 R0, desc[UR20][R12.64] ;  /* 0x000000140c008981 */ /* 0x0000a8000c1e1100 */
[----:B------:R-:W-:Y:S04]  /*64550*/  STL [R1+0x710], R15 ;  /* 0x0007100f01007387 */ /* 0x000fe80000100800 */
[----:B------:R1:W-:Y:S04]  /*64560*/  STL [R1+0x70c], R16 ;  /* 0x00070c1001007387 */ /* 0x0003e80000100800 */
[----:B-1----:R-:W4:Y:S04]  /*64570*/  LDL.LU R16, [R1+0x72c] ;  /* 0x00072c0001107983 */ /* 0x002f280000300800 */
[----:B------:R-:W4:Y:S04]  /*64580*/  LDL.LU R15, [R1+0x730] ;  /* 0x00073000010f7983 */ /* 0x000f280000300800 */
[----:B------:R-:W-:Y:S04]  /*64590*/  STL [R1+0x718], R14 ;  /* 0x0007180e01007387 */ /* 0x000fe80000100800 */
[----:B------:R1:W-:Y:S01]  /*645a0*/  STL [R1+0x714], R20 ;  /* 0x0007141401007387 */ /* 0x0003e20000100800 */
[----:B---3--:R-:W-:-:S03]  /*645b0*/  IADD3 R18, P1, PT, R18, UR15, RZ ;  /* 0x0000000f12127c10 */ /* 0x008fc6000ff3e0ff */
[----:B-1----:R-:W3:Y:S01]  /*645c0*/  LDL.LU R20, [R1+0x734] ;  /* 0x0007340001147983 */ /* 0x002ee20000300800 */
[----:B------:R-:W-:-:S03]  /*645d0*/  IADD3.X R19, PT, PT, R19, UR58, RZ, P1, !PT ;  /* 0x0000003a13137c10 */ /* 0x000fc60008ffe4ff */
[----:B------:R-:W3:Y:S01]  /*645e0*/  LDL.LU R14, [R1+0x738] ;  /* 0x00073800010e7983 */ /* 0x000ee20000300800 */
[----:B0-----:R-:W-:Y:S02]  /*645f0*/  @!P0 IMAD.MOV.U32 R12, RZ, RZ, R18 ;  /* 0x000000ffff0c8224 */ /* 0x001fe400078e0012 */
[----:B------:R-:W-:Y:S01]  /*64600*/  @!P0 IMAD.MOV.U32 R13, RZ, RZ, R19 ;  /* 0x000000ffff0d8224 */ /* 0x000fe200078e0013 */
[----:B--2---:R-:W-:Y:S04]  /*64610*/  STL [R1+0x261c], R0 ;  /* 0x00261c0001007387 */ /* 0x004fe80000100800 */
[----:B------:R-:W-:Y:S04]  /*64620*/  STL [R1+0x728], R18 ;  /* 0x0007281201007387 */ /* 0x000fe80000100800 */
[----:B------:R0:W-:Y:S04]  /*64630*/  STL [R1+0x724], R19 ;  /* 0x0007241301007387 */ /* 0x0001e80000100800 */
[----:B0-----:R-:W2:Y:S04]  /*64640*/  LDL.LU R19, [R1+0x73c] ;  /* 0x00073c0001137983 */ /* 0x001ea80000300800 */
[----:B------:R-:W2:Y:S01]  /*64650*/  LDL.LU R18, [R1+0x740] ;  /* 0x0007400001127983 */ /* 0x000ea20000300800 */
[----:B----4-:R-:W-:-:S02]  /*64660*/  IADD3 R15, P1, PT, R15, UR15, RZ ;  /* 0x0000000f0f0f7c10 */ /* 0x010fc4000ff3e0ff */
[----:B------:R-:W-:Y:S02]  /*64670*/  PRMT R28, RZ, 0x7610, R28 ;  /* 0x00007610ff1c7816 */ /* 0x000fe4000000001c */
[----:B------:R-:W-:Y:S02]  /*64680*/  IADD3.X R16, PT, PT, R16, UR58, RZ, P1, !PT ;  /* 0x0000003a10107c10 */ /* 0x000fe40008ffe4ff */
[----:B------:R-:W-:Y:S01]  /*64690*/  PRMT R27, RZ, 0x7610, R27 ;  /* 0x00007610ff1b7816 */ /* 0x000fe2000000001b */
[----:B------:R-:W-:Y:S04]  /*646a0*/  STL [R1+0x730], R15 ;  /* 0x0007300f01007387 */ /* 0x000fe80000100800 */
[----:B------:R0:W4:Y:S04]  /*646b0*/  @!P0 LDG.E.U8 R28, desc[UR20][R12.64] ;  /* 0x000000140c1c8981 */ /* 0x000128000c1e1100 */
[----:B------:R1:W-:Y:S01]  /*646c0*/  STL [R1+0x72c], R16 ;  /* 0x00072c1001007387 */ /* 0x0003e20000100800 */
[----:B---3--:R-:W-:Y:S01]  /*646d0*/  IADD3 R14, P1, PT, R14, UR15, RZ ;  /* 0x0000000f0e0e7c10 */ /* 0x008fe2000ff3e0ff */
[----:B0-----:R-:W-:-:S02]  /*646e0*/  @!P0 IMAD.MOV.U32 R12, RZ, RZ, R15 ;  /* 0x000000ffff0c8224 */ /* 0x001fc400078e000f */
[----:B------:R-:W-:Y:S01]  /*646f0*/  @!P0 IMAD.MOV.U32 R13, RZ, RZ, R16 ;  /* 0x000000ffff0d8224 */ /* 0x000fe200078e0010 */
[----:B------:R-:W-:Y:S01]  /*64700*/  IADD3.X R20, PT, PT, R20, UR58, RZ, P1, !PT ;  /* 0x0000003a14147c10 */ /* 0x000fe20008ffe4ff */
[----:B-1----:R-:W3:Y:S04]  /*64710*/  LDL.LU R16, [R1+0x744] ;  /* 0x0007440001107983 */ /* 0x002ee80000300800 */
[----:B------:R-:W3:Y:S04]  /*64720*/  LDL.LU R15, [R1+0x748] ;  /* 0x00074800010f7983 */ /* 0x000ee80000300800 */
[----:B------:R-:W-:Y:S04]  /*64730*/  STL [R1+0x64], R29 ;  /* 0x0000641d01007387 */ /* 0x000fe80000100800 */
[----:B------:R0:W4:Y:S01]  /*64740*/  @!P0 LDG.E.U8 R27, desc[UR20][R12.64] ;  /* 0x000000140c1b8981 */ /* 0x000122000c1e1100 */
[----:B------:R-:W-:-:S03]  /*64750*/  PRMT R26, RZ, 0x7610, R26 ;  /* 0x00007610ff1a7816 */ /* 0x000fc6000000001a */
[----:B------:R-:W-:Y:S04]  /*64760*/  STL [R1+0x738], R14 ;  /* 0x0007380e01007387 */ /* 0x000fe80000100800 */
[----:B------:R1:W-:Y:S01]  /*64770*/  STL [R1+0x734], R20 ;  /* 0x0007341401007387 */ /* 0x0003e20000100800 */
[----:B0-----:R-:W-:Y:S02]  /*64780*/  @!P0 IMAD.MOV.U32 R12, RZ, RZ, R14 ;  /* 0x000000ffff0c8224 */ /* 0x001fe400078e000e */
[----:B------:R-:W-:Y:S02]  /*64790*/  @!P0 IMAD.MOV.U32 R13, RZ, RZ, R20 ;  /* 0x000000ffff0d8224 */ /* 0x000fe400078e0014 */
[----:B-1----:R-:W4:Y:S04]  /*647a0*/  LDL.LU R20, [R1+0x74c] ;  /* 0x00074c0001147983 */ /* 0x002f280000300800 */
[----:B------:R-:W4:Y:S04]  /*647b0*/  LDL.LU R14, [R1+0x750] ;  /* 0x00075000010e7983 */ /* 0x000f280000300800 */
[----:B------:R0:W4:Y:S01]  /*647c0*/  @!P0 LDG.E.U8 R26, desc[UR20][R12.64] ;  /* 0x000000140c1a8981 */ /* 0x000122000c1e1100 */
[----:B--2---:R-:W-:-:S04]  /*647d0*/  IADD3 R18, P1, PT, R18, UR15, RZ ;  /* 0x0000000f12127c10 */ /* 0x004fc8000ff3e0ff */
[----:B------:R-:W-:Y:S01]  /*647e0*/  IADD3.X R19, PT, PT, R19, UR58, RZ, P1, !PT ;  /* 0x0000003a13137c10 */ /* 0x000fe20008ffe4ff */
[----:B------:R-:W-:Y:S01]  /*647f0*/  STL [R1+0x740], R18 ;  /* 0x0007401201007387 */ /* 0x000fe20000100800 */
[----:B0-----:R-:W-:-:S03]  /*64800*/  @!P0 IMAD.MOV.U32 R12, RZ, RZ, R18 ;  /* 0x000000ffff0c8224 */ /* 0x001fc600078e0012 */
[----:B------:R0:W-:Y:S01]  /*64810*/  STL [R1+0x73c], R19 ;  /* 0x00073c1301007387 */ /* 0x0001e20000100800 */
[----:B------:R-:W-:-:S03]  /*64820*/  @!P0 IMAD.MOV.U32 R13, RZ, RZ, R19 ;  /* 0x000000ffff0d8224 */ /* 0x000fc600078e0013 */
[----:B0-----:R-:W2:Y:S04]  /*64830*/  LDL.LU R19, [R1+0x754] ;  /* 0x0007540001137983 */ /* 0x001ea80000300800 */
[----:B------:R-:W2:Y:S01]  /*64840*/  LDL.LU R18, [R1+0x758] ;  /* 0x0007580001127983 */ /* 0x000ea20000300800 */
[----:B---3--:R-:W-:Y:S02]  /*64850*/  IADD3 R15, P1, PT, R15, UR15, RZ ;  /* 0x0000000f0f0f7c10 */ /* 0x008fe4000ff3e0ff */
[----:B------:R-:W-:Y:S02]  /*64860*/  PRMT R25, RZ, 0x7610, R25 ;  /* 0x00007610ff197816 */ /* 0x000fe40000000019 */
[----:B------:R-:W-:Y:S02]  /*64870*/  IADD3.X R16, PT, PT, R16, UR58, RZ, P1, !PT ;  /* 0x0000003a10107c10 */ /* 0x000fe40008ffe4ff */
[----:B------:R-:W-:-:S02]  /*64880*/  PRMT R24, RZ, 0x7610, R24 ;  /* 0x00007610ff187816 */ /* 0x000fc40000000018 */
[----:B------:R0:W3:Y:S04]  /*64890*/  @!P0 LDG.E.U8 R25, desc[UR20][R12.64] ;  /* 0x000000140c198981 */ /* 0x0000e8000c1e1100 */
[----:B------:R-:W-:Y:S04]  /*648a0*/  STL [R1+0x748], R15 ;  /* 0x0007480f01007387 */ /* 0x000fe80000100800 */
[----:B----4-:R-:W-:Y:S01]  /*648b0*/  STL [R1+0x5c], R28 ;  /* 0x00005c1c01007387 */ /* 0x010fe20000100800 */
[----:B------:R-:W-:Y:S01]  /*648c0*/  IADD3 R14, P1, PT, R14, UR15, RZ ;  /* 0x0000000f0e0e7c10 */ /* 0x000fe2000ff3e0ff */
[----:B0-----:R-:W-:-:S02]  /*648d0*/  @!P0 IMAD.MOV.U32 R12, RZ, RZ, R15 ;  /* 0x000000ffff0c8224 */ /* 0x001fc400078e000f */
[----:B------:R-:W-:Y:S01]  /*648e0*/  @!P0 IMAD.MOV.U32 R13, RZ, RZ, R16 ;  /* 0x000000ffff0d8224 */ /* 0x000fe200078e0010 */
[----:B------:R-:W-:Y:S01]  /*648f0*/  IADD3.X R20, PT, PT, R20, UR58, RZ, P1, !PT ;  /* 0x0000003a14147c10 */ /* 0x000fe20008ffe4ff */
[----:B------:R0:W-:Y:S04]  /*64900*/  STL [R1+0x744], R16 ;  /* 0x0007441001007387 */ /* 0x0001e80000100800 */
[----:B------:R1:W4:Y:S01]  /*64910*/  @!P0 LDG.E.U8 R24, desc[UR20][R12.64] ;  /* 0x000000140c188981 */ /* 0x000322000c1e1100 */
[----:B------:R-:W-:Y:S02]  /*64920*/  PRMT R23, RZ, 0x7610, R23 ;  /* 0x00007610ff177816 */ /* 0x000fe40000000017 */
[----:B------:R-:W-:Y:S01]  /*64930*/  PRMT R3, RZ, 0x7610, R3 ;  /* 0x00007610ff037816 */ /* 0x000fe20000000003 */
[----:B0-----:R-:W3:Y:S01]  /*64940*/  LDL.LU R16, [R1+0x764] ;  /* 0x0007640001107983 */ /* 0x001ee20000300800 */
[----:B-1----:R-:W-:-:S02]  /*64950*/  @!P0 IMAD.MOV.U32 R12, RZ, RZ, R14 ;  /* 0x000000ffff0c8224 */ /* 0x002fc400078e000e */
[----:B------:R-:W-:Y:S01]  /*64960*/  @!P0 IMAD.MOV.U32 R13, RZ, RZ, R20 ;  /* 0x000000ffff0d8224 */ /* 0x000fe200078e0014 */
[----:B------:R-:W3:Y:S04]  /*64970*/  LDL.LU R15, [R1+0x768] ;  /* 0x00076800010f7983 */ /* 0x000ee80000300800 */
[----:B------:R-:W-:Y:S04]  /*64980*/  STL [R1+0x750], R14 ;  /* 0x0007500e01007387 */ /* 0x000fe80000100800 */
[----:B------:R-:W-:Y:S04]  /*64990*/  STL [R1+0x58], R27 ;  /* 0x0000581b01007387 */ /* 0x000fe80000100800 */
[----:B------:R0:W-:Y:S04]  /*649a0*/  STL [R1+0x74c], R20 ;  /* 0x00074c1401007387 */ /* 0x0001e80000100800 */
[----:B------:R1:W4:Y:S04]  /*649b0*/  @!P0 LDG.E.U8 R23, desc[UR20][R12.64] ;  /* 0x000000140c178981 */ /* 0x000328000c1e1100 */
[----:B0-----:R-:W4:Y:S04]  /*649c0*/  LDL.LU R20, [R1+0x76c] ;  /* 0x00076c0001147983 */ /* 0x001f280000300800 */
[----:B------:R-:W4:Y:S01]  /*649d0*/  LDL.LU R14, [R1+0x770] ;  /* 0x00077000010e7983 */ /* 0x000f220000300800 */
[----:B--2---:R-:W-:-:S04]  /*649e0*/  IADD3 R18, P1, PT, R18, UR15, RZ ;  /* 0x0000000f12127c10 */ /* 0x004fc8000ff3e0ff */
[----:B------:R-:W-:Y:S01]  /*649f0*/  IADD3.X R19, PT, PT, R19, UR58, RZ, P1, !PT ;  /* 0x0000003a13137c10 */ /* 0x000fe20008ffe4ff */
[----:B-1----:R-:W-:-:S04]  /*64a00*/  @!P0 IMAD.MOV.U32 R12, RZ, RZ, R18 ;  /* 0x000000ffff0c8224 */ /* 0x002fc800078e0012 */
[----:B------:R-:W-:-:S05]  /*64a10*/  @!P0 IMAD.MOV.U32 R13, RZ, RZ, R19 ;  /* 0x000000ffff0d8224 */ /* 0x000fca00078e0013 */
[----:B------:R0:W2:Y:S04]  /*64a20*/  @!P0 LDG.E.U8 R3, desc[UR20][R12.64] ;  /* 0x000000140c038981 */ /* 0x0000a8000c1e1100 */
[----:B------:R-:W-:Y:S04]  /*64a30*/  STL [R1+0x758], R18 ;  /* 0x0007581201007387 */ /* 0x000fe80000100800 */
[----:B------:R-:W-:Y:S04]  /*64a40*/  STL [R1+0x54], R26 ;  /* 0x0000541a01007387 */ /* 0x000fe80000100800 */
[----:B------:R1:W-:Y:S01]  /*64a50*/  STL [R1+0x754], R19 ;  /* 0x0007541301007387 */ /* 0x0003e20000100800 */
[----:B------:R-:W-:-:S02]  /*64a60*/  PRMT R22, RZ, 0x7610, R22 ;  /* 0x00007610ff167816 */ /* 0x000fc40000000016 */
[----:B------:R-:W-:Y:S01]  /*64a70*/  PRMT R7, RZ, 0x7610, R7 ;  /* 0x00007610ff077816 */ /* 0x000fe20000000007 */
[----:B-1----:R-:W2:Y:S04]  /*64a80*/  LDL.LU R19, [R1+0x774] ;  /* 0x0007740001137983 */ /* 0x002ea80000300800 */
[----:B------:R-:W2:Y:S01]  /*64a90*/  LDL.LU R18, [R1+0x778] ;  /* 0x0007780001127983 */ /* 0x000ea20000300800 */
[----:B---3--:R-:W-:-:S04]  /*64aa0*/  IADD3 R15, P1, PT, R15, UR15, RZ ;  /* 0x0000000f0f0f7c10 */ /* 0x008fc8000ff3e0ff */
[----:B------:R-:W-:Y:S01]  /*64ab0*/  IADD3.X R16, PT, PT, R16, UR58, RZ, P1, !PT ;  /* 0x0000003a10107c10 */ /* 0x000fe20008ffe4ff */
[----:B0-----:R-:W-:-:S04]  /*64ac0*/  @!P0 IMAD.MOV.U32 R12, RZ, RZ, R15 ;  /* 0x000000ffff0c8224 */ /* 0x001fc800078e000f */
[----:B------:R-:W-:Y:S01]  /*64ad0*/  @!P0 IMAD.MOV.U32 R13, RZ, RZ, R16 ;  /* 0x000000ffff0d8224 */ /* 0x000fe200078e0010 */
[----:B----4-:R-:W-:-:S04]  /*64ae0*/  IADD3 R14, P1, PT, R14, UR15, RZ ;  /* 0x0000000f0e0e7c10 */ /* 0x010fc8000ff3e0ff */
[----:B------:R0:W3:Y:S01]  /*64af0*/  @!P0 LDG.E.U8 R22, desc[UR20][R12.64] ;  /* 0x000000140c168981 */ /* 0x0000e2000c1e1100 */
[----:B------:R-:W-:Y:S01]  /*64b00*/  IADD3.X R20, PT, PT, R20, UR58, RZ, P1, !PT ;  /* 0x0000003a14147c10 */ /* 0x000fe20008ffe4ff */
[----:B0-----:R-:W-:-:S04]  /*64b10*/  @!P0 IMAD.MOV.U32 R12, RZ, RZ, R14 ;  /* 0x000000ffff0c8224 */ /* 0x001fc800078e000e */
[----:B------:R-:W-:-:S05]  /*64b20*/  @!P0 IMAD.MOV.U32 R13, RZ, RZ, R20 ;  /* 0x000000ffff0d8224 */ /* 0x000fca00078e0014 */
[----:B------:R0:W4:Y:S04]  /*64b30*/  @!P0 LDG.E.U8 R7, desc[UR20][R12.64] ;  /* 0x000000140c078981 */ /* 0x000128000c1e1100 */
[----:B--2---:R-:W-:Y:S04]  /*64b40*/  STL [R1+0x2620], R3 ;  /* 0x0026200301007387 */ /* 0x004fe80000100800 */
[----:B------:R-:W-:Y:S04]  /*64b50*/  STL [R1+0x50], R25 ;  /* 0x0000501901007387 */ /* 0x000fe80000100800 */
[----:B------:R-:W-:Y:S04]  /*64b60*/  STL [R1+0x768], R15 ;  /* 0x0007680f01007387 */ /* 0x000fe80000100800 */
[----:B------:R1:W-:Y:S04]  /*64b70*/  STL [R1+0x764], R16 ;  /* 0x0007641001007387 */ /* 0x0003e80000100800 */
[----:B-1----:R-:W2:Y:S04]  /*64b80*/  LDL.LU R16, [R1+0x77c] ;  /* 0x00077c0001107983 */ /* 0x002ea80000300800 */
[----:B------:R-:W2:Y:S04]  /*64b90*/  LDL.LU R15, [R1+0x780] ;  /* 0x00078000010f7983 */ /* 0x000ea80000300800 */
[----:B------:R-:W-:Y:S04]  /*64ba0*/  STL [R1+0x4c], R24 ;  /* 0x00004c1801007387 */ /* 0x000fe80000100800 */
[----:B------:R-:W-:Y:S04]  /*64bb0*/  STL [R1+0x770], R14 ;  /* 0x0007700e01007387 */ /* 0x000fe80000100800 */
[----:B------:R1:W-:Y:S04]  /*64bc0*/  STL [R1+0x76c], R20 ;  /* 0x00076c1401007387 */ /* 0x0003e80000100800 */
[----:B-1----:R-:W3:Y:S04]  /*64bd0*/  LDL.LU R20, [R1+0x784] ;  /* 0x0007840001147983 */ /* 0x002ee80000300800 */
[----:B------:R-:W3:Y:S01]  /*64be0*/  LDL.LU R14, [R1+0x788] ;  /* 0x00078800010e7983 */ /* 0x000ee20000300800 */
[----:B------:R-:W-:-:S04]  /*64bf0*/  IADD3 R18, P1, PT, R18, UR15, RZ ;  /* 0x0000000f12127c10 */ /* 0x000fc8000ff3e0ff */
[----:B------:R-:W-:Y:S02]  /*64c00*/  IADD3.X R19, PT, PT, R19, UR58, RZ, P1, !PT ;  /* 0x0000003a13137c10 */ /* 0x000fe40008ffe4ff */
[----:B------:R-:W-:Y:S01]  /*64c10*/  PRMT R17, RZ, 0x7610, R17 ;  /* 0x00007610ff117816 */ /* 0x000fe20000000011 */
[----:B0-----:R-:W-:Y:S02]  /*64c20*/  @!P0 IMAD.MOV.U32 R12, RZ, RZ, R18 ;  /* 0x000000ffff0c8224 */ /* 0x001fe400078e0012 */
[----:B------:R-:W-:Y:S01]  /*64c30*/  @!P0 IMAD.MOV.U32 R13, RZ, RZ, R19 ;  /* 0x000000ffff0d8224 */ /* 0x000fe200078e0013 */
[----:B------:R-:W-:-:S04]  /*64c40*/  PRMT R21, RZ, 0x7610, R21 ;  /* 0x00007610ff157816 */ /* 0x000fc80000000015 */
[----:B------:R0:W3:Y:S01]  /*64c50*/  @!P0 LDG.E.U8 R17, desc[UR20][R12.64] ;  /* 0x000000140c118981 */ /* 0x0000e2000c1e1100 */
[----:B------:R-:W-:-:S03]  /*64c60*/  PRMT R3, RZ, 0x7610, R3 ;  /* 0x00007610ff037816 */ /* 0x000fc60000000003 */
[----:B----4-:R-:W-:Y:S04]  /*64c70*/  STL [R1+0x263c], R7 ;  /* 0x00263c0701007387 */ /* 0x010fe80000100800 */
[----:B------:R-:W-:Y:S04]  /*64c80*/  STL [R1+0x48], R23 ;  /* 0x0000481701007387 */ /* 0x000fe80000100800 */
[----:B------:R-:W-:Y:S04]  /*64c90*/  STL [R1+0x778], R18 ;  /* 0x0007781201007387 */ /* 0x000fe80000100800 */
[----:B------:R1:W-:Y:S04]  /*64ca0*/  STL [R1+0x774], R19 ;  /* 0x0007741301007387 */ /* 0x0003e80000100800 */
[----:B-1----:R-:W4:Y:S04]  /*64cb0*/  LDL.LU R19, [R1+0x78c] ;  /* 0x00078c0001137983 */ /* 0x002f280000300800 */
[----:B------:R-:W4:Y:S01]  /*64cc0*/  LDL.LU R18, [R1+0x790] ;  /* 0x0007900001127983 */ /* 0x000f220000300800 */
[----:B--2---:R-:W-:-:S04]  /*64cd0*/  IADD3 R15, P1, PT, R15, UR15, RZ ;  /* 0x0000000f0f0f7c10 */ /* 0x004fc8000ff3e0ff */
[----:B------:R-:W-:Y:S01]  /*64ce0*/  IADD3.X R16, PT, PT, R16, UR58, RZ, P1, !PT ;  /* 0x0000003a10107c10 */ /* 0x000fe20008ffe4ff */
[----:B0-----:R-:W-:-:S04]  /*64cf0*/  @!P0 IMAD.MOV.U32 R12, RZ, RZ, R15 ;  /* 0x000000ffff0c8224 */ /* 0x001fc800078e000f */
[----:B------:R-:W-:Y:S01]  /*64d00*/  @!P0 IMAD.MOV.U32 R13, RZ, RZ, R16 ;  /* 0x000000ffff0d8224 */ /* 0x000fe200078e0010 */
[----:B---3--:R-:W-:Y:S01]  /*64d10*/  IADD3 R14, P1, PT, R14, UR15, RZ ;  /* 0x0000000f0e0e7c10 */ /* 0x008fe2000ff3e0ff */
[----:B------:R-:W-:Y:S04]  /*64d20*/  STL [R1+0x780], R15 ;  /* 0x0007800f01007387 */ /* 0x000fe80000100800 */
[----:B------:R0:W2:Y:S01]  /*64d30*/  @!P0 LDG.E.U8 R21, desc[UR20][R12.64] ;  /* 0x000000140c158981 */ /* 0x0000a2000c1e1100 */
[----:B------:R-:W-:-:S03]  /*64d40*/  IADD3.X R20, PT, PT, R20, UR58, RZ, P1, !PT ;  /* 0x0000003a14147c10 */ /* 0x000fc60008ffe4ff */
[----:B------:R1:W-:Y:S01]  /*64d50*/  STL [R1+0x77c], R16 ;  /* 0x00077c1001007387 */ /* 0x0003e20000100800 */
[----:B0-----:R-:W-:Y:S02]  /*64d60*/  @!P0 IMAD.MOV.U32 R12, RZ, RZ, R14 ;  /* 0x000000ffff0c8224 */ /* 0x001fe400078e000e */
[----:B------:R-:W-:Y:S01]  /*64d70*/  @!P0 IMAD.MOV.U32 R13, RZ, RZ, R20 ;  /* 0x000000ffff0d8224 */ /* 0x000fe200078e0014 */
[----:B-1----:R-:W3:Y:S04]  /*64d80*/  LDL.LU R16, [R1+0x794] ;  /* 0x0007940001107983 */ /* 0x002ee80000300800 */
[----:B------:R-:W2:Y:S04]  /*64d90*/  LDL.LU R15, [R1+0x798] ;  /* 0x00079800010f7983 */ /* 0x000ea80000300800 */
[----:B------:R0:W3:Y:S04]  /*64da0*/  @!P0 LDG.E.U8 R3, desc[UR20][R12.64] ;  /* 0x000000140c038981 */ /* 0x0000e8000c1e1100 */
[----:B------:R1:W-:Y:S01]  /*64db0*/  STL [R1+0x38], R17 ;  /* 0x0000381101007387 */ /* 0x0003e20000100800 */
[----:B------:R-:W-:-:S03]  /*64dc0*/  PRMT R0, RZ, 0x7610, R0 ;  /* 0x00007610ff007816 */ /* 0x000fc60000000000 */
[----:B-1----:R-:W3:Y:S04]  /*64dd0*/  LDL.LU R17, [R1+0x7a4] ;  /* 0x0007a40001117983 */ /* 0x002ee80000300800 */
[----:B------:R-:W-:Y:S04]  /*64de0*/  STL [R1+0x40], R22 ;  /* 0x0000401601007387 */ /* 0x000fe80000100800 */
[----:B------:R1:W-:Y:S04]  /*64df0*/  STL [R1+0x788], R14 ;  /* 0x0007880e01007387 */ /* 0x0003e80000100800 */
[----:B------:R0:W-:Y:S01]  /*64e00*/  STL [R1+0x784], R20 ;  /* 0x0007841401007387 */ /* 0x0001e20000100800 */
[----:B----4-:R-:W-:-:S03]  /*64e10*/  IADD3 R18, P1, PT, R18, UR15, RZ ;  /* 0x0000000f12127c10 */ /* 0x010fc6000ff3e0ff */
[----:B-1----:R-:W4:Y:S04]  /*64e20*/  LDL.LU R14, [R1+0x7a8] ;  /* 0x0007a800010e7983 */ /* 0x002f280000300800 */
[----:B0-----:R-:W4:Y:S01]  /*64e30*/  LDL.LU R20, [R1+0x7ac] ;  /* 0x0007ac0001147983 */ /* 0x001f220000300800 */
[----:B------:R-:W-:Y:S01]  /*64e40*/  IADD3.X R19, PT, PT, R19, UR58, RZ, P1, !PT ;  /* 0x0000003a13137c10 */ /* 0x000fe20008ffe4ff */
[----:B------:R-:W-:-:S04]  /*64e50*/  @!P0 IMAD.MOV.U32 R12, RZ, RZ, R18 ;  /* 0x000000ffff0c8224 */ /* 0x000fc800078e0012 */
[----:B------:R-:W-:Y:S01]  /*64e60*/  @!P0 IMAD.MOV.U32 R13, RZ, RZ, R19 ;  /* 0x000000ffff0d8224 */ /* 0x000fe200078e0013 */
[----:B------:R-:W-:-:S04]  /*64e70*/  PRMT R4, RZ, 0x7610, R4 ;  /* 0x00007610ff047816 */ /* 0x000fc80000000004 */
[----:B------:R0:W4:Y:S01]  /*64e80*/  @!P0 LDG.E.U8 R0, desc[UR20][R12.64] ;  /* 0x000000140c008981 */ /* 0x000122000c1e1100 */
[----:B--2---:R-:W-:-:S03]  /*64e90*/  IADD3 R15, P1, PT, R15, UR15, RZ ;  /* 0x0000000f0f0f7c10 */ /* 0x004fc6000ff3e0ff */
[----:B---3--:R-:W-:Y:S04]  /*64ea0*/  STL [R1+0x2624], R3 ;  /* 0x0026240301007387 */ /* 0x008fe80000100800 */
[----:B------:R-:W-:Y:S01]  /*64eb0*/  STL [R1+0x790], R18 ;  /* 0x0007901201007387 */ /* 0x000fe20000100800 */
[----:B------:R-:W-:-:S03]  /*64ec0*/  IADD3.X R16, PT, PT, R16, UR58, RZ, P1, !PT ;  /* 0x0000003a10107c10 */ /* 0x000fc60008ffe4ff */
[----:B------:R1:W-:Y:S01]  /*64ed0*/  STL [R1+0x78c], R19 ;  /* 0x00078c1301007387 */ /* 0x0003e20000100800 */
[----:B0-----:R-:W-:Y:S02]  /*64ee0*/  @!P0 IMAD.MOV.U32 R12, RZ, RZ, R15 ;  /* 0x000000ffff0c8224 */ /* 0x001fe400078e000f */
[----:B------:R-:W-:-:S05]  /*64ef0*/  @!P0 IMAD.MOV.U32 R13, RZ, RZ, R16 ;  /* 0x000000ffff0d8224 */ /* 0x000fca00078e0010 */
[----:B------:R0:W2:Y:S04]  /*64f00*/  @!P0 LDG.E.U8 R4, desc[UR20][R12.64] ;  /* 0x000000140c048981 */ /* 0x0000a8000c1e1100 */
[----:B-1----:R-:W3:Y:S04]  /*64f10*/  LDL.LU R19, [R1+0x7b0] ;  /* 0x0007b00001137983 */ /* 0x002ee80000300800 */
[----:B------:R1:W-:Y:S01]  /*64f20*/  STL [R1+0x34], R21 ;  /* 0x0000341501007387 */ /* 0x0003e20000100800 */
[----:B----4-:R-:W-:Y:S02]  /*64f30*/  IADD3 R14, P1, PT, R14, UR15, RZ ;  /* 0x0000000f0e0e7c10 */ /* 0x010fe4000ff3e0ff */
[----:B------:R-:W-:Y:S01]  /*64f40*/  PRMT R7, RZ, 0x7610, R7 ;  /* 0x00007610ff077816 */ /* 0x000fe20000000007 */
[----:B-1----:R-:W4:Y:S01]  /*64f50*/  LDL.LU R21, [R1+0x7b4] ;  /* 0x0007b40001157983 */ /* 0x002f220000300800 */
[----:B------:R-:W-:Y:S01]  /*64f60*/  IADD3.X R17, PT, PT, R17, UR58, RZ, P1, !PT ;  /* 0x0000003a11117c10 */ /* 0x000fe20008ffe4ff */
[----:B0-----:R-:W-:-:S04]  /*64f70*/  @!P0 IMAD.MOV.U32 R12, RZ, RZ, R14 ;  /* 0x000000ffff0c8224 */ /* 0x001fc800078e000e */
[----:B------:R-:W-:Y:S01]  /*64f80*/  @!P0 IMAD.MOV.U32 R13, RZ, RZ, R17 ;  /* 0x000000ffff0d8224 */ /* 0x000fe200078e0011 */
[----:B------:R-:W-:Y:S04]  /*64f90*/  STL [R1+0x2628], R0 ;  /* 0x0026280001007387 */ /* 0x000fe80000100800 */
[----:B------:R-:W-:Y:S04]  /*64fa0*/  STL [R1+0x798], R15 ;  /* 0x0007980f01007387 */ /* 0x000fe80000100800 */
[----:B------:R0:W-:Y:S04]  /*64fb0*/  STL [R1+0x794], R16 ;  /* 0x0007941001007387 */ /* 0x0001e80000100800 */
[----:B------:R1:W4:Y:S04]  /*64fc0*/  @!P0 LDG.E.U8 R7, desc[UR20][R12.64] ;  /* 0x000000140c078981 */ /* 0x000328000c1e1100 */
[----:B0-----:R-:W4:Y:S04]  /*64fd0*/  LDL.LU R16, [R1+0x7b8] ;  /* 0x0007b80001107983 */ /* 0x001f280000300800 */
[----:B------:R-:W4:Y:S04]  /*64fe0*/  LDL.LU R18, [R1+0x7bc] ;  /* 0x0007bc0001127983 */ /* 0x000f280000300800 */
[----:B------:R-:W4:Y:S01]  /*64ff0*/  LDL.LU R15, [R1+0x7c0] ;  /* 0x0007c000010f7983 */ /* 0x000f220000300800 */
[----:B---3--:R-:W-:-:S03]  /*65000*/  IADD3 R19, P1, PT, R19, UR15, RZ ;  /* 0x0000000f13137c10 */ /* 0x008fc6000ff3e0ff */
[----:B--2---:R0:W-:Y:S01]  /*65010*/  STL [R1+0x262c], R4 ;  /* 0x00262c0401007387 */ /* 0x0041e20000100800 */
[----:B------:R-:W-:Y:S01]  /*65020*/  IADD3.X R20, PT, PT, R20, UR58, RZ, P1, !PT ;  /* 0x0000003a14147c10 */ /* 0x000fe20008ffe4ff */
[----:B-1----:R-:W-:-:S04]  /*65030*/  @!P0 IMAD.MOV.U32 R12, RZ, RZ, R19 ;  /* 0x000000ffff0c8224 */ /* 0x002fc800078e0013 */
[----:B------:R-:W-:Y:S01]  /*65040*/  @!P0 IMAD.MOV.U32 R13, RZ, RZ, R20 ;  /* 0x000000ffff0d8224 */ /* 0x000fe200078e0014 */
[----:B0-----:R-:W-:-:S06]  /*65050*/  PRMT R4, RZ, 0x7610, R4 ;  /* 0x00007610ff047816 */ /* 0x001fcc0000000004 */
[----:B------:R0:W2:Y:S04]  /*65060*/  @!P0 LDG.E.U8 R4, desc[UR20][R12.64] ;  /* 0x000000140c048981 */ /* 0x0000a8000c1e1100 */
[----:B------:R-:W-:Y:S04]  /*65070*/  STL [R1+0x7a8], R14 ;  /* 0x0007a80e01007387 */ /* 0x000fe80000100800 */
[----:B------:R1:W-:Y:S04]  /*65080*/  STL [R1+0x7a4], R17 ;  /* 0x0007a41101007387 */ /* 0x0003e80000100800 */
[----:B-1----:R-:W3:Y:S04]  /*65090*/  LDL.LU R17, [R1+0x7c4] ;  /* 0x0007c40001117983 */ /* 0x002ee80000300800 */
[----:B------:R-:W3:Y:S04]  /*650a0*/  LDL.LU R14, [R1+0x7c8] ;  /* 0x0007c800010e7983 */ /* 0x000ee80000300800 */
[----:B----4-:R-:W-:Y:S04]  /*650b0*/  STL [R1+0x2674], R7 ;  /* 0x0026740701007387 */ /* 0x010fe80000100800 */
[----:B------:R-:W-:Y:S01]  /*650c0*/  STL [R1+0x7b0], R19 ;  /* 0x0007b01301007387 */ /* 0x000fe20000100800 */
[----:B------:R-:W-:-:S03]  /*650d0*/  IADD3 R16, P1, PT, R16, UR15, RZ ;  /* 0x0000000f10107c10 */ /* 0x000fc6000ff3e0ff */
[----:B------:R1:W-:Y:S01]  /*650e0*/  STL [R1+0x7ac], R20 ;  /* 0x0007ac1401007387 */ /* 0x0003e20000100800 */
[----:B------:R-:W-:Y:S02]  /*650f0*/  IADD3.X R21, PT, PT, R21, UR58, RZ, P1, !PT ;  /* 0x0000003a15157c10 */ /* 0x000fe40008ffe4ff */
[----:B------:R-:W-:Y:S02]  /*65100*/  IADD3 R15, P1, PT, R15, UR15, RZ ;  /* 0x0000000f0f0f7c10 */ /* 0x000fe4000ff3e0ff */
[----:B------:R-:W-:Y:S01]  /*65110*/  PRMT R3, RZ, 0x7610, R3 ;  /* 0x00007610ff037816 */ /* 0x000fe20000000003 */
[----:B-1----:R-:W4:Y:S04]  /*65120*/  LDL.LU R20, [R1+0x7cc] ;  /* 0x0007cc0001147983 */ /* 0x002f280000300800 */
[----:B------:R-:W4:Y:S01]  /*65130*/  LDL.LU R19, [R1+0x7d0] ;  /* 0x0007d00001137983 */ /* 0x000f220000300800 */
[----:B0-----:R-:W-:-:S02]  /*65140*/  @!P0 IMAD.MOV.U32 R12, RZ, RZ, R16 ;  /* 0x000000ffff0c8224 */ /* 0x001fc400078e0010 */
[----:B------:R-:W-:Y:S01]  /*65150*/  @!P0 IMAD.MOV.U32 R13, RZ, RZ, R21 ;  /* 0x000000ffff0d8224 */ /* 0x000fe200078e0015 */
[----:B------:R-:W-:Y:S02]  /*65160*/  IADD3.X R18, PT, PT, R18, UR58, RZ, P1, !PT ;  /* 0x0000003a12127c10 */ /* 0x000fe40008ffe4ff */
[----:B------:R-:W-:Y:S02]  /*65170*/  PRMT R9, RZ, 0x7610, R9 ;  /* 0x00007610ff097816 */ /* 0x000fe40000000009 */
[----:B------:R0:W4:Y:S02]  /*65180*/  @!P0 LDG.E.U8 R3, desc[UR20][R12.64] ;  /* 0x000000140c038981 */ /* 0x000124000c1e1100 */
[----:B0-----:R-:W-:Y:S02]  /*65190*/  @!P0 IMAD.MOV.U32 R12, RZ, RZ, R15 ;  /* 0x000000ffff0c8224 */ /* 0x001fe400078e000f */
[----:B------:R-:W-:-:S05]  /*651a0*/  @!P0 IMAD.MOV.U32 R13, RZ, RZ, R18 ;  /* 0x000000ffff0d8224 */ /* 0x000fca00078e0012 */
[----:B------:R0:W4:Y:S04]  /*651b0*/  @!P0 LDG.E.U8 R9, desc[UR20][R12.64] ;  /* 0x000000140c098981 */ /* 0x000128000c1e1100 */
[----:B--2---:R-:W-:Y:S04]  /*651c0*/  STL [R1+0x2640], R4 ;  /* 0x0026400401007387 */ /* 0x004fe80000100800 */
[----:B------:R1:W-:Y:S04]  /*651d0*/  STL [R1+0x7b8], R16 ;  /* 0x0007b81001007387 */ /* 0x0003e80000100800 */
[----:B------:R-:W-:Y:S04]  /*651e0*/  STL [R1+0x7b4], R21 ;  /* 0x0007b41501007387 */ /* 0x000fe80000100800 */
[----:B-1----:R-:W2:Y:S04]  /*651f0*/  LDL.LU R16, [R1+0x7d4] ;  /* 0x0007d40001107983 */ /* 0x002ea80000300800 */
[----:B------:R-:W2:Y:S01]  /*65200*/  LDL.LU R7, [R1+0x7d8] ;  /* 0x0007d80001077983 */ /* 0x000ea20000300800 */
[----:B---3--:R-:W-:-:S04]  /*65210*/  IADD3 R14, P1, PT, R14, UR15, RZ ;  /* 0x0000000f0e0e7c10 */ /* 0x008fc8000ff3e0ff */
[----:B------:R-:W-:Y:S02]  /*65220*/  IADD3.X R17, PT, PT, R17, UR58, RZ, P1, !PT ;  /* 0x0000003a11117c10 */ /* 0x000fe40008ffe4ff */
[----:B------:R-:W-:Y:S01]  /*65230*/  PRMT R10, RZ, 0x7610, R10 ;  /* 0x00007610ff0a7816 */ /* 0x000fe2000000000a */
[----:B0-----:R-:W-:Y:S02]  /*65240*/  @!P0 IMAD.MOV.U32 R12, RZ, RZ, R14 ;  /* 0x000000ffff0c8224 */ /* 0x001fe400078e000e */
[----:B------:R-:W-:Y:S01]  /*65250*/  @!P0 IMAD.MOV.U32 R13, RZ, RZ, R17 ;  /* 0x000000ffff0d8224 */ /* 0x000fe200078e0011 */
[----:B------:R-:W-:-:S04]  /*65260*/  PRMT R11, RZ, 0x7610, R11 ;  /* 0x00007610ff0b7816 */ /* 0x000fc8000000000b */
[----:B------:R0:W3:Y:S01]  /*65270*/  @!P0 LDG.E.U8 R10, desc[UR20][R12.64] ;  /* 0x000000140c0a8981 */ /* 0x0000e2000c1e1100 */
[----:B----4-:R-:W-:-:S04]  /*65280*/  IADD3 R19, P1, PT, R19, UR15, RZ ;  /* 0x0000000f13137c10 */ /* 0x010fc8000ff3e0ff */
[----:B------:R-:W-:Y:S01]  /*65290*/  IADD3.X R20, PT, PT, R20, UR58, RZ, P1, !PT ;  /* 0x0000003a14147c10 */ /* 0x000fe20008ffe4ff */
[----:B------:R-:W-:Y:S01]  /*652a0*/  STL [R1+0x2630], R3 ;  /* 0x0026300301007387 */ /* 0x000fe20000100800 */
[----:B0-----:R-:W-:-:S03]  /*652b0*/  @!P0 IMAD.MOV.U32 R12, RZ, RZ, R19 ;  /* 0x000000ffff0c8224 */ /* 0x001fc600078e0013 */
[----:B------:R-:W-:Y:S01]  /*652c0*/  @!P0 IMAD.MOV.U32 R13, RZ, RZ, R20 ;  /* 0x000000ffff0d8224 */ /* 0x000fe200078e0014 */
[----:B------:R-:W-:Y:S04]  /*652d0*/  STL [R1+0x7c0], R15 ;  /* 0x0007c00f01007387 */ /* 0x000fe80000100800 */
[----:B------:R0:W-:Y:S04]  /*652e0*/  STL [R1+0x7bc], R18 ;  /* 0x0007bc1201007387 */ /* 0x0001e80000100800 */
[----:B------:R1:W4:Y:S01]  /*652f0*/  @!P0 LDG.E.U8 R11, desc[UR20][R12.64] ;  /* 0x000000140c0b8981 */ /* 0x000322000c1e1100 */
[----:B------:R-:W-:-:S03]  /*65300*/  PRMT R2, RZ, 0x7610, R2 ;  /* 0x00007610ff027816 */ /* 0x000fc60000000002 */
[----:B0-----:R-:W4:Y:S04]  /*65310*/  LDL.LU R18, [R1+0x7e4] ;  /* 0x0007e40001127983 */ /* 0x001f280000300800 */
[----:B------:R-:W4:Y:S04]  /*65320*/  LDL.LU R15, [R1+0x7e8] ;  /* 0x0007e800010f7983 */ /* 0x000f280000300800 */
[----:B------:R-:W-:Y:S04]  /*65330*/  STL [R1+0x2634], R9 ;  /* 0x0026340901007387 */ /* 0x000fe80000100800 */
[----:B------:R-:W-:Y:S04]  /*65340*/  STL [R1+0x7c8], R14 ;  /* 0x0007c80e01007387 */ /* 0x000fe80000100800 */
[----:B------:R0:W-:Y:S04]  /*65350*/  STL [R1+0x7c4], R17 ;  /* 0x0007c41101007387 */ /* 0x0001e80000100800 */
[----:B------:R-:W4:Y:S04]  /*65360*/  LDL.LU R4, [R1+0x7ec] ;  /* 0x0007ec0001047983 */ /* 0x000f280000300800 */
[----:B------:R-:W4:Y:S04]  /*65370*/  LDL.LU R3, [R1+0x7f0] ;  /* 0x0007f00001037983 */ /* 0x000f280000300800 */
[----:B0-----:R-:W4:Y:S04]  /*65380*/  LDL.LU R17, [R1+0x7f4] ;  /* 0x0007f40001117983 */ /* 0x001f280000300800 */
[----:B------:R-:W4:Y:S01]  /*65390*/  LDL.LU R14, [R1+0x7f8] ;  /* 0x0007f800010e7983 */ /* 0x000f220000300800 */
[----:B--2---:R-:W-:-:S04]  /*653a0*/  IADD3 R7, P1, PT, R7, UR15, RZ ;  /* 0x0000000f07077c10 */ /* 0x004fc8000ff3e0ff */
[----:B------:R-:W-:Y:S01]  /*653b0*/  IADD3.X R16, PT, PT, R16, UR58, RZ, P1, !PT ;  /* 0x0000003a10107c10 */ /* 0x000fe20008ffe4ff */
[----:B-1----:R-:W-:-:S04]  /*653c0*/  @!P0 IMAD.MOV.U32 R12, RZ, RZ, R7 ;  /* 0x000000ffff0c8224 */ /* 0x002fc800078e0007 */
[----:B------:R-:W-:-:S05]  /*653d0*/  @!P0 IMAD.MOV.U32 R13, RZ, RZ, R16 ;  /* 0x000000ffff0d8224 */ /* 0x000fca00078e0010 */
[----:B------:R0:W2:Y:S04]  /*653e0*/  @!P0 LDG.E.U8 R2, desc[UR20][R12.64] ;  /* 0x000000140c028981 */ /* 0x0000a8000c1e1100 */
[----:B---3--:R-:W-:Y:S04]  /*653f0*/  STL [R1+0x2638], R10 ;  /* 0x0026380a01007387 */ /* 0x008fe80000100800 */
[----:B------:R-:W-:Y:S04]  /*65400*/  STL [R1+0x7d0], R19 ;  /* 0x0007d01301007387 */ /* 0x000fe80000100800 */
[----:B------:R-:W-:Y:S04]  /*65410*/  STL [R1+0x7cc], R20 ;  /* 0x0007cc1401007387 */ /* 0x000fe80000100800 */
[----:B------:R-:W3:Y:S01]  /*65420*/  LDL.LU R9, [R1+0x800] ;  /* 0x0008000001097983 */ /* 0x000ee20000300800 */
[----:B------:R-:W-:-:S03]  /*65430*/  PRMT R6, RZ, 0x7610, R6 ;  /* 0x00007610ff067816 */ /* 0x000fc60000000006 */
[----:B----4-:R-:W-:Y:S04]  /*65440*/  STL [R1+0x2644], R11 ;  /* 0x0026440b01007387 */ /* 0x010fe80000100800 */
[----:B------:R-:W-:Y:S04]  /*65450*/  STL [R1+0x7d8], R7 ;  /* 0x0007d80701007387 */ /* 0x000fe80000100800 */
[----:B------:R1:W-:Y:S01]  /*65460*/  STL [R1+0x7d4], R16 ;  /* 0x0007d41001007387 */ /* 0x0003e20000100800 */
[----:B------:R-:W-:-:S03]  /*65470*/  IADD3 R15, P1, PT, R15, UR15, RZ ;  /* 0x0000000f0f0f7c10 */ /* 0x000fc6000ff3e0ff */
[----:B-1----:R-:W4:Y:S04]  /*65480*/  LDL.LU R16, [R1+0x7fc] ;  /* 0x0007fc0001107983 */ /* 0x002f280000300800 */
[----:B------:R-:W4:Y:S01]  /*65490*/  LDL.LU R7, [R1+0x808] ;  /* 0x0008080001077983 */ /* 0x000f220000300800 */
[----:B------:R-:W-:Y:S02]  /*654a0*/  IADD3.X R18, PT, PT, R18, UR58, RZ, P1, !PT ;  /* 0x0000003a12127c10 */ /* 0x000fe40008ffe4ff */
[----:B------:R-:W-:Y:S01]  /*654b0*/  IADD3 R3, P1, PT, R3, UR15, RZ ;  /* 0x0000000f03037c10 */ /* 0x000fe2000ff3e0ff */
[----:B0-----:R-:W-:Y:S02]  /*654c0*/  @!P0 IMAD.MOV.U32 R12, RZ, RZ, R15 ;  /* 0x000000ffff0c8224 */ /* 0x001fe400078e000f */
[----:B------:R-:W-:Y:S01]  /*654d0*/  @!P0 IMAD.MOV.U32 R13, RZ, RZ, R18 ;  /* 0x000000ffff0d8224 */ /* 0x000fe200078e0012 */
[----:B------:R-:W-:-:S02]  /*654e0*/  IADD3.X R4, PT, PT, R4, UR58, RZ, P1, !PT ;  /* 0x0000003a04047c10 */ /* 0x000fc40008ffe4ff */
        /* <DEDUP_REMOVED lines=8> */
[----:B-1----:R-:W2:Y:S01]  /*65570*/  LDL.LU R15, [R1+0x804] ;  /* 0x00080400010f7983 */ /* 0x002ea20000300800 */
[----:B------:R-:W-:-:S02]  /*65580*/  IADD3 R14, P1, PT, R14, UR15, RZ ;  /* 0x0000000f0e0e7c10 */ /* 0x000fc4000ff3e0ff */
[----:B------:R-:W-:Y:S02]  /*65590*/  PRMT R8, RZ, 0x7610, R8 ;  /* 0x00007610ff087816 */ /* 0x000fe40000000008 */
[----:B------:R-:W-:Y:S01]  /*655a0*/  PRMT R92, RZ, 0x7610, R92 ;  /* 0x00007610ff5c7816 */ /* 0x000fe2000000005c */
[----:B------:R-:W2:Y:S01]  /*655b0*/  LDL.LU R2, [R1+0x810] ;  /* 0x0008100001027983 */ /* 0x000ea20000300800 */
[----:B------:R-:W-:Y:S02]  /*655c0*/  IADD3.X R17, PT, PT, R17, UR58, RZ, P1, !PT ;  /* 0x0000003a11117c10 */ /* 0x000fe40008ffe4ff */
[----:B---3--:R-:W-:Y:S01]  /*655d0*/  IADD3 R9, P1, PT, R9, UR15, RZ ;  /* 0x0000000f09097c10 */ /* 0x008fe2000ff3e0ff */
[----:B0-----:R-:W-:Y:S02]  /*655e0*/  @!P0 IMAD.MOV.U32 R12, RZ, RZ, R14 ;  /* 0x000000ffff0c8224 */ /* 0x001fe400078e000e */
[----:B------:R-:W-:-:S05]  /*655f0*/  @!P0 IMAD.MOV.U32 R13, RZ, RZ, R17 ;  /* 0x000000ffff0d8224 */ /* 0x000fca00078e0011 */
[----:B------:R0:W3:Y:S01]  /*65600*/  @!P0 LDG.E.U8 R8, desc[UR20][R12.64] ;  /* 0x000000140c088981 */ /* 0x0000e2000c1e1100 */
[----:B----4-:R-:W-:Y:S02]  /*65610*/  IADD3.X R16, PT, PT, R16, UR58, RZ, P1, !PT ;  /* 0x0000003a10107c10 */ /* 0x010fe40008ffe4ff */
[----:B------:R-:W-:Y:S02]  /*65620*/  IADD3 R7, P1, PT, R7, UR15, RZ ;  /* 0x0000000f07077c10 */ /* 0x000fe4000ff3e0ff */
[----:B------:R-:W-:Y:S01]  /*65630*/  PRMT R90, RZ, 0x7610, R90 ;  /* 0x00007610ff5a7816 */ /* 0x000fe2000000005a */
[----:B0-----:R-:W-:Y:S02]  /*65640*/  @!P0 IMAD.MOV.U32 R12, RZ, RZ, R9 ;  /* 0x000000ffff0c8224 */ /* 0x001fe400078e0009 */
[----:B------:R-:W-:Y:S01]  /*65650*/  @!P0 IMAD.MOV.U32 R13, RZ, RZ, R16 ;  /* 0x000000ffff0d8224 */ /* 0x000fe200078e0010 */
[----:B------:R-:W-:Y:S04]  /*65660*/  STL [R1+0x2678], R6 ;  /* 0x0026780601007387 */ /* 0x000fe80000100800 */
[----:B------:R0:W4:Y:S04]  /*65670*/  @!P0 LDG.E.U8 R92, desc[UR20][R12.64] ;  /* 0x000000140c5c8981 */ /* 0x000128000c1e1100 */
[----:B------:R-:W-:Y:S04]  /*65680*/  STL [R1+0x7f0], R3 ;  /* 0x0007f00301007387 */ /* 0x000fe80000100800 */
[----:B------:R1:W-:Y:S01]  /*65690*/  STL [R1+0x7ec], R4 ;  /* 0x0007ec0401007387 */ /* 0x0003e20000100800 */
[----:B0-----:R-:W-:-:S03]  /*656a0*/  @!P0 IMAD.MOV.U32 R12, RZ, RZ, R7 ;  /* 0x000000ffff0c8224 */ /* 0x001fc600078e0007 */
[----:B-1----:R-:W4:Y:S04]  /*656b0*/  LDL.LU R4, [R1+0x80c] ;  /* 0x00080c0001047983 */ /* 0x002f280000300800 */
[----:B------:R-:W4:Y:S04]  /*656c0*/  LDL.LU R3, [R1+0x818] ;  /* 0x0008180001037983 */ /* 0x000f280000300800 */
[----:B------:R-:W-:Y:S04]  /*656d0*/  STL [R1+0x264c], R0 ;  /* 0x00264c0001007387 */ /* 0x000fe80000100800 */
[----:B------:R0:W-:Y:S04]  /*656e0*/  STL [R1+0x7f8], R14 ;  /* 0x0007f80e01007387 */ /* 0x0001e80000100800 */
[----:B------:R-:W-:Y:S04]  /*656f0*/  STL [R1+0x7f4], R17 ;  /* 0x0007f41101007387 */ /* 0x000fe80000100800 */
[----:B0-----:R-:W4:Y:S04]  /*65700*/  LDL.LU R14, [R1+0x814] ;  /* 0x00081400010e7983 */ /* 0x001f280000300800 */
[----:B------:R-:W4:Y:S04]  /*65710*/  LDL.LU R11, [R1+0x824] ;  /* 0x00082400010b7983 */ /* 0x000f280000300800 */
[----:B------:R-:W4:Y:S01]  /*65720*/  LDL.LU R10, [R1+0x828] ;  /* 0x00082800010a7983 */ /* 0x000f220000300800 */
[----:B--2---:R-:W-:-:S05]  /*65730*/  IADD3.X R15, PT, PT, R15, UR58, RZ, P1, !PT ;  /* 0x0000003a0f0f7c10 */ /* 0x004fca0008ffe4ff */
[----:B------:R-:W-:-:S05]  /*65740*/  @!P0 IMAD.MOV.U32 R13, RZ, RZ, R15 ;  /* 0x000000ffff0d8224 */ /* 0x000fca00078e000f */
[----:B------:R0:W2:Y:S04]  /*65750*/  @!P0 LDG.E.U8 R90, desc[UR20][R12.64] ;  /* 0x000000140c5a8981 */ /* 0x0000a8000c1e1100 */
[----:B---3--:R-:W-:Y:S04]  /*65760*/  STL [R1+0x2650], R8 ;  /* 0x0026500801007387 */ /* 0x008fe80000100800 */
[----:B------:R1:W-:Y:S04]  /*65770*/  STL [R1+0x800], R9 ;  /* 0x0008000901007387 */ /* 0x0003e80000100800 */
[----:B------:R-:W-:Y:S01]  /*65780*/  STL [R1+0x7fc], R16 ;  /* 0x0007fc1001007387 */ /* 0x000fe20000100800 */
[----:B------:R-:W-:-:S03]  /*65790*/  IADD3 R2, P1, PT, R2, UR15, RZ ;  /* 0x0000000f02027c10 */ /* 0x000fc6000ff3e0ff */
[----:B-1----:R-:W3:Y:S04]  /*657a0*/  LDL.LU R9, [R1+0x82c] ;  /* 0x00082c0001097983 */ /* 0x002ee80000300800 */
[----:B------:R-:W3:Y:S04]  /*657b0*/  LDL.LU R6, [R1+0x830] ;  /* 0x0008300001067983 */ /* 0x000ee80000300800 */
[----:B----4-:R-:W-:Y:S04]  /*657c0*/  STL [R1+0x2654], R92 ;  /* 0x0026545c01007387 */ /* 0x010fe80000100800 */
[----:B------:R1:W-:Y:S04]  /*657d0*/  STL [R1+0x808], R7 ;  /* 0x0008080701007387 */ /* 0x0003e80000100800 */
[----:B------:R-:W-:Y:S01]  /*657e0*/  STL [R1+0x804], R15 ;  /* 0x0008040f01007387 */ /* 0x000fe20000100800 */
[----:B------:R-:W-:Y:S01]  /*657f0*/  PRMT R88, RZ, 0x7610, R88 ;  /* 0x00007610ff587816 */ /* 0x000fe20000000058 */
[----:B0-----:R-:W-:-:S02]  /*65800*/  @!P0 IMAD.MOV.U32 R12, RZ, RZ, R2 ;  /* 0x000000ffff0c8224 */ /* 0x001fc400078e0002 */
[----:B-1----:R-:W4:Y:S04]  /*65810*/  LDL.LU R7, [R1+0x834] ;  /* 0x0008340001077983 */ /* 0x002f280000300800 */
[----:B------:R-:W4:Y:S01]  /*65820*/  LDL.LU R0, [R1+0x838] ;  /* 0x0008380001007983 */ /* 0x000f220000300800 */
[----:B------:R-:W-:Y:S02]  /*65830*/  IADD3.X R4, PT, PT, R4, UR58, RZ, P1, !PT ;  /* 0x0000003a04047c10 */ /* 0x000fe40008ffe4ff */
[----:B------:R-:W-:-:S03]  /*65840*/  IADD3 R3, P1, PT, R3, UR15, RZ ;  /* 0x0000000f03037c10 */ /* 0x000fc6000ff3e0ff */
[----:B------:R-:W-:Y:S01]  /*65850*/  @!P0 IMAD.MOV.U32 R13, RZ, RZ, R4 ;  /* 0x000000ffff0d8224 */ /* 0x000fe200078e0004 */
[----:B------:R-:W-:-:S04]  /*65860*/  PRMT R86, RZ, 0x7610, R86 ;  /* 0x00007610ff567816 */ /* 0x000fc80000000056 */
[----:B------:R0:W4:Y:S01]  /*65870*/  @!P0 LDG.E.U8 R88, desc[UR20][R12.64] ;  /* 0x000000140c588981 */ /* 0x000122000c1e1100 */
[----:B------:R-:W-:Y:S02]  /*65880*/  IADD3.X R14, PT, PT, R14, UR58, RZ, P1, !PT ;  /* 0x0000003a0e0e7c10 */ /* 0x000fe40008ffe4ff */
[----:B------:R-:W-:Y:S01]  /*65890*/  IADD3 R10, P1, PT, R10, UR15, RZ ;  /* 0x0000000f0a0a7c10 */ /* 0x000fe2000ff3e0ff */
[----:B0-----:R-:W-:Y:S02]  /*658a0*/  @!P0 IMAD.MOV.U32 R12, RZ, RZ, R3 ;  /* 0x000000ffff0c8224 */ /* 0x001fe400078e0003 */
[----:B------:R-:W-:Y:S01]  /*658b0*/  @!P0 IMAD.MOV.U32 R13, RZ, RZ, R14 ;  /* 0x000000ffff0d8224 */ /* 0x000fe200078e000e */
[----:B------:R-:W-:Y:S02]  /*658c0*/  IADD3.X R11, PT, PT, R11, UR58, RZ, P1, !PT ;  /* 0x0000003a0b0b7c10 */ /* 0x000fe40008ffe4ff */
[----:B------:R-:W-:Y:S02]  /*658d0*/  PRMT R84, RZ, 0x7610, R84 ;  /* 0x00007610ff547816 */ /* 0x000fe40000000054 */
[----:B------:R0:W4:Y:S02]  /*658e0*/  @!P0 LDG.E.U8 R86, desc[UR20][R12.64] ;  /* 0x000000140c568981 */ /* 0x000124000c1e1100 */
[----:B0-----:R-:W-:-:S02]  /*658f0*/  @!P0 IMAD.MOV.U32 R12, RZ, RZ, R10 ;  /* 0x000000ffff0c8224 */ /* 0x001fc400078e000a */
[----:B------:R-:W-:-:S05]  /*65900*/  @!P0 IMAD.MOV.U32 R13, RZ, RZ, R11 ;  /* 0x000000ffff0d8224 */ /* 0x000fca00078e000b */
[----:B------:R0:W4:Y:S04]  /*65910*/  @!P0 LDG.E.U8 R84, desc[UR20][R12.64] ;  /* 0x000000140c548981 */ /* 0x000128000c1e1100 */
[----:B--2---:R-:W-:Y:S04]  /*65920*/  STL [R1+0x2658], R90 ;  /* 0x0026585a01007387 */ /* 0x004fe80000100800 */
[----:B------:R-:W-:Y:S04]  /*65930*/  STL [R1+0x810], R2 ;  /* 0x0008100201007387 */ /* 0x000fe80000100800 */
[----:B------:R1:W-:Y:S04]  /*65940*/  STL [R1+0x80c], R4 ;  /* 0x00080c0401007387 */ /* 0x0003e80000100800 */
[----:B-1----:R-:W2:Y:S04]  /*65950*/  LDL.LU R4, [R1+0x83c] ;  /* 0x00083c0001047983 */ /* 0x002ea80000300800 */
[----:B------:R-:W2:Y:S01]  /*65960*/  LDL.LU R2, [R1+0x840] ;  /* 0x0008400001027983 */ /* 0x000ea20000300800 */
[----:B---3--:R-:W-:-:S04]  /*65970*/  IADD3 R6, P1, PT, R6, UR15, RZ ;  /* 0x0000000f06067c10 */ /* 0x008fc8000ff3e0ff */
[----:B------:R-:W-:Y:S02]  /*65980*/  IADD3.X R9, PT, PT, R9, UR58, RZ, P1, !PT ;  /* 0x0000003a09097c10 */ /* 0x000fe40008ffe4ff */
[----:B------:R-:W-:Y:S01]  /*65990*/  PRMT R82, RZ, 0x7610, R82 ;  /* 0x00007610ff527816 */ /* 0x000fe20000000052 */
[----:B0-----:R-:W-:Y:S02]  /*659a0*/  @!P0 IMAD.MOV.U32 R12, RZ, RZ, R6 ;  /* 0x000000ffff0c8224 */ /* 0x001fe400078e0006 */
[----:B------:R-:W-:Y:S01]  /*659b0*/  @!P0 IMAD.MOV.U32 R13, RZ, RZ, R9 ;  /* 0x000000ffff0d8224 */ /* 0x000fe200078e0009 */
[----:B----4-:R-:W-:-:S04]  /*659c0*/  IADD3 R0, P1, PT, R0, UR15, RZ ;  /* 0x0000000f00007c10 */ /* 0x010fc8000ff3e0ff */
[----:B------:R0:W3:Y:S01]  /*659d0*/  @!P0 LDG.E.U8 R82, desc[UR20][R12.64] ;  /* 0x000000140c528981 */ /* 0x0000e2000c1e1100 */
[----:B------:R-:W-:Y:S02]  /*659e0*/  IADD3.X R7, PT, PT, R7, UR58, RZ, P1, !PT ;  /* 0x0000003a07077c10 */ /* 0x000fe40008ffe4ff */
[----:B------:R-:W-:Y:S01]  /*659f0*/  PRMT R80, RZ, 0x7610, R80 ;  /* 0x00007610ff507816 */ /* 0x000fe20000000050 */
[----:B0-----:R-:W-:Y:S02]  /*65a00*/  @!P0 IMAD.MOV.U32 R12, RZ, RZ, R0 ;  /* 0x000000ffff0c8224 */ /* 0x001fe400078e0000 */
[----:B------:R-:W-:Y:S01]  /*65a10*/  @!P0 IMAD.MOV.U32 R13, RZ, RZ, R7 ;  /* 0x000000ffff0d8224 */ /* 0x000fe200078e0007 */
[----:B------:R-:W-:Y:S04]  /*65a20*/  STL [R1+0x265c], R88 ;  /* 0x00265c5801007387 */ /* 0x000fe80000100800 */
[----:B------:R0:W-:Y:S04]  /*65a30*/  STL [R1+0x818], R3 ;  /* 0x0008180301007387 */ /* 0x0001e80000100800 */
[----:B------:R-:W-:Y:S04]  /*65a40*/  STL [R1+0x814], R14 ;  /* 0x0008140e01007387 */ /* 0x000fe80000100800 */
[----:B------:R1:W4:Y:S01]  /*65a50*/  @!P0 LDG.E.U8 R80, desc[UR20][R12.64] ;  /* 0x000000140c508981 */ /* 0x000322000c1e1100 */
[----:B------:R-:W-:-:S03]  /*65a60*/  PRMT R78, RZ, 0x7610, R78 ;  /* 0x00007610ff4e7816 */ /* 0x000fc6000000004e */
[----:B0-----:R-:W4:Y:S04]  /*65a70*/  LDL.LU R3, [R1+0x848] ;  /* 0x0008480001037983 */ /* 0x001f280000300800 */
[----:B------:R-:W-:Y:S04]  /*65a80*/  STL [R1+0x2660], R86 ;  /* 0x0026605601007387 */ /* 0x000fe80000100800 */
[----:B------:R0:W-:Y:S04]  /*65a90*/  STL [R1+0x828], R10 ;  /* 0x0008280a01007387 */ /* 0x0001e80000100800 */
[----:B------:R-:W-:Y:S04]  /*65aa0*/  STL [R1+0x824], R11 ;  /* 0x0008240b01007387 */ /* 0x000fe80000100800 */
[----:B0-----:R-:W4:Y:S04]  /*65ab0*/  LDL.LU R10, [R1+0x844] ;  /* 0x00084400010a7983 */ /* 0x001f280000300800 */
[----:B------:R-:W4:Y:S04]  /*65ac0*/  LDL.LU R8, [R1+0x850] ;  /* 0x0008500001087983 */ /* 0x000f280000300800 */
[----:B------:R-:W-:Y:S04]  /*65ad0*/  STL [R1+0x267c], R84 ;  /* 0x00267c5401007387 */ /* 0x000fe80000100800 */
[----:B------:R-:W-:Y:S04]  /*65ae0*/  STL [R1+0x830], R6 ;  /* 0x0008300601007387 */ /* 0x000fe80000100800 */
[----:B------:R0:W-:Y:S04]  /*65af0*/  STL [R1+0x82c], R9 ;  /* 0x00082c0901007387 */ /* 0x0001e80000100800 */
        /* <DEDUP_REMOVED lines=9> */
[----:B------:R1:W-:Y:S04]  /*65b90*/  STL [R1+0x834], R7 ;  /* 0x0008340701007387 */ /* 0x0003e80000100800 */
[----:B-1----:R-:W3:Y:S04]  /*65ba0*/  LDL.LU R7, [R1+0x854] ;  /* 0x0008540001077983 */ /* 0x002ee80000300800 */
[----:B------:R-:W3:Y:S04]  /*65bb0*/  LDL.LU R0, [R1+0x868] ;  /* 0x0008680001007983 */ /* 0x000ee80000300800 */
[----:B----4-:R-:W-:Y:S04]  /*65bc0*/  STL [R1+0x2668], R80 ;  /* 0x0026685001007387 */ /* 0x010fe80000100800 */
[----:B------:R-:W-:Y:S04]  /*65bd0*/  STL [R1+0x840], R2 ;  /* 0x0008400201007387 */ /* 0x000fe80000100800 */
[----:B------:R1:W-:Y:S04]  /*65be0*/  STL [R1+0x83c], R4 ;  /* 0x00083c0401007387 */ /* 0x0003e80000100800 */
[----:B------:R-:W4:Y:S01]  /*65bf0*/  LDL.LU R11, [R1+0x864] ;  /* 0x00086400010b7983 */ /* 0x000f220000300800 */
[----:B------:R-:W-:-:S02]  /*65c00*/  IADD3 R3, P1, PT, R3, UR15, RZ ;  /* 0x0000000f03037c10 */ /* 0x000fc4000ff3e0ff */
[----:B------:R-:W-:Y:S01]  /*65c10*/  PRMT R76, RZ, 0x7610, R76 ;  /* 0x00007610ff4c7816 */ /* 0x000fe2000000004c */
[----:B-1----:R-:W4:Y:S04]  /*65c20*/  LDL.LU R4, [R1+0x86c] ;  /* 0x00086c0001047983 */ /* 0x002f280000300800 */
[----:B------:R-:W4:Y:S01]  /*65c30*/  LDL.LU R2, [R1+0x870] ;  /* 0x0008700001027983 */ /* 0x000f220000300800 */
[----:B0-----:R-:W-:Y:S01]  /*65c40*/  @!P0 IMAD.MOV.U32 R12, RZ, RZ, R3 ;  /* 0x000000ffff0c8224 */ /* 0x001fe200078e0003 */
[----:B------:R-:W-:Y:S02]  /*65c50*/  IADD3.X R10, PT, PT, R10, UR58, RZ, P1, !PT ;  /* 0x0000003a0a0a7c10 */ /* 0x000fe40008ffe4ff */
[----:B------:R-:W-:-:S03]  /*65c60*/  IADD3 R8, P1, PT, R8, UR15, RZ ;  /* 0x0000000f08087c10 */ /* 0x000fc6000ff3e0ff */
[----:B------:R-:W-:Y:S01]  /*65c70*/  @!P0 IMAD.MOV.U32 R13, RZ, RZ, R10 ;  /* 0x000000ffff0d8224 */ /* 0x000fe200078e000a */
[----:B------:R-:W-:-:S04]  /*65c80*/  PRMT R74, RZ, 0x7610, R74 ;  /* 0x00007610ff4a7816 */ /* 0x000fc8000000004a */
[----:B------:R0:W4:Y:S01]  /*65c90*/  @!P0 LDG.E.U8 R76, desc[UR20][R12.64] ;  /* 0x000000140c4c8981 */ /* 0x000122000c1e1100 */
[----:B------:R-:W-:Y:S01]  /*65ca0*/  IADD3.X R9, PT, PT, R9, UR58, RZ, P1, !PT ;  /* 0x0000003a09097c10 */ /* 0x000fe20008ffe4ff */
[----:B0-----:R-:W-:-:S04]  /*65cb0*/  @!P0 IMAD.MOV.U32 R12, RZ, RZ, R8 ;  /* 0x000000ffff0c8224 */ /* 0x001fc800078e0008 */
[----:B------:R-:W-:-:S05]  /*65cc0*/  @!P0 IMAD.MOV.U32 R13, RZ, RZ, R9 ;  /* 0x000000ffff0d8224 */ /* 0x000fca00078e0009 */
[----:B------:R0:W4:Y:S04]  /*65cd0*/  @!P0 LDG.E.U8 R74, desc[UR20][R12.64] ;  /* 0x000000140c4a8981 */ /* 0x000128000c1e1100 */
[----:B--2---:R-:W-:Y:S04]  /*65ce0*/  STL [R1+0x266c], R78 ;  /* 0x00266c4e01007387 */ /* 0x004fe80000100800 */
[----:B------:R-:W-:Y:S04]  /*65cf0*/  STL [R1+0x848], R3 ;  /* 0x0008480301007387 */ /* 0x000fe80000100800 */
[----:B------:R1:W-:Y:S04]  /*65d00*/  STL [R1+0x844], R10 ;  /* 0x0008440a01007387 */ /* 0x0003e80000100800 */
[----:B-1----:R-:W2:Y:S04]  /*65d10*/  LDL.LU R10, [R1+0x874] ;  /* 0x00087400010a7983 */ /* 0x002ea80000300800 */
[----:B------:R-:W2:Y:S01]  /*65d20*/  LDL.LU R3, [R1+0x878] ;  /* 0x0008780001037983 */ /* 0x000ea20000300800 */
[----:B------:R-:W-:-:S04]  /*65d30*/  IADD3 R6, P1, PT, R6, UR15, RZ ;  /* 0x0000000f06067c10 */ /* 0x000fc8000ff3e0ff */
[----:B---3--:R-:W-:Y:S02]  /*65d40*/  IADD3.X R7, PT, PT, R7, UR58, RZ, P1, !PT ;  /* 0x0000003a07077c10 */ /* 0x008fe40008ffe4ff */
[----:B------:R-:W-:Y:S02]  /*65d50*/  IADD3 R0, P1, PT, R0, UR15, RZ ;  /* 0x0000000f00007c10 */ /* 0x000fe4000ff3e0ff */
[----:B------:R-:W-:Y:S01]  /*65d60*/  PRMT R72, RZ, 0x7610, R72 ;  /* 0x00007610ff487816 */ /* 0x000fe20000000048 */
[----:B0-----:R-:W-:Y:S02]  /*65d70*/  @!P0 IMAD.MOV.U32 R12, RZ, RZ, R6 ;  /* 0x000000ffff0c8224 */ /* 0x001fe400078e0006 */
[----:B------:R-:W-:Y:S01]  /*65d80*/  @!P0 IMAD.MOV.U32 R13, RZ, RZ, R7 ;  /* 0x000000ffff0d8224 */ /* 0x000fe200078e0007 */
[----:B----4-:R-:W-:Y:S02]  /*65d90*/  IADD3.X R11, PT, PT, R11, UR58, RZ, P1, !PT ;  /* 0x0000003a0b0b7c10 */ /* 0x010fe40008ffe4ff */
[----:B------:R-:W-:-:S02]  /*65da0*/  PRMT R70, RZ, 0x7610, R70 ;  /* 0x00007610ff467816 */ /* 0x000fc40000000046 */
[----:B------:R0:W3:Y:S01]  /*65db0*/  @!P0 LDG.E.U8 R72, desc[UR20][R12.64] ;  /* 0x000000140c488981 */ /* 0x0000e2000c1e1100 */
[----:B------:R-:W-:Y:S01]  /*65dc0*/  IADD3 R2, P1, PT, R2, UR15, RZ ;  /* 0x0000000f02027c10 */ /* 0x000fe2000ff3e0ff */
[----:B0-----:R-:W-:Y:S02]  /*65dd0*/  @!P0 IMAD.MOV.U32 R12, RZ, RZ, R0 ;  /* 0x000000ffff0c8224 */ /* 0x001fe400078e0000 */
[----:B------:R-:W-:Y:S01]  /*65de0*/  @!P0 IMAD.MOV.U32 R13, RZ, RZ, R11 ;  /* 0x000000ffff0d8224 */ /* 0x000fe200078e000b */
[----:B------:R-:W-:Y:S02]  /*65df0*/  IADD3.X R4, PT, PT, R4, UR58, RZ, P1, !PT ;  /* 0x0000003a04047c10 */ /* 0x000fe40008ffe4ff */
[----:B------:R-:W-:Y:S02]  /*65e00*/  PRMT R68, RZ, 0x7610, R68 ;  /* 0x00007610ff447816 */ /* 0x000fe40000000044 */
[----:B------:R0:W4:Y:S04]  /*65e10*/  @!P0 LDG.E.U8 R70, desc[UR20][R12.64] ;  /* 0x000000140c468981 */ /* 0x000128000c1e1100 */
[----:B------:R-:W-:Y:S04]  /*65e20*/  STL [R1+0x2670], R76 ;  /* 0x0026704c01007387 */ /* 0x000fe80000100800 */
[----:B------:R-:W-:Y:S04]  /*65e30*/  STL [R1+0x850], R8 ;  /* 0x0008500801007387 */ /* 0x000fe80000100800 */
[----:B------:R1:W-:Y:S01]  /*65e40*/  STL [R1+0x84c], R9 ;  /* 0x00084c0901007387 */ /* 0x0003e20000100800 */
[----:B0-----:R-:W-:-:S02]  /*65e50*/  @!P0 IMAD.MOV.U32 R12, RZ, RZ, R2 ;  /* 0x000000ffff0c8224 */ /* 0x001fc400078e0002 */
[----:B------:R-:W-:Y:S01]  /*65e60*/  @!P0 IMAD.MOV.U32 R13, RZ, RZ, R4 ;  /* 0x000000ffff0d8224 */ /* 0x000fe200078e0004 */
[----:B------:R-:W-:-:S04]  /*65e70*/  PRMT R66, RZ, 0x7610, R66 ;  /* 0x00007610ff427816 */ /* 0x000fc80000000042 */
[----:B------:R0:W4:Y:S04]  /*65e80*/  @!P0 LDG.E.U8 R68, desc[UR20][R12.64] ;  /* 0x000000140c448981 */ /* 0x000128000c1e1100 */
[----:B-1----:R-:W4:Y:S04]  /*65e90*/  LDL.LU R9, [R1+0x87c] ;  /* 0x00087c0001097983 */ /* 0x002f280000300800 */
[----:B------:R-:W4:Y:S04]  /*65ea0*/  LDL.LU R8, [R1+0x880] ;  /* 0x0008800001087983 */ /* 0x000f280000300800 */
        /* <DEDUP_REMOVED lines=8> */
[----:B------:R-:W-:-:S05]  /*65f30*/  @!P0 IMAD.MOV.U32 R13, RZ, RZ, R10 ;  /* 0x000000ffff0d8224 */ /* 0x000fca00078e000a */
[----:B------:R0:W2:Y:S04]  /*65f40*/  @!P0 LDG.E.U8 R66, desc[UR20][R12.64] ;  /* 0x000000140c428981 */ /* 0x0000a8000c1e1100 */
[----:B---3--:R-:W-:Y:S04]  /*65f50*/  STL [R1+0x2684], R72 ;  /* 0x0026844801007387 */ /* 0x008fe80000100800 */
[----:B------:R1:W-:Y:S04]  /*65f60*/  STL [R1+0x868], R0 ;  /* 0x0008680001007387 */ /* 0x0003e80000100800 */
[----:B------:R-:W-:Y:S04]  /*65f70*/  STL [R1+0x864], R11 ;  /* 0x0008640b01007387 */ /* 0x000fe80000100800 */
[----:B-1----:R-:W3:Y:S04]  /*65f80*/  LDL.LU R0, [R1+0x890] ;  /* 0x0008900001007983 */ /* 0x002ee80000300800 */
[----:B----4-:R-:W-:Y:S04]  /*65f90*/  STL [R1+0x2688], R70 ;  /* 0x0026884601007387 */ /* 0x010fe80000100800 */
[----:B------:R-:W-:Y:S04]  /*65fa0*/  STL [R1+0x870], R2 ;  /* 0x0008700201007387 */ /* 0x000fe80000100800 */
[----:B------:R1:W-:Y:S04]  /*65fb0*/  STL [R1+0x86c], R4 ;  /* 0x00086c0401007387 */ /* 0x0003e80000100800 */
[----:B-1----:R-:W4:Y:S04]  /*65fc0*/  LDL.LU R4, [R1+0x88c] ;  /* 0x00088c0001047983 */ /* 0x002f280000300800 */
[----:B------:R-:W4:Y:S04]  /*65fd0*/  LDL.LU R2, [R1+0x898] ;  /* 0x0008980001027983 */ /* 0x000f280000300800 */
[----:B------:R-:W-:Y:S04]  /*65fe0*/  STL [R1+0x268c], R68 ;  /* 0x00268c4401007387 */ /* 0x000fe80000100800 */
[----:B------:R1:W-:Y:S01]  /*65ff0*/  STL [R1+0x878], R3 ;  /* 0x0008780301007387 */ /* 0x0003e20000100800 */
[----:B------:R-:W-:-:S03]  /*66000*/  IADD3 R8, P1, PT, R8, UR15, RZ ;  /* 0x0000000f08087c10 */ /* 0x000fc6000ff3e0ff */
[----:B------:R0:W-:Y:S01]  /*66010*/  STL [R1+0x874], R10 ;  /* 0x0008740a01007387 */ /* 0x0001e20000100800 */
[----:B------:R-:W-:-:S03]  /*66020*/  IADD3.X R9, PT, PT, R9, UR58, RZ, P1, !PT ;  /* 0x0000003a09097c10 */ /* 0x000fc60008ffe4ff */
[----:B-1----:R-:W4:Y:S04]  /*66030*/  LDL.LU R3, [R1+0x894] ;  /* 0x0008940001037983 */ /* 0x002f280000300800 */
[----:B0-----:R-:W4:Y:S01]  /*66040*/  LDL.LU R10, [R1+0x8a8] ;  /* 0x0008a800010a7983 */ /* 0x001f220000300800 */
[----:B------:R-:W-:Y:S01]  /*66050*/  PRMT R64, RZ, 0x7610, R64 ;  /* 0x00007610ff407816 */ /* 0x000fe20000000040 */
[----:B------:R-:W-:Y:S02]  /*66060*/  @!P0 IMAD.MOV.U32 R12, RZ, RZ, R8 ;  /* 0x000000ffff0c8224 */ /* 0x000fe400078e0008 */
[----:B------:R-:W-:Y:S01]  /*66070*/  @!P0 IMAD.MOV.U32 R13, RZ, RZ, R9 ;  /* 0x000000ffff0d8224 */ /* 0x000fe200078e0009 */
[----:B------:R-:W-:-:S04]  /*66080*/  PRMT R62, RZ, 0x7610, R62 ;  /* 0x00007610ff3e7816 */ /* 0x000fc8000000003e */
[----:B------:R0:W4:Y:S01]  /*66090*/  @!P0 LDG.E.U8 R64, desc[UR20][R12.64] ;  /* 0x000000140c408981 */ /* 0x000122000c1e1100 */
[----:B------:R-:W-:-:S04]  /*660a0*/  IADD3 R6, P1, PT, R6, UR15, RZ ;  /* 0x0000000f06067c10 */ /* 0x000fc8000ff3e0ff */
[----:B------:R-:W-:Y:S01]  /*660b0*/  IADD3.X R7, PT, PT, R7, UR58, RZ, P1, !PT ;  /* 0x0000003a07077c10 */ /* 0x000fe20008ffe4ff */
[----:B0-----:R-:W-:-:S04]  /*660c0*/  @!P0 IMAD.MOV.U32 R12, RZ, RZ, R6 ;  /* 0x000000ffff0c8224 */ /* 0x001fc800078e0006 */
[----:B------:R-:W-:-:S05]  /*660d0*/  @!P0 IMAD.MOV.U32 R13, RZ, RZ, R7 ;  /* 0x000000ffff0d8224 */ /* 0x000fca00078e0007 */
[----:B------:R0:W4:Y:S04]  /*660e0*/  @!P0 LDG.E.U8 R62, desc[UR20][R12.64] ;  /* 0x000000140c3e8981 */ /* 0x000128000c1e1100 */
[----:B--2---:R-:W-:Y:S04]  /*660f0*/  STL [R1+0x2690], R66 ;  /* 0x0026904201007387 */ /* 0x004fe80000100800 */
[----:B------:R1:W-:Y:S04]  /*66100*/  STL [R1+0x880], R8 ;  /* 0x0008800801007387 */ /* 0x0003e80000100800 */
[----:B------:R2:W-:Y:S04]  /*66110*/  STL [R1+0x87c], R9 ;  /* 0x00087c0901007387 */ /* 0x0005e80000100800 */
[----:B------:R-:W4:Y:S01]  /*66120*/  LDL.LU R11, [R1+0x8a4] ;  /* 0x0008a400010b7983 */ /* 0x000f220000300800 */
[----:B------:R-:W-:-:S02]  /*66130*/  PRMT R60, RZ, 0x7610, R60 ;  /* 0x00007610ff3c7816 */ /* 0x000fc4000000003c */
[----:B------:R-:W-:Y:S02]  /*66140*/  PRMT R58, RZ, 0x7610, R58 ;  /* 0x00007610ff3a7816 */ /* 0x000fe4000000003a */
[----:B------:R-:W-:Y:S01]  /*66150*/  PRMT R56, RZ, 0x7610, R56 ;  /* 0x00007610ff387816 */ /* 0x000fe20000000038 */
[----:B-1----:R-:W4:Y:S01]  /*66160*/  LDL.LU R8, [R1+0x8b0] ;  /* 0x0008b00001087983 */ /* 0x002f220000300800 */
[----:B---3--:R-:W-:-:S05]  /*66170*/  IADD3 R0, P1, PT, R0, UR15, RZ ;  /* 0x0000000f00007c10 */ /* 0x008fca000ff3e0ff */
[----:B0-----:R-:W-:Y:S01]  /*66180*/  @!P0 IMAD.MOV.U32 R12, RZ, RZ, R0 ;  /* 0x000000ffff0c8224 */ /* 0x001fe200078e0000 */
[----:B----4-:R-:W-:Y:S02]  /*66190*/  IADD3.X R4, PT, PT, R4, UR58, RZ, P1, !PT ;  /* 0x0000003a04047c10 */ /* 0x010fe40008ffe4ff */
[----:B------:R-:W-:-:S03]  /*661a0*/  IADD3 R2, P1, PT, R2, UR15, RZ ;  /* 0x0000000f02027c10 */ /* 0x000fc6000ff3e0ff */
[----:B------:R-:W-:-:S05]  /*661b0*/  @!P0 IMAD.MOV.U32 R13, RZ, RZ, R4 ;  /* 0x000000ffff0d8224 */ /* 0x000fca00078e0004 */
[----:B------:R0:W3:Y:S01]  /*661c0*/  @!P0 LDG.E.U8 R60, desc[UR20][R12.64] ;  /* 0x000000140c3c8981 */ /* 0x0000e2000c1e1100 */
[----:B------:R-:W-:Y:S02]  /*661d0*/  IADD3.X R3, PT, PT, R3, UR58, RZ, P1, !PT ;  /* 0x0000003a03037c10 */ /* 0x000fe40008ffe4ff */
[----:B------:R-:W-:Y:S01]  /*661e0*/  IADD3 R10, P1, PT, R10, UR15, RZ ;  /* 0x0000000f0a0a7c10 */ /* 0x000fe2000ff3e0ff */
[----:B0-----:R-:W-:Y:S02]  /*661f0*/  @!P0 IMAD.MOV.U32 R12, RZ, RZ, R2 ;  /* 0x000000ffff0c8224 */ /* 0x001fe400078e0002 */
[----:B------:R-:W-:Y:S01]  /*66200*/  @!P0 IMAD.MOV.U32 R13, RZ, RZ, R3 ;  /* 0x000000ffff0d8224 */ /* 0x000fe200078e0003 */
[----:B------:R-:W-:Y:S04]  /*66210*/  STL [R1+0x2694], R64 ;  /* 0x0026944001007387 */ /* 0x000fe80000100800 */
[----:B------:R-:W-:Y:S04]  /*66220*/  STL [R1+0x888], R6 ;  /* 0x0008880601007387 */ /* 0x000fe80000100800 */
[----:B------:R0:W-:Y:S04]  /*66230*/  STL [R1+0x884], R7 ;  /* 0x0008840701007387 */ /* 0x0001e80000100800 */
[----:B--2---:R-:W2:Y:S04]  /*66240*/  LDL.LU R9, [R1+0x8ac] ;  /* 0x0008ac0001097983 */ /* 0x004ea80000300800 */
[----:B------:R1:W4:Y:S04]  /*66250*/  @!P0 LDG.E.U8 R58, desc[UR20][R12.64] ;  /* 0x000000140c3a8981 */ /* 0x000328000c1e1100 */
[----:B0-----:R-:W2:Y:S04]  /*66260*/  LDL.LU R7, [R1+0x8b4] ;  /* 0x0008b40001077983 */ /* 0x001ea80000300800 */
[----:B------:R-:W2:Y:S01]  /*66270*/  LDL.LU R6, [R1+0x8b8] ;  /* 0x0008b80001067983 */ /* 0x000ea20000300800 */
[----:B-1----:R-:W-:-:S03]  /*66280*/  @!P0 IMAD.MOV.U32 R12, RZ, RZ, R10 ;  /* 0x000000ffff0c8224 */ /* 0x002fc600078e000a */
[----:B------:R-:W-:Y:S04]  /*66290*/  STL [R1+0x2698], R62 ;  /* 0x0026983e01007387 */ /* 0x000fe80000100800 */
[----:B------:R-:W-:Y:S04]  /*662a0*/  STL [R1+0x890], R0 ;  /* 0x0008900001007387 */ /* 0x000fe80000100800 */
[----:B------:R0:W-:Y:S04]  /*662b0*/  STL [R1+0x88c], R4 ;  /* 0x00088c0401007387 */ /* 0x0001e80000100800 */
[----:B0-----:R-:W2:Y:S04]  /*662c0*/  LDL.LU R4, [R1+0x8bc] ;  /* 0x0008bc0001047983 */ /* 0x001ea80000300800 */
[----:B------:R-:W2:Y:S01]  /*662d0*/  LDL.LU R0, [R1+0x8c0] ;  /* 0x0008c00001007983 */ /* 0x000ea20000300800 */
[----:B------:R-:W-:-:S05]  /*662e0*/  IADD3.X R11, PT, PT, R11, UR58, RZ, P1, !PT ;  /* 0x0000003a0b0b7c10 */ /* 0x000fca0008ffe4ff */
[----:B------:R-:W-:-:S05]  /*662f0*/  @!P0 IMAD.MOV.U32 R13, RZ, RZ, R11 ;  /* 0x000000ffff0d8224 */ /* 0x000fca00078e000b */
[----:B------:R0:W2:Y:S01]  /*66300*/  @!P0 LDG.E.U8 R56, desc[UR20][R12.64] ;  /* 0x000000140c388981 */ /* 0x0000a2000c1e1100 */
[----:B------:R-:W-:Y:S02]  /*66310*/  IADD3 R8, P1, PT, R8, UR15, RZ ;  /* 0x0000000f08087c10 */ /* 0x000fe4000ff3e0ff */
[----:B------:R-:W-:Y:S02]  /*66320*/  PRMT R54, RZ, 0x7610, R54 ;  /* 0x00007610ff367816 */ /* 0x000fe40000000036 */
[----:B------:R-:W-:Y:S01]  /*66330*/  PRMT R52, RZ, 0x7610, R52 ;  /* 0x00007610ff347816 */ /* 0x000fe20000000034 */
[----:B0-----:R-:W-:Y:S01]  /*66340*/  @!P0 IMAD.MOV.U32 R12, RZ, RZ, R8 ;  /* 0x000000ffff0c8224 */ /* 0x001fe200078e0008 */
[----:B---3--:R-:W-:Y:S04]  /*66350*/  STL [R1+0x269c], R60 ;  /* 0x00269c3c01007387 */ /* 0x008fe80000100800 */
[----:B------:R-:W-:Y:S04]  /*66360*/  STL [R1+0x898], R2 ;  /* 0x0008980201007387 */ /* 0x000fe80000100800 */
[----:B------:R0:W-:Y:S04]  /*66370*/  STL [R1+0x894], R3 ;  /* 0x0008940301007387 */ /* 0x0001e80000100800 */
[----:B0-----:R-:W3:Y:S04]  /*66380*/  LDL.LU R3, [R1+0x8c4] ;  /* 0x0008c40001037983 */ /* 0x001ee80000300800 */
[----:B------:R-:W3:Y:S04]  /*66390*/  LDL.LU R2, [R1+0x8c8] ;  /* 0x0008c80001027983 */ /* 0x000ee80000300800 */
[----:B----4-:R-:W-:Y:S04]  /*663a0*/  STL [R1+0x26a0], R58 ;  /* 0x0026a03a01007387 */ /* 0x010fe80000100800 */
[----:B------:R-:W-:Y:S04]  /*663b0*/  STL [R1+0x8a8], R10 ;  /* 0x0008a80a01007387 */ /* 0x000fe80000100800 */
[----:B------:R0:W-:Y:S01]  /*663c0*/  STL [R1+0x8a4], R11 ;  /* 0x0008a40b01007387 */ /* 0x0001e20000100800 */
[----:B--2---:R-:W-:-:S02]  /*663d0*/  IADD3.X R9, PT, PT, R9, UR58, RZ, P1, !PT ;  /* 0x0000003a09097c10 */ /* 0x004fc40008ffe4ff */
[----:B------:R-:W-:Y:S01]  /*663e0*/  IADD3 R6, P1, PT, R6, UR15, RZ ;  /* 0x0000000f06067c10 */ /* 0x000fe2000ff3e0ff */
[----:B0-----:R-:W2:Y:S04]  /*663f0*/  LDL.LU R11, [R1+0x8cc] ;  /* 0x0008cc00010b7983 */ /* 0x001ea80000300800 */
[----:B------:R-:W4:Y:S01]  /*66400*/  LDL.LU R10, [R1+0x8d0] ;  /* 0x0008d000010a7983 */ /* 0x000f220000300800 */
[----:B------:R-:W-:Y:S01]  /*66410*/  @!P0 IMAD.MOV.U32 R13, RZ, RZ, R9 ;  /* 0x000000ffff0d8224 */ /* 0x000fe200078e0009 */
[----:B------:R-:W-:-:S04]  /*66420*/  IADD3.X R7, PT, PT, R7, UR58, RZ, P1, !PT ;  /* 0x0000003a07077c10 */ /* 0x000fc80008ffe4ff */
[----:B------:R0:W2:Y:S01]  /*66430*/  @!P0 LDG.E.U8 R54, desc[UR20][R12.64] ;  /* 0x000000140c368981 */ /* 0x0000a2000c1e1100 */
[----:B------:R-:W-:Y:S01]  /*66440*/  IADD3 R0, P1, PT, R0, UR15, RZ ;  /* 0x0000000f00007c10 */ /* 0x000fe2000ff3e0ff */
[----:B0-----:R-:W-:Y:S02]  /*66450*/  @!P0 IMAD.MOV.U32 R12, RZ, RZ, R6 ;  /* 0x000000ffff0c8224 */ /* 0x001fe400078e0006 */
[----:B------:R-:W-:Y:S01]  /*66460*/  @!P0 IMAD.MOV.U32 R13, RZ, RZ, R7 ;  /* 0x000000ffff0d8224 */ /* 0x000fe200078e0007 */
[----:B------:R-:W-:-:S04]  /*66470*/  IADD3.X R4, PT, PT, R4, UR58, RZ, P1, !PT ;  /* 0x0000003a04047c10 */ /* 0x000fc80008ffe4ff */
[----:B------:R0:W2:Y:S02]  /*66480*/  @!P0 LDG.E.U8 R52, desc[UR20][R12.64] ;  /* 0x000000140c348981 */ /* 0x0000a4000c1e1100 */
[----:B0-----:R-:W-:Y:S02]  /*66490*/  @!P0 IMAD.MOV.U32 R13, RZ, RZ, R4 ;  /* 0x000000ffff0d8224 */ /* 0x001fe400078e0004 */
[----:B------:R-:W-:Y:S01]  /*664a0*/  @!P0 IMAD.MOV.U32 R12, RZ, RZ, R0 ;  /* 0x000000ffff0c8224 */ /* 0x000fe200078e0000 */
[----:B------:R-:W-:Y:S04]  /*664b0*/  STL [R1+0x26a4], R56 ;  /* 0x0026a43801007387 */ /* 0x000fe80000100800 */
[----:B------:R-:W-:Y:S04]  /*664c0*/  STL [R1+0x8b0], R8 ;  /* 0x0008b00801007387 */ /* 0x000fe80000100800 */
[----:B------:R0:W-:Y:S04]  /*664d0*/  STL [R1+0x8ac], R9 ;  /* 0x0008ac0901007387 */ /* 0x0001e80000100800 */
[----:B0-----:R-:W2:Y:S04]  /*664e0*/  LDL.LU R9, [R1+0x8d4] ;  /* 0x0008d40001097983 */ /* 0x001ea80000300800 */
[----:B------:R-:W2:Y:S04]  /*664f0*/  LDL.LU R8, [R1+0x8d8] ;  /* 0x0008d80001087983 */ /* 0x000ea80000300800 */
[----:B------:R-:W-:Y:S04]  /*66500*/  STL [R1+0x8b8], R6 ;  /* 0x0008b80601007387 */ /* 0x000fe80000100800 */
[----:B------:R0:W-:Y:S04]  /*66510*/  STL [R1+0x8b4], R7 ;  /* 0x0008b40701007387 */ /* 0x0001e80000100800 */
[----:B0-----:R-:W2:Y:S04]  /*66520*/  LDL.LU R7, [R1+0x8e4] ;  /* 0x0008e40001077983 */ /* 0x001ea80000300800 */
[----:B------:R-:W2:Y:S04]  /*66530*/  LDL.LU R6, [R1+0x8e8] ;  /* 0x0008e80001067983 */ /* 0x000ea80000300800 */
[----:B------:R-:W-:Y:S04]  /*66540*/  STL [R1+0x8c0], R0 ;  /* 0x0008c00001007387 */ /* 0x000fe80000100800 */
[----:B------:R0:W-:Y:S04]  /*66550*/  STL [R1+0x8bc], R4 ;  /* 0x0008bc0401007387 */ /* 0x0001e80000100800 */
[----:B0-----:R-:W2:Y:S04]  /*66560*/  LDL.LU R4, [R1+0x8ec] ;  /* 0x0008ec0001047983 */ /* 0x001ea80000300800 */
[----:B------:R-:W2:Y:S01]  /*66570*/  LDL.LU R0, [R1+0x8f0] ;  /* 0x0008f00001007983 */ /* 0x000ea20000300800 */
[----:B---3--:R-:W-:-:S02]  /*66580*/  IADD3 R2, P1, PT, R2, UR15, RZ ;  /* 0x0000000f02027c10 */ /* 0x008fc4000ff3e0ff */
[----:B------:R-:W-:Y:S02]  /*66590*/  PRMT R50, RZ, 0x7610, R50 ;  /* 0x00007610ff327816 */ /* 0x000fe40000000032 */
[----:B------:R-:W-:Y:S02]  /*665a0*/  IADD3.X R3, PT, PT, R3, UR58, RZ, P1, !PT ;  /* 0x0000003a03037c10 */ /* 0x000fe40008ffe4ff */
[----:B------:R-:W-:Y:S01]  /*665b0*/  PRMT R48, RZ, 0x7610, R48 ;  /* 0x00007610ff307816 */ /* 0x000fe20000000030 */
[----:B------:R-:W-:Y:S04]  /*665c0*/  STL [R1+0x8c8], R2 ;  /* 0x0008c80201007387 */ /* 0x000fe80000100800 */
[----:B------:R0:W3:Y:S04]  /*665d0*/  @!P0 LDG.E.U8 R50, desc[UR20][R12.64] ;  /* 0x000000140c328981 */ /* 0x0000e8000c1e1100 */
[----:B------:R1:W-:Y:S01]  /*665e0*/  STL [R1+0x8c4], R3 ;  /* 0x0008c40301007387 */ /* 0x0003e20000100800 */
[----:B----4-:R-:W-:Y:S01]  /*665f0*/  IADD3 R10, P1, PT, R10, UR15, RZ ;  /* 0x0000000f0a0a7c10 */ /* 0x010fe2000ff3e0ff */
[----:B0-----:R-:W-:-:S02]  /*66600*/  @!P0 IMAD.MOV.U32 R12, RZ, RZ, R2 ;  /* 0x000000ffff0c8224 */ /* 0x001fc400078e0002 */
[----:B------:R-:W-:Y:S01]  /*66610*/  @!P0 IMAD.MOV.U32 R13, RZ, RZ, R3 ;  /* 0x000000ffff0d8224 */ /* 0x000fe200078e0003 */
[----:B--2---:R-:W-:Y:S01]  /*66620*/  IADD3.X R11, PT, PT, R11, UR58, RZ, P1, !PT ;  /* 0x0000003a0b0b7c10 */ /* 0x004fe20008ffe4ff */
[----:B-1----:R-:W2:Y:S04]  /*66630*/  LDL.LU R3, [R1+0x8f4] ;  /* 0x0008f40001037983 */ /* 0x002ea80000300800 */
[----:B------:R-:W4:Y:S04]  /*66640*/  LDL.LU R2, [R1+0x8f8] ;  /* 0x0008f80001027983 */ /* 0x000f280000300800 */
[----:B------:R0:W2:Y:S04]  /*66650*/  @!P0 LDG.E.U8 R48, desc[UR20][R12.64] ;  /* 0x000000140c308981 */ /* 0x0000a8000c1e1100 */
[----:B------:R-:W-:Y:S01]  /*66660*/  STL [R1+0x8d0], R10 ;  /* 0x0008d00a01007387 */ /* 0x000fe20000100800 */
[----:B------:R-:W-:-:S02]  /*66670*/  @!P0 IMAD.MOV.U32 R14, RZ, RZ, R10 ;  /* 0x000000ffff0e8224 */ /* 0x000fc400078e000a */
[----:B------:R-:W-:Y:S01]  /*66680*/  @!P0 IMAD.MOV.U32 R15, RZ, RZ, R11 ;  /* 0x000000ffff0f8224 */ /* 0x000fe200078e000b */
[----:B------:R1:W-:Y:S01]  /*66690*/  STL [R1+0x8cc], R11 ;  /* 0x0008cc0b01007387 */ /* 0x0003e20000100800 */
[----:B0-----:R-:W-:Y:S02]  /*666a0*/  PRMT R12, RZ, 0x7610, R12 ;  /* 0x00007610ff0c7816 */ /* 0x001fe4000000000c */
[----:B------:R-:W-:Y:S01]  /*666b0*/  PRMT R13, RZ, 0x7610, R13 ;  /* 0x00007610ff0d7816 */ /* 0x000fe2000000000d */
[----:B-1----:R-:W3:Y:S04]  /*666c0*/  LDL.LU R11, [R1+0x8fc] ;  /* 0x0008fc00010b7983 */ /* 0x002ee80000300800 */
[----:B------:R-:W3:Y:S04]  /*666d0*/  LDL.LU R10, [R1+0x900] ;  /* 0x00090000010a7983 */ /* 0x000ee80000300800 */
[----:B------:R0:W3:Y:S01]  /*666e0*/  @!P0 LDG.E.U8 R12, desc[UR20][R14.64] ;  /* 0x000000140e0c8981 */ /* 0x0000e2000c1e1100 */
[----:B------:R-:W-:-:S04]  /*666f0*/  IADD3 R8, P1, PT, R8, UR15, RZ ;  /* 0x0000000f08087c10 */ /* 0x000fc8000ff3e0ff */
[----:B------:R-:W-:Y:S01]  /*66700*/  IADD3.X R9, PT, PT, R9, UR58, RZ, P1, !PT ;  /* 0x0000003a09097c10 */ /* 0x000fe20008ffe4ff */
[----:B------:R-:W-:Y:S01]  /*66710*/  STL [R1+0x8d8], R8 ;  /* 0x0008d80801007387 */ /* 0x000fe20000100800 */
[----:B0-----:R-:W-:-:S03]  /*66720*/  @!P0 IMAD.MOV.U32 R14, RZ, RZ, R8 ;  /* 0x000000ffff0e8224 */ /* 0x001fc600078e0008 */
[----:B------:R-:W-:Y:S01]  /*66730*/  @!P0 IMAD.MOV.U32 R15, RZ, RZ, R9 ;  /* 0x000000ffff0f8224 */ /* 0x000fe200078e0009 */
[----:B------:R0:W-:Y:S01]  /*66740*/  STL [R1+0x8d4], R9 ;  /* 0x0008d40901007387 */ /* 0x0001e20000100800 */
[----:B------:R-:W-:-:S03]  /*66750*/  IADD3 R6, P1, PT, R6, UR15, RZ ;  /* 0x0000000f06067c10 */ /* 0x000fc6000ff3e0ff */
[----:B------:R1:W3:Y:S01]  /*66760*/  @!P0 LDG.E.U8 R13, desc[UR20][R14.64] ;  /* 0x000000140e0d8981 */ /* 0x0002e2000c1e1100 */
[----:B------:R-:W-:-:S03]  /*66770*/  IADD3.X R7, PT, PT, R7, UR58, RZ, P1, !PT ;  /* 0x0000003a07077c10 */ /* 0x000fc60008ffe4ff */
[----:B0-----:R-:W3:Y:S04]  /*66780*/  LDL.LU R9, [R1+0x904] ;  /* 0x0009040001097983 */ /* 0x001ee80000300800 */
[----:B------:R-:W3:Y:S04]  /*66790*/  LDL.LU R8, [R1+0x908] ;  /* 0x0009080001087983 */ /* 0x000ee80000300800 */
[----:B------:R-:W-:Y:S01]  /*667a0*/  STL [R1+0x8e8], R6 ;  /* 0x0008e80601007387 */ /* 0x000fe20000100800 */
[----:B------:R-:W-:Y:S01]  /*667b0*/  @!P0 IMAD.MOV.U32 R16, RZ, RZ, R6 ;  /* 0x000000ffff108224 */ /* 0x000fe200078e0006 */
[----:B-1----:R-:W-:-:S02]  /*667c0*/  PRMT R14, RZ, 0x7610, R14 ;  /* 0x00007610ff0e7816 */ /* 0x002fc4000000000e */
[----:B------:R-:W-:Y:S01]  /*667d0*/  IADD3 R0, P1, PT, R0, UR15, RZ ;  /* 0x0000000f00007c10 */ /* 0x000fe2000ff3e0ff */
[----:B------:R-:W-:Y:S01]  /*667e0*/  @!P0 IMAD.MOV.U32 R17, RZ, RZ, R7 ;  /* 0x000000ffff118224 */ /* 0x000fe200078e0007 */
[----:B------:R0:W-:Y:S02]  /*667f0*/  STL [R1+0x8e4], R7 ;  /* 0x0008e40701007387 */ /* 0x0001e40000100800 */
[----:B------:R-:W-:Y:S02]  /*66800*/  IADD3.X R4, PT, PT, R4, UR58, RZ, P1, !PT ;  /* 0x0000003a04047c10 */ /* 0x000fe40008ffe4ff */
[----:B------:R1:W3:Y:S04]  /*66810*/  @!P0 LDG.E.U8 R14, desc[UR20][R16.64] ;  /* 0x00000014100e8981 */ /* 0x0002e8000c1e1100 */
[----:B0-----:R-:W3:Y:S04]  /*66820*/  LDL.LU R7, [R1+0x90c] ;  /* 0x00090c0001077983 */ /* 0x001ee80000300800 */
[----:B------:R-:W3:Y:S04]  /*66830*/  LDL.LU R6, [R1+0x910] ;  /* 0x0009100001067983 */ /* 0x000ee80000300800 */
[----:B------:R-:W-:Y:S04]  /*66840*/  STL [R1+0x8f0], R0 ;  /* 0x0008f00001007387 */ /* 0x000fe80000100800 */
[----:B------:R0:W-:Y:S01]  /*66850*/  STL [R1+0x8ec], R4 ;  /* 0x0008ec0401007387 */ /* 0x0001e20000100800 */
[----:B-1----:R-:W-:-:S02]  /*66860*/  @!P0 IMAD.MOV.U32 R17, RZ, RZ, R4 ;  /* 0x000000ffff118224 */ /* 0x002fc400078e0004 */
[----:B------:R-:W-:Y:S01]  /*66870*/  @!P0 IMAD.MOV.U32 R16, RZ, RZ, R0 ;  /* 0x000000ffff108224 */ /* 0x000fe200078e0000 */
[----:B0-----:R-:W3:Y:S04]  /*66880*/  LDL.LU R4, [R1+0x914] ;  /* 0x0009140001047983 */ /* 0x001ee80000300800 */
[----:B------:R-:W3:Y:S01]  /*66890*/  LDL.LU R0, [R1+0x918] ;  /* 0x0009180001007983 */ /* 0x000ee20000300800 */
[----:B----4-:R-:W-:Y:S02]  /*668a0*/  IADD3 R2, P1, PT, R2, UR15, RZ ;  /* 0x0000000f02027c10 */ /* 0x010fe4000ff3e0ff */
[----:B------:R-:W-:Y:S02]  /*668b0*/  PRMT R15, RZ, 0x7610, R15 ;  /* 0x00007610ff0f7816 */ /* 0x000fe4000000000f */
[----:B--2---:R-:W-:Y:S01]  /*668c0*/  IADD3.X R3, PT, PT, R3, UR58, RZ, P1, !PT ;  /* 0x0000003a03037c10 */ /* 0x004fe20008ffe4ff */
[----:B------:R-:W-:Y:S04]  /*668d0*/  STL [R1+0x8f8], R2 ;  /* 0x0008f80201007387 */ /* 0x000fe80000100800 */
[----:B------:R0:W2:Y:S04]  /*668e0*/  @!P0 LDG.E.U8 R15, desc[UR20][R16.64] ;  /* 0x00000014100f8981 */ /* 0x0000a8000c1e1100 */
[----:B------:R1:W-:Y:S01]  /*668f0*/  STL [R1+0x8f4], R3 ;  /* 0x0008f40301007387 */ /* 0x0003e20000100800 */
[----:B------:R-:W-:-:S02]  /*66900*/  @!P0 IMAD.MOV.U32 R18, RZ, RZ, R2 ;  /* 0x000000ffff128224 */ /* 0x000fc400078e0002 */
[----:B------:R-:W-:Y:S01]  /*66910*/  @!P0 IMAD.MOV.U32 R19, RZ, RZ, R3 ;  /* 0x000000ffff138224 */ /* 0x000fe200078e0003 */
[----:B---3--:R-:W-:Y:S02]  /*66920*/  IADD3 R10, P1, PT, R10, UR15, RZ ;  /* 0x0000000f0a0a7c10 */ /* 0x008fe4000ff3e0ff */
[----:B0-----:R-:W-:Y:S01]  /*66930*/  PRMT R16, RZ, 0x7610, R16 ;  /* 0x00007610ff107816 */ /* 0x001fe20000000010 */
[----:B-1----:R-:W3:Y:S04]  /*66940*/  LDL.LU R3, [R1+0x924] ;  /* 0x0009240001037983 */ /* 0x002ee80000300800 */
[----:B------:R-:W4:Y:S01]  /*66950*/  LDL.LU R2, [R1+0x928] ;  /* 0x0009280001027983 */ /* 0x000f220000300800 */
[----:B------:R-:W-:Y:S02]  /*66960*/  IADD3.X R11, PT, PT, R11, UR58, RZ, P1, !PT ;  /* 0x0000003a0b0b7c10 */ /* 0x000fe40008ffe4ff */
[----:B------:R-:W-:Y:S01]  /*66970*/  PRMT R17, RZ, 0x7610, R17 ;  /* 0x00007610ff117816 */ /* 0x000fe20000000011 */
[----:B------:R-:W-:Y:S04]  /*66980*/  STL [R1+0x900], R10 ;  /* 0x0009000a01007387 */ /* 0x000fe80000100800 */
[----:B------:R0:W2:Y:S04]  /*66990*/  @!P0 LDG.E.U8 R16, desc[UR20][R18.64] ;  /* 0x0000001412108981 */ /* 0x0000a8000c1e1100 */
[----:B------:R1:W-:Y:S01]  /*669a0*/  STL [R1+0x8fc], R11 ;  /* 0x0008fc0b01007387 */ /* 0x0003e20000100800 */
[----:B0-----:R-:W-:-:S02]  /*669b0*/  @!P0 IMAD.MOV.U32 R18, RZ, RZ, R10 ;  /* 0x000000ffff128224 */ /* 0x001fc400078e000a */
[----:B------:R-:W-:Y:S02]  /*669c0*/  @!P0 IMAD.MOV.U32 R19, RZ, RZ, R11 ;  /* 0x000000ffff138224 */ /* 0x000fe400078e000b */
[----:B-1----:R-:W2:Y:S04]  /*669d0*/  LDL.LU R11, [R1+0x92c] ;  /* 0x00092c00010b7983 */ /* 0x002ea80000300800 */
[----:B------:R-:W2:Y:S04]  /*669e0*/  LDL.LU R10, [R1+0x930] ;  /* 0x00093000010a7983 */ /* 0x000ea80000300800 */
[----:B------:R0:W2:Y:S02]  /*669f0*/  @!P0 LDG.E.U8 R17, desc[UR20][R18.64] ;  /* 0x0000001412118981 */ /* 0x0000a4000c1e1100 */
[----:B0-----:R-:W-:-:S02]  /*66a00*/  PRMT R18, RZ, 0x7610, R18 ;  /* 0x00007610ff127816 */ /* 0x001fc40000000012 */
[----:B------:R-:W-:-:S04]  /*66a10*/  IADD3 R8, P1, PT, R8, UR15, RZ ;  /* 0x0000000f08087c10 */ /* 0x000fc8000ff3e0ff */
[----:B------:R-:W-:Y:S01]  /*66a20*/  IADD3.X R9, PT, PT, R9, UR58, RZ, P1, !PT ;  /* 0x0000003a09097c10 */ /* 0x000fe20008ffe4ff */
[----:B------:R-:W-:Y:S01]  /*66a30*/  STL [R1+0x908], R8 ;  /* 0x0009080801007387 */ /* 0x000fe20000100800 */
[----:B------:R-:W-:-:S03]  /*66a40*/  @!P0 IMAD.MOV.U32 R20, RZ, RZ, R8 ;  /* 0x000000ffff148224 */ /* 0x000fc600078e0008 */
[----:B------:R0:W-:Y:S01]  /*66a50*/  STL [R1+0x904], R9 ;  /* 0x0009040901007387 */ /* 0x0001e20000100800 */
[----:B------:R-:W-:-:S05]  /*66a60*/  @!P0 IMAD.MOV.U32 R21, RZ, RZ, R9 ;  /* 0x000000ffff158224 */ /* 0x000fca00078e0009 */
[----:B------:R1:W2:Y:S01]  /*66a70*/  @!P0 LDG.E.U8 R18, desc[UR20][R20.64] ;  /* 0x0000001414128981 */ /* 0x0002a2000c1e1100 */
[----:B------:R-:W-:-:S03]  /*66a80*/  IADD3 R6, P1, PT, R6, UR15, RZ ;  /* 0x0000000f06067c10 */ /* 0x000fc6000ff3e0ff */
[----:B0-----:R-:W2:Y:S04]  /*66a90*/  LDL.LU R9, [R1+0x934] ;  /* 0x0009340001097983 */ /* 0x001ea80000300800 */
[----:B------:R-:W2:Y:S01]  /*66aa0*/  LDL.LU R8, [R1+0x938] ;  /* 0x0009380001087983 */ /* 0x000ea20000300800 */
[----:B------:R-:W-:-:S03]  /*66ab0*/  IADD3.X R7, PT, PT, R7, UR58, RZ, P1, !PT ;  /* 0x0000003a07077c10 */ /* 0x000fc60008ffe4ff */
[----:B------:R-:W-:Y:S01]  /*66ac0*/  STL [R1+0x910], R6 ;  /* 0x0009100601007387 */ /* 0x000fe20000100800 */
[----:B-1----:R-:W-:-:S03]  /*66ad0*/  @!P0 IMAD.MOV.U32 R20, RZ, RZ, R6 ;  /* 0x000000ffff148224 */ /* 0x002fc600078e0006 */
[----:B------:R0:W-:Y:S01]  /*66ae0*/  STL [R1+0x90c], R7 ;  /* 0x00090c0701007387 */ /* 0x0001e20000100800 */
[----:B------:R-:W-:Y:S01]  /*66af0*/  IADD3 R0, P1, PT, R0, UR15, RZ ;  /* 0x0000000f00007c10 */ /* 0x000fe2000ff3e0ff */
[----:B------:R-:W-:-:S03]  /*66b00*/  @!P0 IMAD.MOV.U32 R21, RZ, RZ, R7 ;  /* 0x000000ffff158224 */ /* 0x000fc600078e0007 */
[----:B------:R-:W-:Y:S01]  /*66b10*/  IADD3.X R4, PT, PT, R4, UR58, RZ, P1, !PT ;  /* 0x0000003a04047c10 */ /* 0x000fe20008ffe4ff */
[----:B0-----:R-:W2:Y:S04]  /*66b20*/  LDL.LU R7, [R1+0x93c] ;  /* 0x00093c0001077983 */ /* 0x001ea80000300800 */
[----:B------:R-:W2:Y:S04]  /*66b30*/  LDL.LU R6, [R1+0x940] ;  /* 0x0009400001067983 */ /* 0x000ea80000300800 */
[----:B------:R-:W-:Y:S04]  /*66b40*/  STL [R1+0x918], R0 ;  /* 0x0009180001007387 */ /* 0x000fe80000100800 */
[----:B------:R0:W-:Y:S01]  /*66b50*/  STL [R1+0x914], R4 ;  /* 0x0009140401007387 */ /* 0x0001e20000100800 */
[----:B------:R-:W-:-:S02]  /*66b60*/  @!P0 IMAD.MOV.U32 R23, RZ, RZ, R4 ;  /* 0x000000ffff178224 */ /* 0x000fc400078e0004 */
[----:B------:R-:W-:Y:S01]  /*66b70*/  @!P0 IMAD.MOV.U32 R22, RZ, RZ, R0 ;  /* 0x000000ffff168224 */ /* 0x000fe200078e0000 */
[----:B0-----:R-:W2:Y:S04]  /*66b80*/  LDL.LU R4, [R1+0x944] ;  /* 0x0009440001047983 */ /* 0x001ea80000300800 */
[----:B------:R-:W2:Y:S01]  /*66b90*/  LDL.LU R0, [R1+0x948] ;  /* 0x0009480001007983 */ /* 0x000ea20000300800 */
[----:B------:R-:W-:Y:S02]  /*66ba0*/  PRMT R19, RZ, 0x7610, R19 ;  /* 0x00007610ff137816 */ /* 0x000fe40000000013 */
[----:B----4-:R-:W-:-:S04]  /*66bb0*/  IADD3 R2, P1, PT, R2, UR15, RZ ;  /* 0x0000000f02027c10 */ /* 0x010fc8000ff3e0ff */
[----:B------:R0:W4:Y:S01]  /*66bc0*/  @!P0 LDG.E.U8 R19, desc[UR20][R20.64] ;  /* 0x0000001414138981 */ /* 0x000122000c1e1100 */
[----:B---3--:R-:W-:-:S03]  /*66bd0*/  IADD3.X R3, PT, PT, R3, UR58, RZ, P1, !PT ;  /* 0x0000003a03037c10 */ /* 0x008fc60008ffe4ff */
[----:B------:R-:W-:Y:S01]  /*66be0*/  STL [R1+0x928], R2 ;  /* 0x0009280201007387 */ /* 0x000fe20000100800 */
[----:B0-----:R-:W-:Y:S02]  /*66bf0*/  PRMT R20, RZ, 0x7610, R20 ;  /* 0x00007610ff147816 */ /* 0x001fe40000000014 */
[----:B--2---:R-:W-:Y:S02]  /*66c00*/  IADD3 R10, P1, PT, R10, UR15, RZ ;  /* 0x0000000f0a0a7c10 */ /* 0x004fe4000ff3e0ff */
[----:B------:R-:W-:Y:S01]  /*66c10*/  PRMT R21, RZ, 0x7610, R21 ;  /* 0x00007610ff157816 */ /* 0x000fe20000000015 */
[----:B------:R0:W-:Y:S04]  /*66c20*/  STL [R1+0x924], R3 ;  /* 0x0009240301007387 */ /* 0x0001e80000100800 */
[----:B------:R1:W2:Y:S01]  /*66c30*/  @!P0 LDG.E.U8 R20, desc[UR20][R22.64] ;  /* 0x0000001416148981 */ /* 0x0002a2000c1e1100 */
[----:B------:R-:W-:Y:S01]  /*66c40*/  IADD3.X R11, PT, PT, R11, UR58, RZ, P1, !PT ;  /* 0x0000003a0b0b7c10 */ /* 0x000fe20008ffe4ff */
[----:B------:R-:W-:-:S02]  /*66c50*/  @!P0 IMAD.MOV.U32 R24, RZ, RZ, R10 ;  /* 0x000000ffff188224 */ /* 0x000fc400078e000a */
[----:B-1----:R-:W-:Y:S02]  /*66c60*/  @!P0 IMAD.MOV.U32 R22, RZ, RZ, R2 ;  /* 0x000000ffff168224 */ /* 0x002fe400078e0002 */
[----:B------:R-:W-:Y:S02]  /*66c70*/  @!P0 IMAD.MOV.U32 R23, RZ, RZ, R3 ;  /* 0x000000ffff178224 */ /* 0x000fe400078e0003 */
[----:B0-----:R-:W3:Y:S04]  /*66c80*/  LDL.LU R3, [R1+0x94c] ;  /* 0x00094c0001037983 */ /* 0x001ee80000300800 */
[----:B------:R-:W2:Y:S04]  /*66c90*/  LDL.LU R2, [R1+0x950] ;  /* 0x0009500001027983 */ /* 0x000ea80000300800 */
[----:B------:R0:W3:Y:S04]  /*66ca0*/  @!P0 LDG.E.U8 R21, desc[UR20][R22.64] ;  /* 0x0000001416158981 */ /* 0x0000e8000c1e1100 */
[----:B------:R-:W-:Y:S01]  /*66cb0*/  STL [R1+0x930], R10 ;  /* 0x0009300a01007387 */ /* 0x000fe20000100800 */
[----:B------:R-:W-:-:S03]  /*66cc0*/  @!P0 IMAD.MOV.U32 R25, RZ, RZ, R11 ;  /* 0x000000ffff198224 */ /* 0x000fc600078e000b */
[----:B------:R1:W-:Y:S04]  /*66cd0*/  STL [R1+0x92c], R11 ;  /* 0x00092c0b01007387 */ /* 0x0003e80000100800 */
[----:B------:R-:W4:Y:S04]  /*66ce0*/  LDL.LU R31, [R1+0x954] ;  /* 0x00095400011f7983 */ /* 0x000f280000300800 */
[----:B------:R-:W4:Y:S01]  /*66cf0*/  LDL.LU R30, [R1+0x958] ;  /* 0x00095800011e7983 */ /* 0x000f220000300800 */
[----:B0-----:R-:W-:Y:S02]  /*66d00*/  PRMT R22, RZ, 0x7610, R22 ;  /* 0x00007610ff167816 */ /* 0x001fe40000000016 */
[----:B------:R-:W-:-:S04]  /*66d10*/  PRMT R23, RZ, 0x7610, R23 ;  /* 0x00007610ff177816 */ /* 0x000fc80000000017 */
[----:B------:R0:W4:Y:S01]  /*66d20*/  @!P0 LDG.E.U8 R22, desc[UR20][R24.64] ;  /* 0x0000001418168981 */ /* 0x000122000c1e1100 */
[----:B------:R-:W-:-:S04]  /*66d30*/  IADD3 R8, P1, PT, R8, UR15, RZ ;  /* 0x0000000f08087c10 */ /* 0x000fc8000ff3e0ff */
[----:B------:R-:W-:Y:S01]  /*66d40*/  IADD3.X R9, PT, PT, R9, UR58, RZ, P1, !PT ;  /* 0x0000003a09097c10 */ /* 0x000fe20008ffe4ff */
[----:B0-----:R-:W-:Y:S01]  /*66d50*/  @!P0 IMAD.MOV.U32 R24, RZ, RZ, R8 ;  /* 0x000000ffff188224 */ /* 0x001fe200078e0008 */
[----:B------:R-:W-:Y:S04]  /*66d60*/  STL [R1+0x938], R8 ;  /* 0x0009380801007387 */ /* 0x000fe80000100800 */
[----:B------:R0:W-:Y:S01]  /*66d70*/  STL [R1+0x934], R9 ;  /* 0x0009340901007387 */ /* 0x0001e20000100800 */
[----:B------:R-:W-:-:S03]  /*66d80*/  @!P0 IMAD.MOV.U32 R25, RZ, RZ, R9 ;  /* 0x000000ffff198224 */ /* 0x000fc600078e0009 */
[----:B-1----:R-:W4:Y:S04]  /*66d90*/  LDL.LU R11, [R1+0x964] ;  /* 0x00096400010b7983 */ /* 0x002f280000300800 */
[----:B------:R-:W4:Y:S04]  /*66da0*/  LDL.LU R10, [R1+0x968] ;  /* 0x00096800010a7983 */ /* 0x000f280000300800 */
[----:B------:R1:W4:Y:S01]  /*66db0*/  @!P0 LDG.E.U8 R23, desc[UR20][R24.64] ;  /* 0x0000001418178981 */ /* 0x000322000c1e1100 */
[----:B------:R-:W-:-:S04]  /*66dc0*/  IADD3 R6, P1, PT, R6, UR15, RZ ;  /* 0x0000000f06067c10 */ /* 0x000fc8000ff3e0ff */
[----:B------:R-:W-:Y:S02]  /*66dd0*/  IADD3.X R7, PT, PT, R7, UR58, RZ, P1, !PT ;  /* 0x0000003a07077c10 */ /* 0x000fe40008ffe4ff */
[----:B-1----:R-:W-:Y:S01]  /*66de0*/  PRMT R24, RZ, 0x7610, R24 ;  /* 0x00007610ff187816 */ /* 0x002fe20000000018 */
[----:B------:R1:W-:Y:S04]  /*66df0*/  STL [R1+0x940], R6 ;  /* 0x0009400601007387 */ /* 0x0003e80000100800 */
[----:B------:R-:W-:Y:S01]  /*66e00*/  STL [R1+0x93c], R7 ;  /* 0x00093c0701007387 */ /* 0x000fe20000100800 */
[----:B------:R-:W-:Y:S02]  /*66e10*/  @!P0 IMAD.MOV.U32 R26, RZ, RZ, R6 ;  /* 0x000000ffff1a8224 */ /* 0x000fe400078e0006 */
[----:B------:R-:W-:Y:S01]  /*66e20*/  @!P0 IMAD.MOV.U32 R27, RZ, RZ, R7 ;  /* 0x000000ffff1b8224 */ /* 0x000fe200078e0007 */
[----:B0-----:R-:W4:Y:S04]  /*66e30*/  LDL.LU R9, [R1+0x96c] ;  /* 0x00096c0001097983 */ /* 0x001f280000300800 */
[----:B------:R-:W4:Y:S01]  /*66e40*/  LDL.LU R8, [R1+0x970] ;  /* 0x0009700001087983 */ /* 0x000f220000300800 */
[----:B------:R-:W-:-:S03]  /*66e50*/  IADD3 R0, P1, PT, R0, UR15, RZ ;  /* 0x0000000f00007c10 */ /* 0x000fc6000ff3e0ff */
[----:B------:R0:W4:Y:S01]  /*66e60*/  @!P0 LDG.E.U8 R24, desc[UR20][R26.64] ;  /* 0x000000141a188981 */ /* 0x000122000c1e1100 */
[----:B------:R-:W-:-:S03]  /*66e70*/  IADD3.X R4, PT, PT, R4, UR58, RZ, P1, !PT ;  /* 0x0000003a04047c10 */ /* 0x000fc60008ffe4ff */
[----:B------:R0:W-:Y:S04]  /*66e80*/  STL [R1+0x948], R0 ;  /* 0x0009480001007387 */ /* 0x0001e80000100800 */
[----:B------:R-:W-:Y:S04]  /*66e90*/  STL [R1+0x944], R4 ;  /* 0x0009440401007387 */ /* 0x000fe80000100800 */
[----:B-1----:R-:W4:Y:S01]  /*66ea0*/  LDL.LU R6, [R1+0x974] ;  /* 0x0009740001067983 */ /* 0x002f220000300800 */
[----:B0-----:R-:W-:-:S03]  /*66eb0*/  @!P0 IMAD.MOV.U32 R26, RZ, RZ, R0 ;  /* 0x000000ffff1a8224 */ /* 0x001fc600078e0000 */
[----:B------:R-:W4:Y:S01]  /*66ec0*/  LDL.LU R0, [R1+0x978] ;  /* 0x0009780001007983 */ /* 0x000f220000300800 */
[----:B------:R-:W-:Y:S01]  /*66ed0*/  PRMT R25, RZ, 0x7610, R25 ;  /* 0x00007610ff197816 */ /* 0x000fe20000000019 */
[----:B------:R-:W-:-:S05]  /*66ee0*/  @!P0 IMAD.MOV.U32 R27, RZ, RZ, R4 ;  /* 0x000000ffff1b8224 */ /* 0x000fca00078e0004 */
[----:B------:R0:W4:Y:S01]  /*66ef0*/  @!P0 LDG.E.U8 R25, desc[UR20][R26.64] ;  /* 0x000000141a198981 */ /* 0x000122000c1e1100 */
[----:B--2---:R-:W-:-:S04]  /*66f00*/  IADD3 R2, P1, PT, R2, UR15, RZ ;  /* 0x0000000f02027c10 */ /* 0x004fc8000ff3e0ff */
[----:B---3--:R-:W-:Y:S02]  /*66f10*/  IADD3.X R3, PT, PT, R3, UR58, RZ, P1, !PT ;  /* 0x0000003a03037c10 */ /* 0x008fe40008ffe4ff */
[----:B----4-:R-:W-:Y:S02]  /*66f20*/  IADD3 R30, P1, PT, R30, UR15, RZ ;  /* 0x0000000f1e1e7c10 */ /* 0x010fe4000ff3e0ff */
[----:B0-----:R-:W-:Y:S01]  /*66f30*/  PRMT R26, RZ, 0x7610, R26 ;  /* 0x00007610ff1a7816 */ /* 0x001fe2000000001a */
[----:B------:R-:W-:Y:S02]  /*66f40*/  @!P0 IMAD.MOV.U32 R28, RZ, RZ, R2 ;  /* 0x000000ffff1c8224 */ /* 0x000fe400078e0002 */
[----:B------:R-:W-:Y:S01]  /*66f50*/  @!P0 IMAD.MOV.U32 R29, RZ, RZ, R3 ;  /* 0x000000ffff1d8224 */ /* 0x000fe200078e0003 */
[----:B------:R-:W-:Y:S02]  /*66f60*/  IADD3.X R31, PT, PT, R31, UR58, RZ, P1, !PT ;  /* 0x0000003a1f1f7c10 */ /* 0x000fe40008ffe4ff */
[----:B------:R-:W-:Y:S01]  /*66f70*/  PRMT R27, RZ, 0x7610, R27 ;  /* 0x00007610ff1b7816 */ /* 0x000fe2000000001b */
[----:B------:R0:W-:Y:S04]  /*66f80*/  STL [R1+0x950], R2 ;  /* 0x0009500201007387 */ /* 0x0001e80000100800 */
[----:B------:R1:W2:Y:S04]  /*66f90*/  @!P0 LDG.E.U8 R26, desc[UR20][R28.64] ;  /* 0x000000141c1a8981 */ /* 0x0002a8000c1e1100 */
[----:B------:R3:W-:Y:S04]  /*66fa0*/  STL [R1+0x94c], R3 ;  /* 0x00094c0301007387 */ /* 0x0007e80000100800 */
[----:B0-----:R-:W4:Y:S01]  /*66fb0*/  LDL.LU R2, [R1+0x980] ;  /* 0x0009800001027983 */ /* 0x001f220000300800 */
[----:B-1----:R-:W-:-:S02]  /*66fc0*/  @!P0 IMAD.MOV.U32 R28, RZ, RZ, R30 ;  /* 0x000000ffff1c8224 */ /* 0x002fc400078e001e */
[----:B------:R-:W-:Y:S01]  /*66fd0*/  @!P0 IMAD.MOV.U32 R29, RZ, RZ, R31 ;  /* 0x000000ffff1d8224 */ /* 0x000fe200078e001f */
[----:B---3--:R-:W3:Y:S04]  /*66fe0*/  LDL.LU R3, [R1+0x97c] ;  /* 0x00097c0001037983 */ /* 0x008ee80000300800 */
[----:B------:R0:W-:Y:S04]  /*66ff0*/  STL [R1+0x958], R30 ;  /* 0x0009581e01007387 */ /* 0x0001e80000100800 */
[----:B------:R1:W-:Y:S04]  /*67000*/  STL [R1+0x954], R31 ;  /* 0x0009541f01007387 */ /* 0x0003e80000100800 */
[----:B------:R0:W2:Y:S02]  /*67010*/  @!P0 LDG.E.U8 R27, desc[UR20][R28.64] ;  /* 0x000000141c1b8981 */ /* 0x0000a4000c1e1100 */
[----:B0-----:R-:W-:Y:S01]  /*67020*/  PRMT R28, RZ, 0x7610, R28 ;  /* 0x00007610ff1c7816 */ /* 0x001fe2000000001c */
[----:B------:R-:W-:-:S02]  /*67030*/  IMAD.MOV.U32 R7, RZ, RZ, R33 ;  /* 0x000000ffff077224 */ /* 0x000fc400078e0021 */
[----:B------:R-:W-:Y:S01]  /*67040*/  IMAD.MOV.U32 R4, RZ, RZ, R32 ;  /* 0x000000ffff047224 */ /* 0x000fe200078e0020 */
[----:B------:R-:W-:-:S04]  /*67050*/  IADD3 R10, P1, PT, R10, UR15, RZ ;  /* 0x0000000f0a0a7c10 */ /* 0x000fc8000ff3e0ff */
[----:B------:R-:W-:Y:S01]  /*67060*/  IADD3.X R11, PT, PT, R11, UR58, RZ, P1, !PT ;  /* 0x0000003a0b0b7c10 */ /* 0x000fe20008ffe4ff */
[----:B------:R0:W-:Y:S01]  /*67070*/  STL [R1+0x968], R10 ;  /* 0x0009680a01007387 */ /* 0x0001e20000100800 */
[----:B------:R-:W-:-:S03]  /*67080*/  @!P0 IMAD.MOV.U32 R30, RZ, RZ, R10 ;  /* 0x000000ffff1e8224 */ /* 0x000fc600078e000a */
[----:B------:R-:W-:Y:S01]  /*67090*/  STL [R1+0x964], R11 ;  /* 0x0009640b01007387 */ /* 0x000fe20000100800 */
[----:B-1----:R-:W-:-:S03]  /*670a0*/  @!P0 IMAD.MOV.U32 R31, RZ, RZ, R11 ;  /* 0x000000ffff1f8224 */ /* 0x002fc600078e000b */
[----:B------:R-:W2:Y:S04]  /*670b0*/  LDL.LU R35, [R1+0x984] ;  /* 0x0009840001237983 */ /* 0x000ea80000300800 */
[----:B------:R-:W2:Y:S04]  /*670c0*/  LDL.LU R34, [R1+0x988] ;  /* 0x0009880001227983 */ /* 0x000ea80000300800 */
[----:B------:R1:W2:Y:S01]  /*670d0*/  @!P0 LDG.E.U8 R28, desc[UR20][R30.64] ;  /* 0x000000141e1c8981 */ /* 0x0002a2000c1e1100 */
[----:B------:R-:W-:-:S04]  /*670e0*/  IADD3 R8, P1, PT, R8, UR15, RZ ;  /* 0x0000000f08087c10 */ /* 0x000fc8000ff3e0ff */
[----:B------:R-:W-:Y:S01]  /*670f0*/  IADD3.X R9, PT, PT, R9, UR58, RZ, P1, !PT ;  /* 0x0000003a09097c10 */ /* 0x000fe20008ffe4ff */
[----:B------:R0:W-:Y:S01]  /*67100*/  STL [R1+0x970], R8 ;  /* 0x0009700801007387 */ /* 0x0001e20000100800 */
[----:B-1----:R-:W-:-:S03]  /*67110*/  @!P0 IMAD.MOV.U32 R30, RZ, RZ, R8 ;  /* 0x000000ffff1e8224 */ /* 0x002fc600078e0008 */
[----:B------:R-:W-:Y:S04]  /*67120*/  STL [R1+0x96c], R9 ;  /* 0x00096c0901007387 */ /* 0x000fe80000100800 */
[----:B0-----:R-:W2:Y:S04]  /*67130*/  LDL.LU R10, [R1+0x98c] ;  /* 0x00098c00010a7983 */ /* 0x001ea80000300800 */
[----:B------:R-:W2:Y:S01]  /*67140*/  LDL.LU R8, [R1+0x990] ;  /* 0x0009900001087983 */ /* 0x000ea20000300800 */
[----:B------:R-:W-:-:S04]  /*67150*/  IADD3 R0, P1, PT, R0, UR15, RZ ;  /* 0x0000000f00007c10 */ /* 0x000fc8000ff3e0ff */
[----:B------:R-:W-:Y:S01]  /*67160*/  IADD3.X R6, PT, PT, R6, UR58, RZ, P1, !PT ;  /* 0x0000003a06067c10 */ /* 0x000fe20008ffe4ff */
[----:B------:R-:W-:Y:S01]  /*67170*/  STL [R1+0x978], R0 ;  /* 0x0009780001007387 */ /* 0x000fe20000100800 */
[----:B------:R-:W-:-:S03]  /*67180*/  @!P0 IMAD.MOV.U32 R32, RZ, RZ, R0 ;  /* 0x000000ffff208224 */ /* 0x000fc600078e0000 */
[----:B------:R0:W-:Y:S01]  /*67190*/  STL [R1+0x974], R6 ;  /* 0x0009740601007387 */ /* 0x0001e20000100800 */
[----:B------:R-:W-:-:S03]  /*671a0*/  @!P0 IMAD.MOV.U32 R33, RZ, RZ, R6 ;  /* 0x000000ffff218224 */ /* 0x000fc600078e0006 */
[----:B0-----:R-:W2:Y:S04]  /*671b0*/  LDL.LU R6, [R1+0x15b0] ;  /* 0x0015b00001067983 */ /* 0x001ea80000300800 */
[----:B------:R-:W2:Y:S01]  /*671c0*/  LDL.LU R0, [R1+0x15b4] ;  /* 0x0015b40001007983 */ /* 0x000ea20000300800 */
[----:B------:R-:W-:Y:S01]  /*671d0*/  PRMT R29, RZ, 0x7610, R29 ;  /* 0x00007610ff1d7816 */ /* 0x000fe2000000001d */
[----:B------:R-:W-:-:S05]  /*671e0*/  @!P0 IMAD.MOV.U32 R31, RZ, RZ, R9 ;  /* 0x000000ffff1f8224 */ /* 0x000fca00078e0009 */
[----:B------:R0:W2:Y:S02]  /*671f0*/  @!P0 LDG.E.U8 R29, desc[UR20][R30.64] ;  /* 0x000000141e1d8981 */ /* 0x0000a4000c1e1100 */
[----:B0-----:R-:W-:Y:S02]  /*67200*/  PRMT R30, RZ, 0x7610, R30 ;  /* 0x00007610ff1e7816 */ /* 0x001fe4000000001e */
[----:B----4-:R-:W-:-:S04]  /*67210*/  IADD3 R2, P1, PT, R2, UR15, RZ ;  /* 0x0000000f02027c10 */ /* 0x010fc8000ff3e0ff */
[----:B------:R0:W4:Y:S01]  /*67220*/  @!P0 LDG.E.U8 R30, desc[UR20][R32.64] ;  /* 0x00000014201e8981 */ /* 0x000122000c1e1100 */
[----:B---3--:R-:W-:-:S03]  /*67230*/  IADD3.X R3, PT, PT, R3, UR58, RZ, P1, !PT ;  /* 0x0000003a03037c10 */ /* 0x008fc60008ffe4ff */
[----:B------:R1:W-:Y:S01]  /*67240*/  STL [R1+0x980], R2 ;  /* 0x0009800201007387 */ /* 0x0003e20000100800 */
[----:B------:R-:W-:-:S03]  /*67250*/  PRMT R31, RZ, 0x7610, R31 ;  /* 0x00007610ff1f7816 */ /* 0x000fc6000000001f */
[----:B------:R3:W-:Y:S04]  /*67260*/  STL [R1+0x97c], R3 ;  /* 0x00097c0301007387 */ /* 0x0007e80000100800 */
[----:B------:R-:W4:Y:S01]  /*67270*/  LDL.LU R11, [R1+0x15c0] ;  /* 0x0015c000010b7983 */ /* 0x000f220000300800 */
[----:B0-----:R-:W-:Y:S02]  /*67280*/  @!P0 IMAD.MOV.U32 R32, RZ, RZ, R2 ;  /* 0x000000ffff208224 */ /* 0x001fe400078e0002 */
[----:B------:R-:W-:Y:S01]  /*67290*/  @!P0 IMAD.MOV.U32 R33, RZ, RZ, R3 ;  /* 0x000000ffff218224 */ /* 0x000fe200078e0003 */
[----:B-1----:R-:W4:Y:S04]  /*672a0*/  LDL.LU R2, [R1+0x15c4] ;  /* 0x0015c40001027983 */ /* 0x002f280000300800 */
[----:B------:R0:W4:Y:S01]  /*672b0*/  @!P0 LDG.E.U8 R31, desc[UR20][R32.64] ;  /* 0x00000014201f8981 */ /* 0x000122000c1e1100 */
[----:B---3--:R-:W-:-:S02]  /*672c0*/  IMAD.MOV.U32 R3, RZ, RZ, R4 ;  /* 0x000000ffff037224 */ /* 0x008fc400078e0004 */
[----:B------:R-:W-:Y:S01]  /*672d0*/  IMAD.MOV.U32 R4, RZ, RZ, R7 ;  /* 0x000000ffff047224 */ /* 0x000fe200078e0007 */
[----:B0-----:R-:W-:Y:S01]  /*672e0*/  PRMT R32, RZ, 0x7610, R32 ;  /* 0x00007610ff207816 */ /* 0x001fe20000000020 */
[----:B------:R-:W-:Y:S01]  /*672f0*/  IMAD.MOV.U32 R7, RZ, RZ, R38 ;  /* 0x000000ffff077224 */ /* 0x000fe200078e0026 */
[----:B--2---:R-:W-:-:S04]  /*67300*/  IADD3 R34, P1, PT, R34, UR15, RZ ;  /* 0x0000000f22227c10 */ /* 0x004fc8000ff3e0ff */
[----:B------:R-:W-:Y:S01]  /*67310*/  IADD3.X R35, PT, PT, R35, UR58, RZ, P1, !PT ;  /* 0x0000003a23237c10 */ /* 0x000fe20008ffe4ff */
[----:B------:R0:W-:Y:S04]  /*67320*/  STL [R1+0x988], R34 ;  /* 0x0009882201007387 */ /* 0x0001e80000100800 */
[----:B------:R-:W-:Y:S04]  /*67330*/  STL [R1+0x984], R35 ;  /* 0x0009842301007387 */ /* 0x000fe80000100800 */
[----:B------:R0:W2:Y:S01]  /*67340*/  @!P0 LDG.E.U8 R32, desc[UR20][R34.64] ;  /* 0x0000001422208981 */ /* 0x0000a2000c1e1100 */
[----:B------:R-:W-:-:S04]  /*67350*/  IADD3 R8, P1, PT, R8, UR15, RZ ;  /* 0x0000000f08087c10 */ /* 0x000fc8000ff3e0ff */
[----:B------:R-:W-:Y:S01]  /*67360*/  IADD3.X R10, PT, PT, R10, UR58, RZ, P1, !PT ;  /* 0x0000003a0a0a7c10 */ /* 0x000fe20008ffe4ff */
[----:B------:R1:W-:Y:S01]  /*67370*/  STL [R1+0x990], R8 ;  /* 0x0009900801007387 */ /* 0x0003e20000100800 */
[----:B0-----:R-:W-:-:S03]  /*67380*/  @!P0 IMAD.MOV.U32 R34, RZ, RZ, R8 ;  /* 0x000000ffff228224 */ /* 0x001fc600078e0008 */
[----:B------:R0:W-:Y:S01]  /*67390*/  STL [R1+0x98c], R10 ;  /* 0x00098c0a01007387 */ /* 0x0001e20000100800 */
[----:B------:R-:W-:-:S04]  /*673a0*/  IADD3 R0, P1, PT, R0, UR15, RZ ;  /* 0x0000000f00007c10 */ /* 0x000fc8000ff3e0ff */
[----:B------:R-:W-:Y:S01]  /*673b0*/  IADD3.X R6, PT, PT, R6, UR58, RZ, P1, !PT ;  /* 0x0000003a06067c10 */ /* 0x000fe20008ffe4ff */
[----:B------:R-:W-:Y:S04]  /*673c0*/  STL [R1+0x15b4], R0 ;  /* 0x0015b40001007387 */ /* 0x000fe80000100800 */
[----:B------:R3:W-:Y:S04]  /*673d0*/  STL [R1+0x15b0], R6 ;  /* 0x0015b00601007387 */ /* 0x0007e80000100800 */
[----:B------:R-:W2:Y:S04]  /*673e0*/  LDL.LU R38, [R1+0x15c8] ;  /* 0x0015c80001267983 */ /* 0x000ea80000300800 */
[----:B-1----:R-:W2:Y:S01]  /*673f0*/  LDL.LU R8, [R1+0x15cc] ;  /* 0x0015cc0001087983 */ /* 0x002ea20000300800 */
[----:B------:R-:W-:Y:S01]  /*67400*/  PRMT R33, RZ, 0x7610, R33 ;  /* 0x00007610ff217816 */ /* 0x000fe20000000021 */
[----:B------:R-:W-:-:S02]  /*67410*/  @!P0 IMAD.MOV.U32 R35, RZ, RZ, R10 ;  /* 0x000000ffff238224 */ /* 0x000fc400078e000a */
[----:B------:R-:W-:Y:S02]  /*67420*/  IMAD.MOV.U32 R9, RZ, RZ, R37 ;  /* 0x000000ffff097224 */ /* 0x000fe400078e0025 */
[----:B0-----:R-:W-:Y:S02]  /*67430*/  IMAD.MOV.U32 R10, RZ, RZ, R36 ;  /* 0x000000ffff0a7224 */ /* 0x001fe400078e0024 */
[----:B------:R-:W-:Y:S01]  /*67440*/  @!P0 IMAD.MOV.U32 R36, RZ, RZ, R0 ;  /* 0x000000ffff248224 */ /* 0x000fe200078e0000 */
[----:B------:R0:W2:Y:S01]  /*67450*/  @!P0 LDG.E.U8 R33, desc[UR20][R34.64] ;  /* 0x0000001422218981 */ /* 0x0000a2000c1e1100 */
[----:B------:R-:W-:Y:S01]  /*67460*/  @!P0 IMAD.MOV.U32 R37, RZ, RZ, R6 ;  /* 0x000000ffff258224 */ /* 0x000fe200078e0006 */
[----:B0-----:R-:W-:-:S06]  /*67470*/  PRMT R34, RZ, 0x7610, R34 ;  /* 0x00007610ff227816 */ /* 0x001fcc0000000022 */
[----:B------:R0:W2:Y:S01]  /*67480*/  @!P0 LDG.E.U8 R34, desc[UR20][R36.64] ;  /* 0x0000001424228981 */ /* 0x0000a2000c1e1100 */
[----:B----4-:R-:W-:-:S04]  /*67490*/  IADD3 R2, P1, PT, R2, UR15, RZ ;  /* 0x0000000f02027c10 */ /* 0x010fc8000ff3e0ff */
[----:B------:R-:W-:Y:S01]  /*674a0*/  IADD3.X R11, PT, PT, R11, UR58, RZ, P1, !PT ;  /* 0x0000003a0b0b7c10 */ /* 0x000fe20008ffe4ff */
[----:B------:R-:W-:Y:S01]  /*674b0*/  STL [R1+0x15c4], R2 ;  /* 0x0015c40201007387 */ /* 0x000fe20000100800 */
[----:B0-----:R-:W-:-:S03]  /*674c0*/  @!P0 IMAD.MOV.U32 R36, RZ, RZ, R2 ;  /* 0x000000ffff248224 */ /* 0x001fc600078e0002 */
[----:B------:R0:W-:Y:S01]  /*674d0*/  STL [R1+0x15c0], R11 ;  /* 0x0015c00b01007387 */ /* 0x0001e20000100800 */
[----:B------:R-:W-:Y:S02]  /*674e0*/  @!P0 IMAD.MOV.U32 R37, RZ, RZ, R11 ;  /* 0x000000ffff258224 */ /* 0x000fe400078e000b */
[----:B---3--:R-:W-:Y:S02]  /*674f0*/  IMAD.MOV.U32 R6, RZ, RZ, R41 ;  /* 0x000000ffff067224 */ /* 0x008fe400078e0029 */
[----:B------:R-:W-:Y:S01]  /*67500*/  IMAD.MOV.U32 R0, RZ, RZ, R40 ;  /* 0x000000ffff007224 */ /* 0x000fe200078e0028 */
[----:B0-----:R-:W3:Y:S04]  /*67510*/  LDL.LU R11, [R1+0x15d0] ;  /* 0x0015d000010b7983 */ /* 0x001ee80000300800 */
[----:B------:R-:W4:Y:S04]  /*67520*/  LDL.LU R2, [R1+0x15d4] ;  /* 0x0015d40001027983 */ /* 0x000f280000300800 */
[----:B------:R-:W3:Y:S04]  /*67530*/  LDL.LU R41, [R1+0x15d8] ;  /* 0x0015d80001297983 */ /* 0x000ee80000300800 */
[----:B------:R-:W3:Y:S01]  /*67540*/  LDL.LU R40, [R1+0x15dc] ;  /* 0x0015dc0001287983 */ /* 0x000ee20000300800 */
[----:B------:R-:W-:-:S02]  /*67550*/  IMAD.MOV.U32 R92, RZ, RZ, R3 ;  /* 0x000000ffff5c7224 */ /* 0x000fc400078e0003 */
[----:B------:R-:W-:Y:S01]  /*67560*/  IMAD.MOV.U32 R3, RZ, RZ, R39 ;  /* 0x000000ffff037224 */ /* 0x000fe200078e0027 */
[----:B--2---:R-:W-:-:S04]  /*67570*/  IADD3 R8, P1, PT, R8, UR15, RZ ;  /* 0x0000000f08087c10 */ /* 0x004fc8000ff3e0ff */
[----:B------:R-:W-:Y:S01]  /*67580*/  IADD3.X R38, PT, PT, R38, UR58, RZ, P1, !PT ;  /* 0x0000003a26267c10 */ /* 0x000fe20008ffe4ff */
[----:B------:R-:W-:Y:S04]  /*67590*/  STL [R1+0x15cc], R8 ;  /* 0x0015cc0801007387 */ /* 0x000fe80000100800 */
[----:B------:R0:W-:Y:S01]  /*675a0*/  STL [R1+0x15c8], R38 ;  /* 0x0015c82601007387 */ /* 0x0001e20000100800 */
[----:B------:R-:W-:-:S03]  /*675b0*/  @!P0 IMAD.MOV.U32 R39, RZ, RZ, R38 ;  /* 0x000000ffff278224 */ /* 0x000fc600078e0026 */
[----:B------:R-:W2:Y:S01]  /*675c0*/  LDL.LU R56, [R1+0x15e0] ;  /* 0x0015e00001387983 */ /* 0x000ea20000300800 */
[----:B0-----:R-:W-:-:S03]  /*675d0*/  @!P0 IMAD.MOV.U32 R38, RZ, RZ, R8 ;  /* 0x000000ffff268224 */ /* 0x001fc600078e0008 */
[----:B------:R-:W2:Y:S01]  /*675e0*/  LDL.LU R8, [R1+0x15e4] ;  /* 0x0015e40001087983 */ /* 0x000ea20000300800 */
[----:B------:R-:W-:-:S06]  /*675f0*/  PRMT R35, RZ, 0x7610, R35 ;  /* 0x00007610ff237816 */ /* 0x000fcc0000000023 */
[----:B------:R0:W2:Y:S02]  /*67600*/  @!P0 LDG.E.U8 R35, desc[UR20][R36.64] ;  /* 0x0000001424238981 */ /* 0x0000a4000c1e1100 */
[----:B0-----:R-:W-:Y:S02]  /*67610*/  PRMT R36, RZ, 0x7610, R36 ;  /* 0x00007610ff247816 */ /* 0x001fe40000000024 */
[----:B----4-:R-:W-:-:S04]  /*67620*/  IADD3 R2, P1, PT, R2, UR15, RZ ;  /* 0x0000000f02027c10 */ /* 0x010fc8000ff3e0ff */
[----:B------:R0:W4:Y:S01]  /*67630*/  @!P0 LDG.E.U8 R36, desc[UR20][R38.64] ;  /* 0x0000001426248981 */ /* 0x000122000c1e1100 */
[----:B---3--:R-:W-:Y:S02]  /*67640*/  IADD3.X R11, PT, PT, R11, UR58, RZ, P1, !PT ;  /* 0x0000003a0b0b7c10 */ /* 0x008fe40008ffe4ff */
[----:B------:R-:W-:Y:S02]  /*67650*/  IADD3 R40, P1, PT, R40, UR15, RZ ;  /* 0x0000000f28287c10 */ /* 0x000fe4000ff3e0ff */
[----:B------:R-:W-:Y:S01]  /*67660*/  PRMT R37, RZ, 0x7610, R37 ;  /* 0x00007610ff257816 */ /* 0x000fe20000000025 */
[----:B------:R1:W-:Y:S01]  /*67670*/  STL [R1+0x15d4], R2 ;  /* 0x0015d40201007387 */ /* 0x0003e20000100800 */
[----:B------:R-:W-:Y:S01]  /*67680*/  IADD3.X R41, PT, PT, R41, UR58, RZ, P1, !PT ;  /* 0x0000003a29297c10 */ /* 0x000fe20008ffe4ff */
[----:B0-----:R-:W-:Y:S02]  /*67690*/  @!P0 IMAD.MOV.U32 R38, RZ, RZ, R2 ;  /* 0x000000ffff268224 */ /* 0x001fe400078e0002 */
[----:B------:R-:W-:Y:S01]  /*676a0*/  @!P0 IMAD.MOV.U32 R39, RZ, RZ, R11 ;  /* 0x000000ffff278224 */ /* 0x000fe200078e000b */
[----:B------:R0:W-:Y:S04]  /*676b0*/  STL [R1+0x15d0], R11 ;  /* 0x0015d00b01007387 */ /* 0x0001e80000100800 */
[----:B------:R3:W-:Y:S01]  /*676c0*/  STL [R1+0x15dc], R40 ;  /* 0x0015dc2801007387 */ /* 0x0007e20000100800 */
[----:B-1----:R-:W-:-:S03]  /*676d0*/  IMAD.MOV.U32 R2, RZ, RZ, R43 ;  /* 0x000000ffff027224 */ /* 0x002fc600078e002b */
[----:B------:R1:W4:Y:S04]  /*676e0*/  @!P0 LDG.E.U8 R37, desc[UR20][R38.64] ;  /* 0x0000001426258981 */ /* 0x000328000c1e1100 */
[----:B------:R2:W-:Y:S04]  /*676f0*/  STL [R1+0x15d8], R41 ;  /* 0x0015d82901007387 */ /* 0x0005e80000100800 */
[----:B------:R-:W4:Y:S01]  /*67700*/  LDL.LU R43, [R1+0x15e8] ;  /* 0x0015e800012b7983 */ /* 0x000f220000300800 */
[----:B0-----:R-:W-:-:S03]  /*67710*/  IMAD.MOV.U32 R11, RZ, RZ, R42 ;  /* 0x000000ffff0b7224 */ /* 0x001fc600078e002a */
[----:B------:R-:W4:Y:S01]  /*67720*/  LDL.LU R42, [R1+0x15ec] ;  /* 0x0015ec00012a7983 */ /* 0x000f220000300800 */
[----:B-1----:R-:W-:-:S06]  /*67730*/  PRMT R38, RZ, 0x7610, R38 ;  /* 0x00007610ff267816 */ /* 0x002fcc0000000026 */
[----:B------:R3:W4:Y:S01]  /*67740*/  @!P0 LDG.E.U8 R38, desc[UR20][R40.64] ;  /* 0x0000001428268981 */ /* 0x000722000c1e1100 */
[----:B--2---:R-:W-:-:S04]  /*67750*/  IADD3 R8, P1, PT, R8, UR15, RZ ;  /* 0x0000000f08087c10 */ /* 0x004fc8000ff3e0ff */
[----:B------:R-:W-:Y:S01]  /*67760*/  IADD3.X R56, PT, PT, R56, UR58, RZ, P1, !PT ;  /* 0x0000003a38387c10 */ /* 0x000fe20008ffe4ff */
[----:B------:R-:W-:Y:S01]  /*67770*/  STL [R1+0x15e4], R8 ;  /* 0x0015e40801007387 */ /* 0x000fe20000100800 */
[----:B---3--:R-:W-:-:S03]  /*67780*/  @!P0 IMAD.MOV.U32 R40, RZ, RZ, R8 ;  /* 0x000000ffff288224 */ /* 0x008fc600078e0008 */
[----:B------:R0:W-:Y:S01]  /*67790*/  STL [R1+0x15e0], R56 ;  /* 0x0015e03801007387 */ /* 0x0001e20000100800 */
[----:B------:R-:W-:-:S03]  /*677a0*/  @!P0 IMAD.MOV.U32 R41, RZ, RZ, R56 ;  /* 0x000000ffff298224 */ /* 0x000fc600078e0038 */
[----:B0-----:R-:W2:Y:S04]  /*677b0*/  LDL.LU R56, [R1+0x15f0] ;  /* 0x0015f00001387983 */ /* 0x001ea80000300800 */
[----:B------:R-:W3:Y:S01]  /*677c0*/  LDL.LU R8, [R1+0x15f4] ;  /* 0x0015f40001087983 */ /* 0x000ee20000300800 */
[----:B------:R-:W-:Y:S01]  /*677d0*/  PRMT R39, RZ, 0x7610, R39 ;  /* 0x00007610ff277816 */ /* 0x000fe20000000027 */
[----:B------:R-:W-:Y:S02]  /*677e0*/  IMAD.MOV.U32 R88, RZ, RZ, R9 ;  /* 0x000000ffff587224 */ /* 0x000fe400078e0009 */
[----:B------:R-:W-:Y:S02]  /*677f0*/  IMAD.MOV.U32 R9, RZ, RZ, R7 ;  /* 0x000000ffff097224 */ /* 0x000fe400078e0007 */
[----:B------:R-:W-:-:S02]  /*67800*/  IMAD.MOV.U32 R7, RZ, RZ, R45 ;  /* 0x000000ffff077224 */ /* 0x000fc400078e002d */
[----:B------:R-:W-:Y:S01]  /*67810*/  IMAD.MOV.U32 R90, RZ, RZ, R44 ;  /* 0x000000ffff5a7224 */ /* 0x000fe200078e002c */
[----:B------:R0:W2:Y:S02]  /*67820*/  @!P0 LDG.E.U8 R39, desc[UR20][R40.64] ;  /* 0x0000001428278981 */ /* 0x0000a4000c1e1100 */
[----:B0-----:R-:W-:Y:S02]  /*67830*/  PRMT R40, RZ, 0x7610, R40 ;  /* 0x00007610ff287816 */ /* 0x001fe40000000028 */
[----:B----4-:R-:W-:-:S04]  /*67840*/  IADD3 R42, P1, PT, R42, UR15, RZ ;  /* 0x0000000f2a2a7c10 */ /* 0x010fc8000ff3e0ff */
[----:B------:R-:W-:Y:S01]  /*67850*/  IADD3.X R43, PT, PT, R43, UR58, RZ, P1, !PT ;  /* 0x0000003a2b2b7c10 */ /* 0x000fe20008ffe4ff */
[----:B------:R-:W-:Y:S04]  /*67860*/  STL [R1+0x15ec], R42 ;  /* 0x0015ec2a01007387 */ /* 0x000fe80000100800 */
[----:B------:R0:W-:Y:S04]  /*67870*/  STL [R1+0x15e8], R43 ;  /* 0x0015e82b01007387 */ /* 0x0001e80000100800 */
[----:B------:R-:W4:Y:S04]  /*67880*/  LDL.LU R45, [R1+0x1600] ;  /* 0x00160000012d7983 */ /* 0x000f280000300800 */
[----:B------:R-:W4:Y:S04]  /*67890*/  LDL.LU R44, [R1+0x1604] ;  /* 0x00160400012c7983 */ /* 0x000f280000300800 */
[----:B------:R0:W4:Y:S01]  /*678a0*/  @!P0 LDG.E.U8 R40, desc[UR20][R42.64] ;  /* 0x000000142a288981 */ /* 0x000122000c1e1100 */
[----:B---3--:R-:W-:-:S04]  /*678b0*/  IADD3 R8, P1, PT, R8, UR15, RZ ;  /* 0x0000000f08087c10 */ /* 0x008fc8000ff3e0ff */
[----:B--2---:R-:W-:Y:S01]  /*678c0*/  IADD3.X R56, PT, PT, R56, UR58, RZ, P1, !PT ;  /* 0x0000003a38387c10 */ /* 0x004fe20008ffe4ff */
[----:B------:R-:W-:Y:S04]  /*678d0*/  STL [R1+0x15f4], R8 ;  /* 0x0015f40801007387 */ /* 0x000fe80000100800 */
[----:B------:R1:W-:Y:S01]  /*678e0*/  STL [R1+0x15f0], R56 ;  /* 0x0015f03801007387 */ /* 0x0003e20000100800 */
[----:B0-----:R-:W-:-:S03]  /*678f0*/  @!P0 IMAD.MOV.U32 R43, RZ, RZ, R56 ;  /* 0x000000ffff2b8224 */ /* 0x001fc600078e0038 */
[----:B------:R-:W2:Y:S04]  /*67900*/  LDL.LU R58, [R1+0x1640] ;  /* 0x00164000013a7983 */ /* 0x000ea80000300800 */
[----:B-1----:R-:W3:Y:S01]  /*67910*/  LDL.LU R56, [R1+0x1644] ;  /* 0x0016440001387983 */ /* 0x002ee20000300800 */
[----:B------:R-:W-:Y:S01]  /*67920*/  PRMT R41, RZ, 0x7610, R41 ;  /* 0x00007610ff297816 */ /* 0x000fe20000000029 */
[----:B------:R-:W-:Y:S02]  /*67930*/  @!P0 IMAD.MOV.U32 R42, RZ, RZ, R8 ;  /* 0x000000ffff2a8224 */ /* 0x000fe400078e0008 */
[----:B------:R-:W-:Y:S02]  /*67940*/  IMAD.MOV.U32 R86, RZ, RZ, R92 ;  /* 0x000000ffff567224 */ /* 0x000fe400078e005c */
[----:B------:R-:W-:-:S02]  /*67950*/  IMAD.MOV.U32 R92, RZ, RZ, R0 ;  /* 0x000000ffff5c7224 */ /* 0x000fc400078e0000 */
[----:B------:R-:W-:Y:S01]  /*67960*/  IMAD.MOV.U32 R8, RZ, RZ, R6 ;  /* 0x000000ffff087224 */ /* 0x000fe200078e0006 */
[----:B------:R0:W2:Y:S01]  /*67970*/  @!P0 LDG.E.U8 R41, desc[UR20][R42.64] ;  /* 0x000000142a298981 */ /* 0x0000a2000c1e1100 */
[----:B------:R-:W-:Y:S02]  /*67980*/  IMAD.MOV.U32 R0, RZ, RZ, R47 ;  /* 0x000000ffff007224 */ /* 0x000fe400078e002f */
[----:B------:R-:W-:Y:S01]  /*67990*/  IMAD.MOV.U32 R6, RZ, RZ, R46 ;  /* 0x000000ffff067224 */ /* 0x000fe200078e002e */
[----:B----4-:R-:W-:-:S04]  /*679a0*/  IADD3 R44, P1, PT, R44, UR15, RZ ;  /* 0x0000000f2c2c7c10 */ /* 0x010fc8000ff3e0ff */
[----:B------:R-:W-:Y:S02]  /*679b0*/  IADD3.X R45, PT, PT, R45, UR58, RZ, P1, !PT ;  /* 0x0000003a2d2d7c10 */ /* 0x000fe40008ffe4ff */
[----:B0-----:R-:W-:Y:S01]  /*679c0*/  PRMT R42, RZ, 0x7610, R42 ;  /* 0x00007610ff2a7816 */ /* 0x001fe2000000002a */
[----:B------:R0:W-:Y:S04]  /*679d0*/  STL [R1+0x1604], R44 ;  /* 0x0016042c01007387 */ /* 0x0001e80000100800 */
[----:B------:R1:W-:Y:S04]  /*679e0*/  STL [R1+0x1600], R45 ;  /* 0x0016002d01007387 */ /* 0x0003e80000100800 */
[----:B------:R-:W4:Y:S04]  /*679f0*/  LDL.LU R47, [R1+0x1680] ;  /* 0x00168000012f7983 */ /* 0x000f280000300800 */
[----:B------:R-:W4:Y:S04]  /*67a00*/  LDL.LU R46, [R1+0x1684] ;  /* 0x00168400012e7983 */ /* 0x000f280000300800 */
[----:B------:R0:W4:Y:S01]  /*67a10*/  @!P0 LDG.E.U8 R42, desc[UR20][R44.64] ;  /* 0x000000142c2a8981 */ /* 0x000122000c1e1100 */
[----:B---3--:R-:W-:-:S04]  /*67a20*/  IADD3 R56, P1, PT, R56, UR15, RZ ;  /* 0x0000000f38387c10 */ /* 0x008fc8000ff3e0ff */
[----:B--2---:R-:W-:Y:S01]  /*67a30*/  IADD3.X R58, PT, PT, R58, UR58, RZ, P1, !PT ;  /* 0x0000003a3a3a7c10 */ /* 0x004fe20008ffe4ff */
[----:B------:R-:W-:Y:S01]  /*67a40*/  STL [R1+0x1644], R56 ;  /* 0x0016443801007387 */ /* 0x000fe20000100800 */
[----:B0-----:R-:W-:-:S03]  /*67a50*/  @!P0 IMAD.MOV.U32 R44, RZ, RZ, R56 ;  /* 0x000000ffff2c8224 */ /* 0x001fc600078e0038 */
[----:B------:R0:W-:Y:S01]  /*67a60*/  STL [R1+0x1640], R58 ;  /* 0x0016403a01007387 */ /* 0x0001e20000100800 */
[----:B-1----:R-:W-:-:S03]  /*67a70*/  @!P0 IMAD.MOV.U32 R45, RZ, RZ, R58 ;  /* 0x000000ffff2d8224 */ /* 0x002fc600078e003a */
[----:B0-----:R-:W2:Y:S04]  /*67a80*/  LDL.LU R58, [R1+0x16c0] ;  /* 0x0016c000013a7983 */ /* 0x001ea80000300800 */
[----:B------:R-:W3:Y:S01]  /*67a90*/  LDL.LU R56, [R1+0x16c4] ;  /* 0x0016c40001387983 */ /* 0x000ee20000300800 */
[----:B------:R-:W-:-:S06]  /*67aa0*/  PRMT R43, RZ, 0x7610, R43 ;  /* 0x00007610ff2b7816 */ /* 0x000fcc000000002b */
[----:B------:R0:W2:Y:S01]  /*67ab0*/  @!P0 LDG.E.U8 R43, desc[UR20][R44.64] ;  /* 0x000000142c2b8981 */ /* 0x0000a2000c1e1100 */
[----:B----4-:R-:W-:-:S04]  /*67ac0*/  IADD3 R46, P1, PT, R46, UR15, RZ ;  /* 0x0000000f2e2e7c10 */ /* 0x010fc8000ff3e0ff */
[----:B------:R-:W-:Y:S01]  /*67ad0*/  IADD3.X R47, PT, PT, R47, UR58, RZ, P1, !PT ;  /* 0x0000003a2f2f7c10 */ /* 0x000fe20008ffe4ff */
[----:B------:R1:W-:Y:S01]  /*67ae0*/  STL [R1+0x1684], R46 ;  /* 0x0016842e01007387 */ /* 0x0003e20000100800 */
[----:B0-----:R-:W-:-:S03]  /*67af0*/  PRMT R44, RZ, 0x7610, R44 ;  /* 0x00007610ff2c7816 */ /* 0x001fc6000000002c */
[----:B------:R0:W-:Y:S04]  /*67b00*/  STL [R1+0x1680], R47 ;  /* 0x0016802f01007387 */ /* 0x0001e80000100800 */
[----:B------:R-:W4:Y:S04]  /*67b10*/  LDL.LU R62, [R1+0x1608] ;  /* 0x00160800013e7983 */ /* 0x000f280000300800 */
[----:B------:R-:W4:Y:S04]  /*67b20*/  LDL.LU R60, [R1+0x160c] ;  /* 0x00160c00013c7983 */ /* 0x000f280000300800 */
[----:B------:R1:W4:Y:S01]  /*67b30*/  @!P0 LDG.E.U8 R44, desc[UR20][R46.64] ;  /* 0x000000142e2c8981 */ /* 0x000322000c1e1100 */
[----:B---3--:R-:W-:-:S04]  /*67b40*/  IADD3 R56, P1, PT, R56, UR15, RZ ;  /* 0x0000000f38387c10 */ /* 0x008fc8000ff3e0ff */
[----:B--2---:R-:W-:Y:S01]  /*67b50*/  IADD3.X R58, PT, PT, R58, UR58, RZ, P1, !PT ;  /* 0x0000003a3a3a7c10 */ /* 0x004fe20008ffe4ff */
[----:B------:R-:W-:Y:S01]  /*67b60*/  STL [R1+0x16c4], R56 ;  /* 0x0016c43801007387 */ /* 0x000fe20000100800 */
[----:B-1----:R-:W-:-:S03]  /*67b70*/  @!P0 IMAD.MOV.U32 R46, RZ, RZ, R56 ;  /* 0x000000ffff2e8224 */ /* 0x002fc600078e0038 */
[----:B------:R1:W-:Y:S01]  /*67b80*/  STL [R1+0x16c0], R58 ;  /* 0x0016c03a01007387 */ /* 0x0003e20000100800 */
[----:B0-----:R-:W-:-:S03]  /*67b90*/  @!P0 IMAD.MOV.U32 R47, RZ, RZ, R58 ;  /* 0x000000ffff2f8224 */ /* 0x001fc600078e003a */
[----:B-1----:R-:W2:Y:S04]  /*67ba0*/  LDL.LU R58, [R1+0x1610] ;  /* 0x00161000013a7983 */ /* 0x002ea80000300800 */
[----:B------:R-:W3:Y:S01]  /*67bb0*/  LDL.LU R56, [R1+0x1614] ;  /* 0x0016140001387983 */ /* 0x000ee20000300800 */
[----:B----4-:R-:W-:Y:S02]  /*67bc0*/  IADD3 R60, P1, PT, R60, UR15, RZ ;  /* 0x0000000f3c3c7c10 */ /* 0x010fe4000ff3e0ff */
[----:B------:R-:W-:Y:S02]  /*67bd0*/  PRMT R45, RZ, 0x7610, R45 ;  /* 0x00007610ff2d7816 */ /* 0x000fe4000000002d */
[----:B------:R-:W-:Y:S02]  /*67be0*/  IADD3.X R62, PT, PT, R62, UR58, RZ, P1, !PT ;  /* 0x0000003a3e3e7c10 */ /* 0x000fe40008ffe4ff */
[----:B------:R-:W-:Y:S01]  /*67bf0*/  PRMT R49, RZ, 0x7610, R49 ;  /* 0x00007610ff317816 */ /* 0x000fe20000000031 */
[----:B------:R-:W-:Y:S04]  /*67c00*/  STL [R1+0x160c], R60 ;  /* 0x00160c3c01007387 */ /* 0x000fe80000100800 */
[----:B------:R0:W4:Y:S04]  /*67c10*/  @!P0 LDG.E.U8 R45, desc[UR20][R46.64] ;  /* 0x000000142e2d8981 */ /* 0x000128000c1e1100 */
[----:B------:R1:W-:Y:S01]  /*67c20*/  STL [R1+0x1608], R62 ;  /* 0x0016083e01007387 */ /* 0x0003e20000100800 */
[----:B0-----:R-:W-:-:S02]  /*67c30*/  @!P0 IMAD.MOV.U32 R46, RZ, RZ, R60 ;  /* 0x000000ffff2e8224 */ /* 0x001fc400078e003c */
[----:B------:R-:W-:Y:S02]  /*67c40*/  @!P0 IMAD.MOV.U32 R47, RZ, RZ, R62 ;  /* 0x000000ffff2f8224 */ /* 0x000fe400078e003e */
[----:B-1----:R-:W4:Y:S04]  /*67c50*/  LDL.LU R62, [R1+0x1618] ;  /* 0x00161800013e7983 */ /* 0x002f280000300800 */
[----:B------:R-:W4:Y:S04]  /*67c60*/  LDL.LU R60, [R1+0x161c] ;  /* 0x00161c00013c7983 */ /* 0x000f280000300800 */
[----:B------:R0:W4:Y:S01]  /*67c70*/  @!P0 LDG.E.U8 R49, desc[UR20][R46.64] ;  /* 0x000000142e318981 */ /* 0x000122000c1e1100 */
[----:B---3--:R-:W-:-:S04]  /*67c80*/  IADD3 R56, P1, PT, R56, UR15, RZ ;  /* 0x0000000f38387c10 */ /* 0x008fc8000ff3e0ff */
[----:B--2---:R-:W-:Y:S01]  /*67c90*/  IADD3.X R58, PT, PT, R58, UR58, RZ, P1, !PT ;  /* 0x0000003a3a3a7c10 */ /* 0x004fe20008ffe4ff */
[----:B------:R-:W-:Y:S01]  /*67ca0*/  STL [R1+0x1614], R56 ;  /* 0x0016143801007387 */ /* 0x000fe20000100800 */
[----:B0-----:R-:W-:-:S03]  /*67cb0*/  @!P0 IMAD.MOV.U32 R46, RZ, RZ, R56 ;  /* 0x000000ffff2e8224 */ /* 0x001fc600078e0038 */
[----:B------:R0:W-:Y:S01]  /*67cc0*/  STL [R1+0x1610], R58 ;  /* 0x0016103a01007387 */ /* 0x0001e20000100800 */
[----:B------:R-:W-:-:S03]  /*67cd0*/  @!P0 IMAD.MOV.U32 R47, RZ, RZ, R58 ;  /* 0x000000ffff2f8224 */ /* 0x000fc600078e003a */
[----:B0-----:R-:W2:Y:S04]  /*67ce0*/  LDL.LU R58, [R1+0x1648] ;  /* 0x00164800013a7983 */ /* 0x001ea80000300800 */
[----:B------:R-:W3:Y:S01]  /*67cf0*/  LDL.LU R56, [R1+0x164c] ;  /* 0x00164c0001387983 */ /* 0x000ee20000300800 */
[----:B------:R-:W-:Y:S02]  /*67d00*/  PRMT R51, RZ, 0x7610, R51 ;  /* 0x00007610ff337816 */ /* 0x000fe40000000033 */
[----:B----4-:R-:W-:-:S04]  /*67d10*/  IADD3 R60, P1, PT, R60, UR15, RZ ;  /* 0x0000000f3c3c7c10 */ /* 0x010fc8000ff3e0ff */
[----:B------:R-:W-:Y:S01]  /*67d20*/  IADD3.X R62, PT, PT, R62, UR58, RZ, P1, !PT ;  /* 0x0000003a3e3e7c10 */ /* 0x000fe20008ffe4ff */
        /* <DEDUP_REMOVED lines=119> */
[----:B------:R-:W-:Y:S01]  /*684a0*/  IADD3.X R62, PT, PT, R62, UR58, RZ, P1, !PT ;  /* 0x0000003a3e3e7c10 */ /* 0x000fe20008ffe4ff */
[----:B------:R-:W-:Y:S04]  /*684b0*/  STL [R1+0x166c], R60 ;  /* 0x00166c3c01007387 */ /* 0x000fe80000100800 */
[----:B------:R0:W4:Y:S04]  /*684c0*/  @!P0 LDG.E.U8 R75, desc[UR20][R46.64] ;  /* 0x000000142e4b8981 */ /* 0x000128000c1e1100 */
[----:B------:R1:W-:Y:S04]  /*684d0*/  STL [R1+0x1668], R62 ;  /* 0x0016683e01007387 */ /* 0x0003e80000100800 */
[----:B------:R-:W4:Y:S04]  /*684e0*/  LDL.LU R66, [R1+0x1698] ;  /* 0x0016980001427983 */ /* 0x000f280000300800 */
[----:B------:R-:W4:Y:S01]  /*684f0*/  LDL.LU R64, [R1+0x169c] ;  /* 0x00169c0001407983 */ /* 0x000f220000300800 */
[----:B------:R-:W-:Y:S01]  /*68500*/  PRMT R77, RZ, 0x7610, R77 ;  /* 0x00007610ff4d7816 */ /* 0x000fe2000000004d */
[----:B0-----:R-:W-:-:S02]  /*68510*/  @!P0 IMAD.MOV.U32 R46, RZ, RZ, R60 ;  /* 0x000000ffff2e8224 */ /* 0x001fc400078e003c */
[----:B------:R-:W-:-:S05]  /*68520*/  @!P0 IMAD.MOV.U32 R47, RZ, RZ, R62 ;  /* 0x000000ffff2f8224 */ /* 0x000fca00078e003e */
[----:B------:R0:W4:Y:S01]  /*68530*/  @!P0 LDG.E.U8 R77, desc[UR20][R46.64] ;  /* 0x000000142e4d8981 */ /* 0x000122000c1e1100 */
[----:B---3--:R-:W-:-:S04]  /*68540*/  IADD3 R56, P1, PT, R56, UR15, RZ ;  /* 0x0000000f38387c10 */ /* 0x008fc8000ff3e0ff */
[----:B--2---:R-:W-:Y:S01]  /*68550*/  IADD3.X R58, PT, PT, R58, UR58, RZ, P1, !PT ;  /* 0x0000003a3a3a7c10 */ /* 0x004fe20008ffe4ff */
[----:B------:R-:W-:Y:S04]  /*68560*/  STL [R1+0x1674], R56 ;  /* 0x0016743801007387 */ /* 0x000fe80000100800 */
[----:B------:R2:W-:Y:S04]  /*68570*/  STL [R1+0x1670], R58 ;  /* 0x0016703a01007387 */ /* 0x0005e80000100800 */
[----:B-1----:R-:W3:Y:S04]  /*68580*/  LDL.LU R62, [R1+0x6d8] ;  /* 0x0006d800013e7983 */ /* 0x002ee80000300800 */
[----:B------:R-:W3:Y:S01]  /*68590*/  LDL.LU R60, [R1+0x6ec] ;  /* 0x0006ec00013c7983 */ /* 0x000ee20000300800 */
[----:B0-----:R-:W-:-:S02]  /*685a0*/  @!P0 IMAD.MOV.U32 R47, RZ, RZ, R58 ;  /* 0x000000ffff2f8224 */ /* 0x001fc400078e003a */
[----:B------:R-:W-:Y:S01]  /*685b0*/  @!P0 IMAD.MOV.U32 R46, RZ, RZ, R56 ;  /* 0x000000ffff2e8224 */ /* 0x000fe200078e0038 */
[----:B--2---:R-:W2:Y:S04]  /*685c0*/  LDL.LU R58, [R1+0x16a0] ;  /* 0x0016a000013a7983 */ /* 0x004ea80000300800 */
[----:B------:R-:W2:Y:S01]  /*685d0*/  LDL.LU R56, [R1+0x16a4] ;  /* 0x0016a40001387983 */ /* 0x000ea20000300800 */
[----:B----4-:R-:W-:-:S04]  /*685e0*/  IADD3 R64, P1, PT, R64, UR15, RZ ;  /* 0x0000000f40407c10 */ /* 0x010fc8000ff3e0ff */
[----:B------:R-:W-:Y:S01]  /*685f0*/  IADD3.X R66, PT, PT, R66, UR58, RZ, P1, !PT ;  /* 0x0000003a42427c10 */ /* 0x000fe20008ffe4ff */
[----:B------:R-:W-:Y:S01]  /*68600*/  STL [R1+0x169c], R64 ;  /* 0x00169c4001007387 */ /* 0x000fe20000100800 */
[----:B------:R-:W-:-:S03]  /*68610*/  PRMT R79, RZ, 0x7610, R79 ;  /* 0x00007610ff4f7816 */ /* 0x000fc6000000004f */
[----:B------:R0:W-:Y:S04]  /*68620*/  STL [R1+0x1698], R66 ;  /* 0x0016984201007387 */ /* 0x0001e80000100800 */
[----:B------:R1:W4:Y:S01]  /*68630*/  @!P0 LDG.E.U8 R79, desc[UR20][R46.64] ;  /* 0x000000142e4f8981 */ /* 0x000322000c1e1100 */
[----:B------:R-:W-:Y:S02]  /*68640*/  PRMT R81, RZ, 0x7610, R81 ;  /* 0x00007610ff517816 */ /* 0x000fe40000000051 */
[----:B------:R-:W-:Y:S01]  /*68650*/  PRMT R83, RZ, 0x7610, R83 ;  /* 0x00007610ff537816 */ /* 0x000fe20000000053 */
[----:B-1----:R-:W-:Y:S02]  /*68660*/  @!P0 IMAD.MOV.U32 R46, RZ, RZ, R64 ;  /* 0x000000ffff2e8224 */ /* 0x002fe400078e0040 */
[----:B------:R-:W-:-:S05]  /*68670*/  @!P0 IMAD.MOV.U32 R47, RZ, RZ, R66 ;  /* 0x000000ffff2f8224 */ /* 0x000fca00078e0042 */
[----:B------:R1:W4:Y:S01]  /*68680*/  @!P0 LDG.E.U8 R81, desc[UR20][R46.64] ;  /* 0x000000142e518981 */ /* 0x000322000c1e1100 */
[----:B---3--:R-:W-:-:S04]  /*68690*/  IADD3 R60, P1, PT, R60, UR15, RZ ;  /* 0x0000000f3c3c7c10 */ /* 0x008fc8000ff3e0ff */
[----:B------:R-:W-:Y:S02]  /*686a0*/  IADD3.X R62, PT, PT, R62, UR58, RZ, P1, !PT ;  /* 0x0000003a3e3e7c10 */ /* 0x000fe40008ffe4ff */
[----:B--2---:R-:W-:Y:S01]  /*686b0*/  IADD3 R56, P1, PT, R56, UR15, RZ ;  /* 0x0000000f38387c10 */ /* 0x004fe2000ff3e0ff */
[----:B------:R-:W-:Y:S03]  /*686c0*/  STL [R1+0x6ec], R60 ;  /* 0x0006ec3c01007387 */ /* 0x000fe60000100800 */
[----:B------:R-:W-:Y:S01]  /*686d0*/  IADD3.X R58, PT, PT, R58, UR58, RZ, P1, !PT ;  /* 0x0000003a3a3a7c10 */ /* 0x000fe20008ffe4ff */
[----:B------:R2:W-:Y:S04]  /*686e0*/  STL [R1+0x6d8], R62 ;  /* 0x0006d83e01007387 */ /* 0x0005e80000100800 */
[----:B------:R-:W-:Y:S04]  /*686f0*/  STL [R1+0x16a4], R56 ;  /* 0x0016a43801007387 */ /* 0x000fe80000100800 */
[----:B------:R3:W-:Y:S04]  /*68700*/  STL [R1+0x16a0], R58 ;  /* 0x0016a03a01007387 */ /* 0x0007e80000100800 */
[----:B------:R-:W4:Y:S04]  /*68710*/  LDL.LU R68, [R1+0x16ac] ;  /* 0x0016ac0001447983 */ /* 0x000f280000300800 */
[----:B------:R-:W4:Y:S04]  /*68720*/  LDL.LU R70, [R1+0x16a8] ;  /* 0x0016a80001467983 */ /* 0x000f280000300800 */
[----:B0-----:R-:W4:Y:S04]  /*68730*/  LDL.LU R66, [R1+0x16b0] ;  /* 0x0016b00001427983 */ /* 0x001f280000300800 */
[----:B------:R-:W4:Y:S01]  /*68740*/  LDL.LU R64, [R1+0x16b4] ;  /* 0x0016b40001407983 */ /* 0x000f220000300800 */
[----:B-1----:R-:W-:-:S02]  /*68750*/  @!P0 IMAD.MOV.U32 R46, RZ, RZ, R60 ;  /* 0x000000ffff2e8224 */ /* 0x002fc400078e003c */
[----:B------:R-:W-:Y:S02]  /*68760*/  @!P0 IMAD.MOV.U32 R47, RZ, RZ, R62 ;  /* 0x000000ffff2f8224 */ /* 0x000fe400078e003e */
[----:B--2---:R-:W2:Y:S04]  /*68770*/  LDL.LU R62, [R1+0x6f0] ;  /* 0x0006f000013e7983 */ /* 0x004ea80000300800 */
[----:B------:R-:W2:Y:S04]  /*68780*/  LDL.LU R60, [R1+0x6f4] ;  /* 0x0006f400013c7983 */ /* 0x000ea80000300800 */
[----:B------:R0:W2:Y:S02]  /*68790*/  @!P0 LDG.E.U8 R83, desc[UR20][R46.64] ;  /* 0x000000142e538981 */ /* 0x0000a4000c1e1100 */
[----:B0-----:R-:W-:-:S02]  /*687a0*/  @!P0 IMAD.MOV.U32 R47, RZ, RZ, R58 ;  /* 0x000000ffff2f8224 */ /* 0x001fc400078e003a */
[----:B------:R-:W-:Y:S01]  /*687b0*/  @!P0 IMAD.MOV.U32 R46, RZ, RZ, R56 ;  /* 0x000000ffff2e8224 */ /* 0x000fe200078e0038 */
[----:B---3--:R-:W3:Y:S04]  /*687c0*/  LDL.LU R58, [R1+0x6dc] ;  /* 0x0006dc00013a7983 */ /* 0x008ee80000300800 */
[----:B------:R-:W3:Y:S01]  /*687d0*/  LDL.LU R56, [R1+0x6e0] ;  /* 0x0006e00001387983 */ /* 0x000ee20000300800 */
[----:B------:R-:W0:Y:S01]  /*687e0*/  S2R R5, SR_TID.X ;  /* 0x0000000000057919 */ /* 0x000e220000002100 */
[----:B------:R-:W-:Y:S02]  /*687f0*/  PRMT R85, RZ, 0x7610, R85 ;  /* 0x00007610ff557816 */ /* 0x000fe40000000055 */
[----:B------:R-:W-:-:S04]  /*68800*/  PRMT R87, RZ, 0x7610, R87 ;  /* 0x00007610ff577816 */ /* 0x000fc80000000057 */
[----:B------:R1:W3:Y:S01]  /*68810*/  @!P0 LDG.E.U8 R85, desc[UR20][R46.64] ;  /* 0x000000142e558981 */ /* 0x0002e2000c1e1100 */
[----:B------:R-:W-:Y:S02]  /*68820*/  PRMT R89, RZ, 0x7610, R89 ;  /* 0x00007610ff597816 */ /* 0x000fe40000000059 */
[----:B------:R-:W-:Y:S02]  /*68830*/  PRMT R91, RZ, 0x7610, R91 ;  /* 0x00007610ff5b7816 */ /* 0x000fe4000000005b */
[----:B------:R-:W-:Y:S02]  /*68840*/  PRMT R93, RZ, 0x7610, R93 ;  /* 0x00007610ff5d7816 */ /* 0x000fe4000000005d */
[----:B0-----:R-:W-:-:S04]  /*68850*/  LOP3.LUT R5, R5, 0x7f, RZ, 0xc0, !PT ;  /* 0x0000007f05057812 */ /* 0x001fc800078ec0ff */
[----:B------:R-:W-:Y:S02]  /*68860*/  LOP3.LUT R5, R5, 0x10, RZ, 0x3c, !PT ;  /* 0x0000001005057812 */ /* 0x000fe400078e3cff */
[----:B----4-:R-:W-:-:S04]  /*68870*/  IADD3 R68, P1, PT, R68, UR15, RZ ;  /* 0x0000000f44447c10 */ /* 0x010fc8000ff3e0ff */
[----:B------:R-:W-:Y:S02]  /*68880*/  IADD3.X R70, PT, PT, R70, UR58, RZ, P1, !PT ;  /* 0x0000003a46467c10 */ /* 0x000fe40008ffe4ff */
[----:B------:R-:W-:Y:S01]  /*68890*/  IADD3 R64, P1, PT, R64, UR15, RZ ;  /* 0x0000000f40407c10 */ /* 0x000fe2000ff3e0ff */
[----:B-1----:R-:W-:Y:S02]  /*688a0*/  @!P0 IMAD.MOV.U32 R46, RZ, RZ, R68 ;  /* 0x000000ffff2e8224 */ /* 0x002fe400078e0044 */
[----:B------:R-:W-:Y:S01]  /*688b0*/  @!P0 IMAD.MOV.U32 R47, RZ, RZ, R70 ;  /* 0x000000ffff2f8224 */ /* 0x000fe200078e0046 */
[----:B------:R-:W-:Y:S02]  /*688c0*/  IADD3.X R66, PT, PT, R66, UR58, RZ, P1, !PT ;  /* 0x0000003a42427c10 */ /* 0x000fe40008ffe4ff */
[----:B--2---:R-:W-:Y:S02]  /*688d0*/  IADD3 R60, P1, PT, R60, UR15, RZ ;  /* 0x0000000f3c3c7c10 */ /* 0x004fe4000ff3e0ff */
[----:B------:R0:W2:Y:S02]  /*688e0*/  @!P0 LDG.E.U8 R87, desc[UR20][R46.64] ;  /* 0x000000142e578981 */ /* 0x0000a4000c1e1100 */
[----:B------:R-:W-:-:S02]  /*688f0*/  IADD3.X R62, PT, PT, R62, UR58, RZ, P1, !PT ;  /* 0x0000003a3e3e7c10 */ /* 0x000fc40008ffe4ff */
[----:B------:R-:W-:Y:S04]  /*68900*/  STL [R1+0x16ac], R68 ;  /* 0x0016ac4401007387 */ /* 0x000fe80000100800 */
[----:B------:R-:W-:Y:S01]  /*68910*/  STL [R1+0x16a8], R70 ;  /* 0x0016a84601007387 */ /* 0x000fe20000100800 */
[----:B0-----:R-:W-:Y:S02]  /*68920*/  @!P0 IMAD.MOV.U32 R46, RZ, RZ, R64 ;  /* 0x000000ffff2e8224 */ /* 0x001fe400078e0040 */
[----:B------:R-:W-:Y:S01]  /*68930*/  @!P0 IMAD.MOV.U32 R47, RZ, RZ, R66 ;  /* 0x000000ffff2f8224 */ /* 0x000fe200078e0042 */
[----:B---3--:R-:W-:Y:S01]  /*68940*/  IADD3 R56, P1, PT, R56, UR15, RZ ;  /* 0x0000000f38387c10 */ /* 0x008fe2000ff3e0ff */
[----:B------:R-:W-:Y:S04]  /*68950*/  STL [R1+0x16b4], R64 ;  /* 0x0016b44001007387 */ /* 0x000fe80000100800 */
[----:B------:R0:W3:Y:S04]  /*68960*/  @!P0 LDG.E.U8 R89, desc[UR20][R46.64] ;  /* 0x000000142e598981 */ /* 0x0000e8000c1e1100 */
[----:B------:R-:W-:Y:S01]  /*68970*/  STL [R1+0x16b0], R66 ;  /* 0x0016b04201007387 */ /* 0x000fe20000100800 */
[----:B------:R-:W-:-:S03]  /*68980*/  IADD3.X R58, PT, PT, R58, UR58, RZ, P1, !PT ;  /* 0x0000003a3a3a7c10 */ /* 0x000fc60008ffe4ff */
[----:B------:R-:W-:Y:S04]  /*68990*/  STL [R1+0x6f4], R60 ;  /* 0x0006f43c01007387 */ /* 0x000fe80000100800 */
[----:B------:R-:W-:Y:S04]  /*689a0*/  STL [R1+0x6f0], R62 ;  /* 0x0006f03e01007387 */ /* 0x000fe80000100800 */
[----:B------:R-:W-:Y:S01]  /*689b0*/  STL [R1+0x6e0], R56 ;  /* 0x0006e03801007387 */ /* 0x000fe20000100800 */
[----:B0-----:R-:W-:Y:S02]  /*689c0*/  @!P0 IMAD.MOV.U32 R46, RZ, RZ, R60 ;  /* 0x000000ffff2e8224 */ /* 0x001fe400078e003c */
[----:B------:R-:W-:Y:S01]  /*689d0*/  @!P0 IMAD.MOV.U32 R47, RZ, RZ, R62 ;  /* 0x000000ffff2f8224 */ /* 0x000fe200078e003e */
[----:B------:R0:W-:Y:S04]  /*689e0*/  STL [R1+0x6dc], R58 ;  /* 0x0006dc3a01007387 */ /* 0x0001e80000100800 */
[----:B------:R1:W4:Y:S02]  /*689f0*/  @!P0 LDG.E.U8 R91, desc[UR20][R46.64] ;  /* 0x000000142e5b8981 */ /* 0x000324000c1e1100 */
[----:B-1----:R-:W-:-:S02]  /*68a00*/  @!P0 IMAD.MOV.U32 R47, RZ, RZ, R58 ;  /* 0x000000ffff2f8224 */ /* 0x002fc400078e003a */
[----:B0-----:R-:W2:Y:S04]  /*68a10*/  LDL.LU R58, [R1+0x36c] ;  /* 0x00036c00013a7983 */ /* 0x001ea80000300800 */
[----:B------:R-:W3:Y:S01]  /*68a20*/  LDL.LU R60, [R1+0x350] ;  /* 0x00035000013c7983 */ /* 0x000ee20000300800 */
[----:B------:R-:W-:-:S03]  /*68a30*/  @!P0 IMAD.MOV.U32 R46, RZ, RZ, R56 ;  /* 0x000000ffff2e8224 */ /* 0x000fc600078e0038 */
[----:B------:R-:W4:Y:S04]  /*68a40*/  LDL.LU R62, [R1+0x334] ;  /* 0x00033400013e7983 */ /* 0x000f280000300800 */
[----:B------:R-:W4:Y:S04]  /*68a50*/  LDL.LU R64, [R1+0x318] ;  /* 0x0003180001407983 */ /* 0x000f280000300800 */
[----:B------:R-:W4:Y:S04]  /*68a60*/  LDL.LU R66, [R1+0x2fc] ;  /* 0x0002fc0001427983 */ /* 0x000f280000300800 */
[----:B------:R-:W4:Y:S04]  /*68a70*/  LDL.LU R68, [R1+0x2e0] ;  /* 0x0002e00001447983 */ /* 0x000f280000300800 */
[----:B------:R-:W4:Y:S04]  /*68a80*/  LDL.LU R70, [R1+0x2c4] ;  /* 0x0002c40001467983 */ /* 0x000f280000300800 */
[----:B------:R-:W4:Y:S04]  /*68a90*/  @!P0 LDG.E.U8 R93, desc[UR20][R46.64] ;  /* 0x000000142e5d8981 */ /* 0x000f28000c1e1100 */
[----:B------:R-:W4:Y:S04]  /*68aa0*/  LDL.LU R72, [R1+0x2a8] ;  /* 0x0002a80001487983 */ /* 0x000f280000300800 */
[----:B------:R-:W-:Y:S04]  /*68ab0*/  STS.U8 [R5+UR8+0x11c80], R86 ;  /* 0x011c805605007988 */ /* 0x000fe80008000008 */
[----:B------:R-:W4:Y:S04]  /*68ac0*/  LDL.LU R74, [R1+0x28c] ;  /* 0x00028c00014a7983 */ /* 0x000f280000300800 */
[----:B------:R0:W-:Y:S04]  /*68ad0*/  STS.U8 [R5+UR8+0x13480], R6 ;  /* 0x0134800605007988 */ /* 0x0001e80008000008 */
[----:B------:R-:W4:Y:S01]  /*68ae0*/  LDL.LU R84, [R1+0x270] ;  /* 0x0002700001547983 */ /* 0x000f220000300800 */
[----:B------:R-:W-:-:S03]  /*68af0*/  IMAD.MOV.U32 R56, RZ, RZ, R7 ;  /* 0x000000ffff387224 */ /* 0x000fc600078e0007 */
        /* <DEDUP_REMOVED lines=32> */
[----:B------:R-:W4:Y:S04]  /*68d00*/  LDL.LU R56, [R1+0x26a4] ;  /* 0x0026a40001387983 */ /* 0x000f280000300800 */
[----:B--2---:R0:W-:Y:S04]  /*68d10*/  STS.U8 [R5+UR8+0x15480], R58 ;  /* 0x0154803a05007988 */ /* 0x0041e80008000008 */
[----:B---3--:R1:W-:Y:S04]  /*68d20*/  STS.U8 [R5+UR8+0x15880], R60 ;  /* 0x0158803c05007988 */ /* 0x0083e80008000008 */
[----:B----4-:R2:W-:Y:S04]  /*68d30*/  STS.U8 [R5+UR8+0x15c80], R62 ;  /* 0x015c803e05007988 */ /* 0x0105e80008000008 */
[----:B------:R3:W-:Y:S04]  /*68d40*/  STS.U8 [R5+UR8+0x16080], R64 ;  /* 0x0160804005007988 */ /* 0x0007e80008000008 */
[----:B------:R4:W-:Y:S04]  /*68d50*/  STS.U8 [R5+UR8+0x16480], R66 ;  /* 0x0164804205007988 */ /* 0x0009e80008000008 */
[----:B------:R2:W-:Y:S04]  /*68d60*/  STS.U8 [R5+UR8+0x16880], R68 ;  /* 0x0168804405007988 */ /* 0x0005e80008000008 */
[----:B0-----:R-:W4:Y:S04]  /*68d70*/  LDL.LU R58, [R1+0x26a0] ;  /* 0x0026a000013a7983 */ /* 0x001f280000300800 */
[----:B-1----:R-:W4:Y:S04]  /*68d80*/  LDL.LU R60, [R1+0x269c] ;  /* 0x00269c00013c7983 */ /* 0x002f280000300800 */
[----:B--2---:R-:W2:Y:S04]  /*68d90*/  LDL.LU R62, [R1+0x2698] ;  /* 0x00269800013e7983 */ /* 0x004ea80000300800 */
[----:B---3--:R-:W3:Y:S04]  /*68da0*/  LDL.LU R64, [R1+0x2694] ;  /* 0x0026940001407983 */ /* 0x008ee80000300800 */
[----:B----4-:R-:W4:Y:S04]  /*68db0*/  LDL.LU R66, [R1+0x2690] ;  /* 0x0026900001427983 */ /* 0x010f280000300800 */
[----:B------:R-:W2:Y:S04]  /*68dc0*/  LDL.LU R68, [R1+0x268c] ;  /* 0x00268c0001447983 */ /* 0x000ea80000300800 */
[----:B------:R0:W-:Y:S04]  /*68dd0*/  STS.U8 [R5+UR8+0x16c80], R70 ;  /* 0x016c804605007988 */ /* 0x0001e80008000008 */
[----:B------:R1:W-:Y:S04]  /*68de0*/  STS.U8 [R5+UR8+0x17080], R72 ;  /* 0x0170804805007988 */ /* 0x0003e80008000008 */
[----:B------:R0:W-:Y:S04]  /*68df0*/  STS.U8 [R5+UR8+0x17480], R74 ;  /* 0x0174804a05007988 */ /* 0x0001e80008000008 */
[----:B------:R0:W-:Y:S04]  /*68e00*/  STS.U8 [R5+UR8+0x17880], R84 ;  /* 0x0178805405007988 */ /* 0x0001e80008000008 */
[----:B------:R1:W-:Y:S04]  /*68e10*/  STS.U8 [R5+UR8+0x17c80], R6 ;  /* 0x017c800605007988 */ /* 0x0003e80008000008 */
[----:B------:R1:W-:Y:S04]  /*68e20*/  STS.U8 [R5+UR8+0x18080], R7 ;  /* 0x0180800705007988 */ /* 0x0003e80008000008 */
[----:B0-----:R-:W2:Y:S04]  /*68e30*/  LDL.LU R70, [R1+0x2688] ;  /* 0x0026880001467983 */ /* 0x001ea80000300800 */
[----:B-1----:R-:W2:Y:S04]  /*68e40*/  LDL.LU R72, [R1+0x2684] ;  /* 0x0026840001487983 */ /* 0x002ea80000300800 */
[----:B------:R-:W2:Y:S04]  /*68e50*/  LDL.LU R74, [R1+0x2680] ;  /* 0x00268000014a7983 */ /* 0x000ea80000300800 */
[----:B------:R-:W2:Y:S04]  /*68e60*/  LDL.LU R84, [R1+0x267c] ;  /* 0x00267c0001547983 */ /* 0x000ea80000300800 */
[----:B------:R-:W2:Y:S04]  /*68e70*/  LDL.LU R6, [R1+0x2678] ;  /* 0x0026780001067983 */ /* 0x000ea80000300800 */
[----:B------:R-:W2:Y:S04]  /*68e80*/  LDL.LU R7, [R1+0x2674] ;  /* 0x0026740001077983 */ /* 0x000ea80000300800 */
[----:B------:R0:W-:Y:S04]  /*68e90*/  STS.U8 [R5+UR8+0x18480], R46 ;  /* 0x0184802e05007988 */ /* 0x0001e80008000008 */
[----:B------:R1:W-:Y:S04]  /*68ea0*/  STS.U8 [R5+UR8+0x18880], R47 ;  /* 0x0188802f05007988 */ /* 0x0003e80008000008 */
[----:B------:R0:W-:Y:S04]  /*68eb0*/  STS.U8 [R5+UR8+0x18c80], R76 ;  /* 0x018c804c05007988 */ /* 0x0001e80008000008 */
[----:B------:R0:W-:Y:S04]  /*68ec0*/  STS.U8 [R5+UR8+0x19080], R78 ;  /* 0x0190804e05007988 */ /* 0x0001e80008000008 */
[----:B------:R1:W-:Y:S04]  /*68ed0*/  STS.U8 [R5+UR8+0x19480], R80 ;  /* 0x0194805005007988 */ /* 0x0003e80008000008 */
[----:B------:R1:W-:Y:S04]  /*68ee0*/  STS.U8 [R5+UR8+0x19880], R82 ;  /* 0x0198805205007988 */ /* 0x0003e80008000008 */
[----:B0-----:R-:W3:Y:S04]  /*68ef0*/  LDL.LU R46, [R1+0x59c] ;  /* 0x00059c00012e7983 */ /* 0x001ee80000300800 */
[----:B-1----:R-:W3:Y:S04]  /*68f00*/  LDL.LU R47, [R1+0x584] ;  /* 0x00058400012f7983 */ /* 0x002ee80000300800 */
[----:B------:R-:W3:Y:S04]  /*68f10*/  LDL.LU R76, [R1+0x56c] ;  /* 0x00056c00014c7983 */ /* 0x000ee80000300800 */
[----:B------:R-:W3:Y:S04]  /*68f20*/  LDL.LU R78, [R1+0x554] ;  /* 0x00055400014e7983 */ /* 0x000ee80000300800 */
[----:B------:R-:W3:Y:S04]  /*68f30*/  LDL.LU R80, [R1+0x53c] ;  /* 0x00053c0001507983 */ /* 0x000ee80000300800 */
[----:B------:R0:W-:Y:S04]  /*68f40*/  STS.U8 [R5+UR8+0x19c80], R86 ;  /* 0x019c805605007988 */ /* 0x0001e80008000008 */
[----:B------:R-:W3:Y:S04]  /*68f50*/  LDL.LU R82, [R1+0x524] ;  /* 0x0005240001527983 */ /* 0x000ee80000300800 */
[----:B------:R1:W-:Y:S04]  /*68f60*/  STS.U8 [R5+UR8+0x1a080], R88 ;  /* 0x01a0805805007988 */ /* 0x0003e80008000008 */
[----:B------:R0:W-:Y:S04]  /*68f70*/  STS.U8 [R5+UR8+0x1a480], R90 ;  /* 0x01a4805a05007988 */ /* 0x0001e80008000008 */
[----:B------:R0:W-:Y:S04]  /*68f80*/  STS.U8 [R5+UR8+0x1a880], R92 ;  /* 0x01a8805c05007988 */ /* 0x0001e80008000008 */
[----:B------:R1:W-:Y:S04]  /*68f90*/  STS.U8 [R5+UR8+0x1ac80], R8 ;  /* 0x01ac800805007988 */ /* 0x0003e80008000008 */
[----:B------:R1:W-:Y:S04]  /*68fa0*/  STS.U8 [R5+UR8+0x1b080], R0 ;  /* 0x01b0800005007988 */ /* 0x0003e80008000008 */
[----:B0-----:R-:W3:Y:S04]  /*68fb0*/  LDL.LU R86, [R1+0x50c] ;  /* 0x00050c0001567983 */ /* 0x001ee80000300800 */
        /* <DEDUP_REMOVED lines=18> */
[----:B0-----:R-:W2:Y:S04]  /*690e0*/  LDL.LU R7, [R1+0x3bc] ;  /* 0x0003bc0001077983 */ /* 0x001ea80000300800 */
[----:B------:R0:W-:Y:S02]  /*690f0*/  STS.U8 [R5+UR8+0x1d080], R6 ;  /* 0x01d0800605007988 */ /* 0x0001e40008000008 */
[----:B0-----:R-:W0:Y:S02]  /*69100*/  S2R R6, SR_TID.X ;  /* 0x0000000000067919 */ /* 0x001e240000002100 */
        /* <DEDUP_REMOVED lines=11> */
[----:B0-----:R-:W-:-:S04]  /*691c0*/  LOP3.LUT R6, R6, 0x7f, RZ, 0xc0, !PT ;  /* 0x0000007f06067812 */ /* 0x001fc800078ec0ff */
[----:B------:R-:W-:-:S05]  /*691d0*/  LOP3.LUT R6, R6, 0x20, RZ, 0x3c, !PT ;  /* 0x0000002006067812 */ /* 0x000fca00078e3cff */
[----:B---3--:R0:W-:Y:S04]  /*691e0*/  STS.U8 [R6+UR8+0x10900], R76 ;  /* 0x0109004c06007988 */ /* 0x0081e80008000008 */
[----:B------:R1:W-:Y:S04]  /*691f0*/  STS.U8 [R6+UR8+0x10d00], R78 ;  /* 0x010d004e06007988 */ /* 0x0003e80008000008 */
[----:B------:R3:W-:Y:S04]  /*69200*/  STS.U8 [R6+UR8+0x11100], R80 ;  /* 0x0111005006007988 */ /* 0x0007e80008000008 */
[----:B------:R0:W-:Y:S04]  /*69210*/  STS.U8 [R6+UR8+0x11500], R82 ;  /* 0x0115005206007988 */ /* 0x0001e80008000008 */
[----:B------:R1:W-:Y:S04]  /*69220*/  STS.U8 [R6+UR8+0x11900], R86 ;  /* 0x0119005606007988 */ /* 0x0003e80008000008 */
[----:B----4-:R4:W-:Y:S04]  /*69230*/  STS.U8 [R6+UR8+0x11d00], R88 ;  /* 0x011d005806007988 */ /* 0x0109e80008000008 */
[----:B0-----:R-:W2:Y:S04]  /*69240*/  LDL.LU R76, [R1+0x3a0] ;  /* 0x0003a000014c7983 */ /* 0x001ea80000300800 */
[----:B-1----:R-:W2:Y:S04]  /*69250*/  LDL.LU R78, [R1+0x384] ;  /* 0x00038400014e7983 */ /* 0x002ea80000300800 */
[----:B---3--:R-:W3:Y:S04]  /*69260*/  LDL.LU R80, [R1+0x368] ;  /* 0x0003680001507983 */ /* 0x008ee80000300800 */
[----:B------:R-:W3:Y:S04]  /*69270*/  LDL.LU R82, [R1+0x34c] ;  /* 0x00034c0001527983 */ /* 0x000ee80000300800 */
[----:B------:R-:W3:Y:S04]  /*69280*/  LDL.LU R86, [R1+0x330] ;  /* 0x0003300001567983 */ /* 0x000ee80000300800 */
[----:B------:R0:W-:Y:S04]  /*69290*/  STS.U8 [R6+UR8+0x12100], R90 ;  /* 0x0121005a06007988 */ /* 0x0001e80008000008 */
[----:B----4-:R-:W4:Y:S04]  /*692a0*/  LDL.LU R88, [R1+0x314] ;  /* 0x0003140001587983 */ /* 0x010f280000300800 */
        /* <DEDUP_REMOVED lines=13> */
[----:B------:R-:W-:Y:S04]  /*69380*/  STS.U8 [R6+UR8+0x10100], R46 ;  /* 0x0101002e06007988 */ /* 0x000fe80008000008 */
[----:B------:R-:W-:Y:S04]  /*69390*/  STS.U8 [R6+UR8+0x10500], R47 ;  /* 0x0105002f06007988 */ /* 0x000fe80008000008 */
[----:B------:R-:W-:Y:S04]  /*693a0*/  STS.U8 [R6+UR8+0x13900], R10 ;  /* 0x0139000a06007988 */ /* 0x000fe80008000008 */
[----:B------:R-:W-:Y:S04]  /*693b0*/  STS.U8 [R6+UR8+0x13d00], R9 ;  /* 0x013d000906007988 */ /* 0x000fe80008000008 */
[----:B------:R-:W-:Y:S04]  /*693c0*/  STS.U8 [R6+UR8+0x14100], R3 ;  /* 0x0141000306007988 */ /* 0x000fe80008000008 */
[----:B--2---:R0:W-:Y:S04]  /*693d0*/  STS.U8 [R6+UR8+0x14900], R7 ;  /* 0x0149000706007988 */ /* 0x0041e80008000008 */
[----:B0-----:R-:W2:Y:S04]  /*693e0*/  LDL.LU R7, [R1+0x234] ;  /* 0x0002340001077983 */ /* 0x001ea80000300800 */
        /* <DEDUP_REMOVED lines=18> */
[----:B------:R1:W-:Y:S04]  /*69510*/  STS.U8 [R6+UR8+0x15100], R78 ;  /* 0x0151004e06007988 */ /* 0x0003e80008000008 */
[----:B---3--:R3:W-:Y:S04]  /*69520*/  STS.U8 [R6+UR8+0x15500], R80 ;  /* 0x0155005006007988 */ /* 0x0087e80008000008 */
        /* <DEDUP_REMOVED lines=8> */
[----:B----4-:R-:W4:Y:S04]  /*695b0*/  LDL.LU R88, [R1+0x265c] ;  /* 0x00265c0001587983 */ /* 0x010f280000300800 */
        /* <DEDUP_REMOVED lines=12> */
[----:B------:R0:W-:Y:S04]  /*69680*/  STS.U8 [R6+UR8+0x17d00], R4 ;  /* 0x017d000406007988 */ /* 0x0001e80008000008 */
[----:B0-----:R-:W4:Y:S04]  /*69690*/  LDL.LU R4, [R1+0x2640] ;  /* 0x0026400001047983 */ /* 0x001f280000300800 */
[----:B--2---:R0:W-:Y:S04]  /*696a0*/  STS.U8 [R6+UR8+0x18100], R7 ;  /* 0x0181000706007988 */ /* 0x0041e80008000008 */
[----:B0-----:R-:W2:Y:S04]  /*696b0*/  LDL.LU R7, [R1+0x263c] ;  /* 0x00263c0001077983 */ /* 0x001ea80000300800 */
        /* <DEDUP_REMOVED lines=11> */
[----:B------:R0:W-:Y:S04]  /*69770*/  STS.U8 [R6+UR8+0x19d00], R28 ;  /* 0x019d001c06007988 */ /* 0x0001e80008000008 */
[----:B------:R-:W2:Y:S04]  /*69780*/  LDL.LU R35, [R1+0x508] ;  /* 0x0005080001237983 */ /* 0x000ea80000300800 */
        /* <DEDUP_REMOVED lines=20> */
[----:B---3--:R-:W3:Y:S04]  /*698d0*/  LDL.LU R3, [R1+0x3d4] ;  /* 0x0003d40001037983 */ /* 0x008ee80000300800 */
[----:B------:R-:W-:Y:S04]  /*698e0*/  STS.U8 [R6+UR8+0x1d500], R82 ;  /* 0x01d5005206007988 */ /* 0x000fe80008000008 */
[----:B----4-:R-:W-:Y:S04]  /*698f0*/  STS.U8 [R6+UR8+0x1d100], R0 ;  /* 0x01d1000006007988 */ /* 0x010fe80008000008 */
[----:B------:R0:W-:Y:S04]  /*69900*/  STS.U8 [R6+UR8+0x1cd00], R4 ;  /* 0x01cd000406007988 */ /* 0x0001e80008000008 */
[----:B0-----:R-:W4:Y:S04]  /*69910*/  LDL.LU R4, [R1+0x3b8] ;  /* 0x0003b80001047983 */ /* 0x001f280000300800 */
[----:B------:R-:W4:Y:S04]  /*69920*/  LDL.LU R0, [R1+0x39c] ;  /* 0x00039c0001007983 */ /* 0x000f280000300800 */
[----:B------:R-:W4:Y:S04]  /*69930*/  LDL.LU R82, [R1+0x598] ;  /* 0x0005980001527983 */ /* 0x000f280000300800 */
        /* <DEDUP_REMOVED lines=10> */
[----:B--2---:R0:W-:Y:S02]  /*699e0*/  STS.U8 [R6+UR8+0x1c900], R7 ;  /* 0x01c9000706007988 */ /* 0x0041e40008000008 */
[----:B0-----:R-:W0:Y:S02]  /*699f0*/  S2R R7, SR_TID.X ;  /* 0x0000000000077919 */ /* 0x001e240000002100 */
[----:B0-----:R-:W-:-:S04]  /*69a00*/  LOP3.LUT R7, R7, 0x7f, RZ, 0xc0, !PT ;  /* 0x0000007f07077812 */ /* 0x001fc800078ec0ff */
[----:B------:R-:W-:-:S05]  /*69a10*/  LOP3.LUT R7, R7, 0x30, RZ, 0x3c, !PT ;  /* 0x0000003007077812 */ /* 0x000fca00078e3cff */
[----:B------:R0:W-:Y:S04]  /*69a20*/  STS.U8 [R7+UR8+0x13d80], R10 ;  /* 0x013d800a07007988 */ /* 0x0001e80008000008 */
[----:B------:R1:W-:Y:S04]  /*69a30*/  STS.U8 [R7+UR8+0x14180], R9 ;  /* 0x0141800907007988 */ /* 0x0003e80008000008 */
[----:B---3--:R2:W-:Y:S04]  /*69a40*/  STS.U8 [R7+UR8+0x14580], R3 ;  /* 0x0145800307007988 */ /* 0x0085e80008000008 */
[----:B0-----:R-:W3:Y:S04]  /*69a50*/  LDL.LU R10, [R1+0x380] ;  /* 0x00038000010a7983 */ /* 0x001ee80000300800 */
[----:B-1----:R-:W3:Y:S04]  /*69a60*/  LDL.LU R9, [R1+0x364] ;  /* 0x0003640001097983 */ /* 0x002ee80000300800 */
[----:B--2---:R-:W2:Y:S04]  /*69a70*/  LDL.LU R3, [R1+0x348] ;  /* 0x0003480001037983 */ /* 0x004ea80000300800 */
        /* <DEDUP_REMOVED lines=9> */
[----:B----4-:R0:W-:Y:S04]  /*69b10*/  STS.U8 [R7+UR8+0x14980], R4 ;  /* 0x0149800407007988 */ /* 0x0101e80008000008 */
[----:B------:R1:W-:Y:S04]  /*69b20*/  STS.U8 [R7+UR8+0x14d80], R0 ;  /* 0x014d800007007988 */ /* 0x0003e80008000008 */
[----:B0-----:R-:W4:Y:S04]  /*69b30*/  LDL.LU R4, [R1+0x32c] ;  /* 0x00032c0001047983 */ /* 0x001f280000300800 */
[----:B-1----:R-:W4:Y:S04]  /*69b40*/  LDL.LU R0, [R1+0x310] ;  /* 0x0003100001007983 */ /* 0x002f280000300800 */
        /* <DEDUP_REMOVED lines=24> */
[----:B-1----:R-:W4:Y:S04]  /*69cd0*/  LDL.LU R56, [R1+0xa8] ;  /* 0x0000a80001387983 */ /* 0x002f280000300800 */
[----:B------:R1:W-:Y:S04]  /*69ce0*/  STS.U8 [R7+UR8+0x13180], R84 ;  /* 0x0131805407007988 */ /* 0x0003e80008000008 */
[----:B------:R1:W-:Y:S04]  /*69cf0*/  STS.U8 [R7+UR8+0x13580], R46 ;  /* 0x0135802e07007988 */ /* 0x0003e80008000008 */
[----:B------:R1:W-:Y:S04]  /*69d00*/  STS.U8 [R7+UR8+0x13980], R47 ;  /* 0x0139802f07007988 */ /* 0x0003e80008000008 */
[----:B0-----:R-:W4:Y:S04]  /*69d10*/  LDL.LU R70, [R1+0x8c] ;  /* 0x00008c0001467983 */ /* 0x001f280000300800 */
[----:B-1----:R-:W4:Y:S04]  /*69d20*/  LDL.LU R84, [R1+0x70] ;  /* 0x0000700001547983 */ /* 0x002f280000300800 */
[----:B------:R-:W4:Y:S04]  /*69d30*/  LDL.LU R46, [R1+0x54] ;  /* 0x00005400012e7983 */ /* 0x000f280000300800 */
[----:B------:R-:W4:Y:S04]  /*69d40*/  LDL.LU R47, [R1+0x38] ;  /* 0x00003800012f7983 */ /* 0x000f280000300800 */
[----:B---3--:R0:W-:Y:S04]  /*69d50*/  STS.U8 [R7+UR8+0x15180], R10 ;  /* 0x0151800a07007988 */ /* 0x0081e80008000008 */
[----:B------:R1:W-:Y:S04]  /*69d60*/  STS.U8 [R7+UR8+0x15580], R9 ;  /* 0x0155800907007988 */ /* 0x0003e80008000008 */
[----:B--2---:R2:W-:Y:S04]  /*69d70*/  STS.U8 [R7+UR8+0x15980], R3 ;  /* 0x0159800307007988 */ /* 0x0045e80008000008 */
[----:B0-----:R-:W3:Y:S04]  /*69d80*/  LDL.LU R10, [R1+0x2638] ;  /* 0x00263800010a7983 */ /* 0x001ee80000300800 */
[----:B-1----:R-:W3:Y:S04]  /*69d90*/  LDL.LU R9, [R1+0x2634] ;  /* 0x0026340001097983 */ /* 0x002ee80000300800 */
[----:B--2---:R-:W2:Y:S04]  /*69da0*/  LDL.LU R3, [R1+0x2630] ;  /* 0x0026300001037983 */ /* 0x004ea80000300800 */
[----:B----4-:R0:W-:Y:S04]  /*69db0*/  STS.U8 [R7+UR8+0x15d80], R4 ;  /* 0x015d800407007988 */ /* 0x0101e80008000008 */
[----:B------:R1:W-:Y:S04]  /*69dc0*/  STS.U8 [R7+UR8+0x16180], R0 ;  /* 0x0161800007007988 */ /* 0x0003e80008000008 */
[----:B------:R-:W-:Y:S04]  /*69dd0*/  STS.U8 [R7+UR8+0x17d80], R36 ;  /* 0x017d802407007988 */ /* 0x000fe80008000008 */
[----:B0-----:R-:W4:Y:S04]  /*69de0*/  LDL.LU R4, [R1+0x262c] ;  /* 0x00262c0001047983 */ /* 0x001f280000300800 */
[----:B-1----:R-:W3:Y:S04]  /*69df0*/  LDL.LU R0, [R1+0x2628] ;  /* 0x0026280001007983 */ /* 0x002ee80000300800 */
        /* <DEDUP_REMOVED lines=22> */
[----:B------:R-:W3:Y:S04]  /*69f60*/  LDL.LU R29, [R1+0x57c] ;  /* 0x00057c00011d7983 */ /* 0x000ee80000300800 */
        /* <DEDUP_REMOVED lines=18> */
[----:B------:R0:W-:Y:S02]  /*6a090*/  STS.U8 [R7+UR8+0x1d180], R8 ;  /* 0x01d1800807007988 */ /* 0x0001e40008000008 */
[----:B0-----:R-:W0:Y:S02]  /*6a0a0*/  S2R R8, SR_TID.X ;  /* 0x0000000000087919 */ /* 0x001e240000002100 */
[----:B------:R1:W-:Y:S04]  /*6a0b0*/  STS.U8 [R7+UR8+0x1ed80], R37 ;  /* 0x01ed802507007988 */ /* 0x0003e80008000008 */
[----:B------:R1:W-:Y:S04]  /*6a0c0*/  STS.U8 [R7+UR8+0x1e980], R30 ;  /* 0x01e9801e07007988 */ /* 0x0003e80008000008 */
[----:B------:R0:W-:Y:S04]  /*6a0d0*/  STS.U8 [R7+UR8+0x1e580], R23 ;  /* 0x01e5801707007988 */ /* 0x0001e80008000008 */
[----:B------:R0:W-:Y:S04]  /*6a0e0*/  STS.U8 [R7+UR8+0x1e180], R16 ;  /* 0x01e1801007007988 */ /* 0x0001e80008000008 */
[----:B------:R0:W-:Y:S04]  /*6a0f0*/  STS.U8 [R7+UR8+0x1dd80], R52 ;  /* 0x01dd803407007988 */ /* 0x0001e80008000008 */
[----:B------:R0:W-:Y:S04]  /*6a100*/  STS.U8 [R7+UR8+0x1d980], R66 ;  /* 0x01d9804207007988 */ /* 0x0001e80008000008 */
[----:B-1----:R-:W4:Y:S04]  /*6a110*/  LDL.LU R37, [R1+0x37c] ;  /* 0x00037c0001257983 */ /* 0x002f280000300800 */
[----:B------:R-:W4:Y:S04]  /*6a120*/  LDL.LU R30, [R1+0x360] ;  /* 0x00036000011e7983 */ /* 0x000f280000300800 */
[----:B0-----:R-:W4:Y:S04]  /*6a130*/  LDL.LU R23, [R1+0x344] ;  /* 0x0003440001177983 */ /* 0x001f280000300800 */
[----:B------:R-:W4:Y:S04]  /*6a140*/  LDL.LU R16, [R1+0x328] ;  /* 0x0003280001107983 */ /* 0x000f280000300800 */
[----:B------:R-:W4:Y:S04]  /*6a150*/  LDL.LU R52, [R1+0x30c] ;  /* 0x00030c0001347983 */ /* 0x000f280000300800 */
[----:B------:R0:W-:Y:S04]  /*6a160*/  STS.U8 [R7+UR8+0x1d580], R80 ;  /* 0x01d5805007007988 */ /* 0x0001e80008000008 */
[----:B------:R-:W4:Y:S04]  /*6a170*/  LDL.LU R66, [R1+0x2f0] ;  /* 0x0002f00001427983 */ /* 0x000f280000300800 */
[----:B------:R1:W-:Y:S04]  /*6a180*/  STS.U8 [R7+UR8+0x16d80], R59 ;  /* 0x016d803b07007988 */ /* 0x0003e80008000008 */
[----:B------:R0:W-:Y:S04]  /*6a190*/  STS.U8 [R7+UR8+0x17180], R57 ;  /* 0x0171803907007988 */ /* 0x0001e80008000008 */
[----:B------:R0:W-:Y:S04]  /*6a1a0*/  STS.U8 [R7+UR8+0x17580], R55 ;  /* 0x0175803707007988 */ /* 0x0001e80008000008 */
[----:B------:R-:W-:Y:S04]  /*6a1b0*/  STS.U8 [R7+UR8+0x16580], R6 ;  /* 0x0165800607007988 */ /* 0x000fe80008000008 */
[----:B------:R-:W-:Y:S04]  /*6a1c0*/  STS.U8 [R7+UR8+0x16980], R5 ;  /* 0x0169800507007988 */ /* 0x000fe80008000008 */
[----:B------:R1:W-:Y:S04]  /*6a1d0*/  STS.U8 [R7+UR8+0x17980], R49 ;  /* 0x0179803107007988 */ /* 0x0003e80008000008 */
[----:B0-----:R-:W4:Y:S04]  /*6a1e0*/  LDL.LU R80, [R1+0x2d4] ;  /* 0x0002d40001507983 */ /* 0x001f280000300800 */
[----:B------:R-:W-:Y:S04]  /*6a1f0*/  STS.U8 [R7+UR8+0x1f180], R51 ;  /* 0x01f1803307007988 */ /* 0x000fe80008000008 */
[----:B-1----:R-:W4:Y:S04]  /*6a200*/  LDL.LU R59, [R1+0x2b8] ;  /* 0x0002b800013b7983 */ /* 0x002f280000300800 */
[----:B------:R-:W4:Y:S04]  /*6a210*/  LDL.LU R57, [R1+0x29c] ;  /* 0x00029c0001397983 */ /* 0x000f280000300800 */
[----:B------:R-:W-:Y:S04]  /*6a220*/  STS.U8 [R7+UR8+0x1f580], R67 ;  /* 0x01f5804307007988 */ /* 0x000fe80008000008 */
[----:B------:R-:W-:Y:S04]  /*6a230*/  STS.U8 [R7+UR8+0x1f980], R69 ;  /* 0x01f9804507007988 */ /* 0x000fe80008000008 */
[----:B------:R-:W-:Y:S04]  /*6a240*/  STS.U8 [R7+UR8+0x1fd80], R71 ;  /* 0x01fd804707007988 */ /* 0x000fe80008000008 */
[----:B------:R-:W4:Y:S01]  /*6a250*/  LDL.LU R55, [R1+0x280] ;  /* 0x0002800001377983 */ /* 0x000f220000300800 */
[----:B------:R-:W-:-:S03]  /*6a260*/  LOP3.LUT R8, R8, 0x7f, RZ, 0xc0, !PT ;  /* 0x0000007f08087812 */ /* 0x000fc600078ec0ff */
[----:B------:R-:W4:Y:S01]  /*6a270*/  LDL.LU R49, [R1+0x264] ;  /* 0x0002640001317983 */ /* 0x000f220000300800 */
[----:B------:R-:W-:-:S05]  /*6a280*/  LOP3.LUT R8, R8, 0x40, RZ, 0x3c, !PT ;  /* 0x0000004008087812 */ /* 0x000fca00078e3cff */
        /* <DEDUP_REMOVED lines=38> */
[----:B0-----:R-:W4:Y:S04]  /*6a4f0*/  LDL.LU R46, [R1+0x50] ;  /* 0x00005000012e7983 */ /* 0x001f280000300800 */
[----:B-1----:R-:W4:Y:S04]  /*6a500*/  LDL.LU R47, [R1+0x34] ;  /* 0x00003400012f7983 */ /* 0x002f280000300800 */
[----:B------:R0:W-:Y:S04]  /*6a510*/  STS.U8 [R8+UR8+0x18200], R29 ;  /* 0x0182001d08007988 */ /* 0x0001e80008000008 */
[----:B--2---:R1:W-:Y:S04]  /*6a520*/  STS.U8 [R8+UR8+0x18600], R22 ;  /* 0x0186001608007988 */ /* 0x0043e80008000008 */
[----:B---3--:R2:W-:Y:S04]  /*6a530*/  STS.U8 [R8+UR8+0x18a00], R15 ;  /* 0x018a000f08007988 */ /* 0x0085e80008000008 */
[----:B----4-:R3:W-:Y:S04]  /*6a540*/  STS.U8 [R8+UR8+0x18e00], R54 ;  /* 0x018e003608007988 */ /* 0x0107e80008000008 */
[----:B------:R4:W-:Y:S04]  /*6a550*/  STS.U8 [R8+UR8+0x19200], R68 ;  /* 0x0192004408007988 */ /* 0x0009e80008000008 */
[----:B0-----:R-:W4:Y:S04]  /*6a560*/  LDL.LU R29, [R1+0x590] ;  /* 0x00059000011d7983 */ /* 0x001f280000300800 */
[----:B-1----:R-:W4:Y:S04]  /*6a570*/  LDL.LU R22, [R1+0x578] ;  /* 0x0005780001167983 */ /* 0x002f280000300800 */
[----:B--2---:R-:W2:Y:S04]  /*6a580*/  LDL.LU R15, [R1+0x560] ;  /* 0x00056000010f7983 */ /* 0x004ea80000300800 */
[----:B---3--:R-:W3:Y:S04]  /*6a590*/  LDL.LU R54, [R1+0x548] ;  /* 0x0005480001367983 */ /* 0x008ee80000300800 */
        /* <DEDUP_REMOVED lines=52> */
[----:B------:R-:W-:Y:S04]  /*6a8e0*/  STS.U8 [R8+UR8+0x1d200], R92 ;  /* 0x01d2005c08007988 */ /* 0x000fe80008000008 */
[----:B------:R-:W4:Y:S04]  /*6a8f0*/  LDL.LU R55, [R1+0x298] ;  /* 0x0002980001377983 */ /* 0x000f280000300800 */
[----:B------:R-:W-:Y:S01]  /*6a900*/  STS.U8 [R8+UR8+0x1d600], R78 ;  /* 0x01d6004e08007988 */ /* 0x000fe20008000008 */
[----:B------:R-:W-:-:S03]  /*6a910*/  LOP3.LUT R9, R9, 0x7f, RZ, 0xc0, !PT ;  /* 0x0000007f09097812 */ /* 0x000fc600078ec0ff */
[----:B------:R-:W-:Y:S04]  /*6a920*/  STS.U8 [R8+UR8+0x1da00], R64 ;  /* 0x01da004008007988 */ /* 0x000fe80008000008 */
[----:B------:R-:W-:Y:S04]  /*6a930*/  STS.U8 [R8+UR8+0x1de00], R50 ;  /* 0x01de003208007988 */ /* 0x000fe80008000008 */
[----:B------:R-:W-:Y:S01]  /*6a940*/  STS.U8 [R8+UR8+0x1e200], R17 ;  /* 0x01e2001108007988 */ /* 0x000fe20008000008 */
[----:B------:R-:W-:-:S03]  /*6a950*/  LOP3.LUT R9, R9, 0x50, RZ, 0x3c, !PT ;  /* 0x0000005009097812 */ /* 0x000fc600078e3cff */
[----:B------:R-:W-:Y:S04]  /*6a960*/  STS.U8 [R8+UR8+0x1e600], R24 ;  /* 0x01e6001808007988 */ /* 0x000fe80008000008 */
[----:B------:R-:W-:Y:S04]  /*6a970*/  STS.U8 [R8+UR8+0x1ea00], R31 ;  /* 0x01ea001f08007988 */ /* 0x000fe80008000008 */
        /* <DEDUP_REMOVED lines=9> */
[----:B--2---:R2:W-:Y:S04]  /*6aa10*/  STS.U8 [R9+UR8+0x10a80], R15 ;  /* 0x010a800f09007988 */ /* 0x0045e80008000008 */
[----:B---3--:R3:W-:Y:S04]  /*6aa20*/  STS.U8 [R9+UR8+0x10e80], R54 ;  /* 0x010e803609007988 */ /* 0x0087e80008000008 */
[----:B----4-:R4:W-:Y:S04]  /*6aa30*/  STS.U8 [R9+UR8+0x11280], R68 ;  /* 0x0112804409007988 */ /* 0x0109e80008000008 */
        /* <DEDUP_REMOVED lines=34> */
[----:B0-----:R-:W4:Y:S04]  /*6ac60*/  LDL.LU R3, [R1+0x2620] ;  /* 0x0026200001037983 */ /* 0x001f280000300800 */
        /* <DEDUP_REMOVED lines=127> */
[----:B---3--:R1:W-:Y:S04]  /*6b460*/  STS.U8 [R10+UR8+0x18b00], R54 ;  /* 0x018b00360a007988 */ /* 0x0083e80008000008 */
[----:B----4-:R2:W-:Y:S04]  /*6b470*/  STS.U8 [R10+UR8+0x18f00], R68 ;  /* 0x018f00440a007988 */ /* 0x0105e80008000008 */
[----:B0-----:R-:W3:Y:S04]  /*6b480*/  LDL.LU R15, [R1+0x588] ;  /* 0x00058800010f7983 */ /* 0x001ee80000300800 */
[----:B-1----:R-:W4:Y:S04]  /*6b490*/  LDL.LU R54, [R1+0x570] ;  /* 0x0005700001367983 */ /* 0x002f280000300800 */
[----:B------:R0:W-:Y:S04]  /*6b4a0*/  STS.U8 [R10+UR8+0x19300], R82 ;  /* 0x019300520a007988 */ /* 0x0001e80008000008 */
[----:B--2---:R-:W2:Y:S04]  /*6b4b0*/  LDL.LU R68, [R1+0x558] ;  /* 0x0005580001447983 */ /* 0x004ea80000300800 */
        /* <DEDUP_REMOVED lines=25> */
[----:B0-----:R-:W2:Y:S04]  /*6b650*/  LDL.LU R46, [R1+0x3fc] ;  /* 0x0003fc00012e7983 */ /* 0x001ea80000300800 */
[----:B-1----:R-:W2:Y:S04]  /*6b660*/  LDL.LU R47, [R1+0x3e0] ;  /* 0x0003e000012f7983 */ /* 0x002ea80000300800 */
        /* <DEDUP_REMOVED lines=10> */
[----:B------:R0:W-:Y:S02]  /*6b710*/  STS.U8 [R10+UR8+0x1cf00], R11 ;  /* 0x01cf000b0a007988 */ /* 0x0001e40008000008 */
[----:B0-----:R-:W0:Y:S02]  /*6b720*/  S2R R11, SR_TID.X ;  /* 0x00000000000b7919 */ /* 0x001e240000002100 */
        /* <DEDUP_REMOVED lines=8> */
[----:B-1----:R-:W2:Y:S04]  /*6b7b0*/  LDL.LU R55, [R1+0x2c8] ;  /* 0x0002c80001377983 */ /* 0x002ea80000300800 */
[----:B0-----:R-:W2:Y:S04]  /*6b7c0*/  LDL.LU R49, [R1+0x2ac] ;  /* 0x0002ac0001317983 */ /* 0x001ea80000300800 */
[----:B------:R-:W-:Y:S04]  /*6b7d0*/  STS.U8 [R10+UR8+0x1df00], R12 ;  /* 0x01df000c0a007988 */ /* 0x000fe80008000008 */
[----:B------:R-:W2:Y:S04]  /*6b7e0*/  LDL.LU R36, [R1+0x290] ;  /* 0x0002900001247983 */ /* 0x000ea80000300800 */
        /* <DEDUP_REMOVED lines=8> */
[----:B------:R-:W2:Y:S04]  /*6b870*/  LDL.LU R29, [R1+0x274] ;  /* 0x00027400011d7983 */ /* 0x000ea80000300800 */
[----:B------:R-:W2:Y:S01]  /*6b880*/  LDL.LU R22, [R1+0x258] ;  /* 0x0002580001167983 */ /* 0x000ea20000300800 */
[----:B------:R-:W-:-:S04]  /*6b890*/  LOP3.LUT R11, R11, 0x7f, RZ, 0xc0, !PT ;  /* 0x0000007f0b0b7812 */ /* 0x000fc800078ec0ff */
[----:B------:R-:W-:-:S05]  /*6b8a0*/  LOP3.LUT R11, R11, 0x70, RZ, 0x3c, !PT ;  /* 0x000000700b0b7812 */ /* 0x000fca00078e3cff */
[----:B---3--:R0:W-:Y:S04]  /*6b8b0*/  STS.U8 [R11+UR8+0x10380], R15 ;  /* 0x0103800f0b007988 */ /* 0x0081e80008000008 */
[----:B----4-:R1:W-:Y:S04]  /*6b8c0*/  STS.U8 [R11+UR8+0x10780], R54 ;  /* 0x010780360b007988 */ /* 0x0103e80008000008 */
[----:B--2---:R2:W-:Y:S04]  /*6b8d0*/  STS.U8 [R11+UR8+0x10b80], R68 ;  /* 0x010b80440b007988 */ /* 0x0045e80008000008 */
        /* <DEDUP_REMOVED lines=27> */
[----:B------:R1:W-:Y:S04]  /*6ba90*/  STS.U8 [R11+UR8+0x14380], R47 ;  /* 0x0143802f0b007988 */ /* 0x0003e80008000008 */
        /* <DEDUP_REMOVED lines=9> */
[----:B0-----:R-:W2:Y:S04]  /*6bb30*/  LDL.LU R46, [R1+0x98] ;  /* 0x00009800012e7983 */ /* 0x001ea80000300800 */
[----:B------:R-:W-:Y:S04]  /*6bb40*/  STS.U8 [R11+UR8+0x16780], R57 ;  /* 0x016780390b007988 */ /* 0x000fe80008000008 */
[----:B-1----:R-:W2:Y:S04]  /*6bb50*/  LDL.LU R47, [R1+0x7c] ;  /* 0x00007c00012f7983 */ /* 0x002ea80000300800 */
[----:B------:R0:W-:Y:S04]  /*6bb60*/  STS.U8 [R11+UR8+0x1c380], R0 ;  /* 0x01c380000b007988 */ /* 0x0001e80008000008 */
[----:B0-----:R-:W2:Y:S04]  /*6bb70*/  LDL.LU R0, [R1+0x2618] ;  /* 0x0026180001007983 */ /* 0x001ea80000300800 */
[----:B------:R0:W-:Y:S04]  /*6bb80*/  STS.U8 [R11+UR8+0x1c780], R3 ;  /* 0x01c780030b007988 */ /* 0x0001e80008000008 */
[----:B------:R1:W-:Y:S04]  /*6bb90*/  STS.U8 [R11+UR8+0x1cb80], R4 ;  /* 0x01cb80040b007988 */ /* 0x0003e80008000008 */
[----:B0-----:R0:W5:Y:S04]  /*6bba0*/  LDL.LU R3, [R1+0x2614] ;  /* 0x0026140001037983 */ /* 0x0011680000300800 */
[----:B-1----:R0:W5:Y:S04]  /*6bbb0*/  LDL.LU R4, [R1+0x2610] ;  /* 0x0026100001047983 */ /* 0x0021680000300800 */
[----:B------:R-:W-:Y:S04]  /*6bbc0*/  STS.U8 [R11+UR8+0x16b80], R55 ;  /* 0x016b80370b007988 */ /* 0x000fe80008000008 */
[----:B------:R-:W-:Y:S04]  /*6bbd0*/  STS.U8 [R11+UR8+0x16f80], R49 ;  /* 0x016f80310b007988 */ /* 0x000fe80008000008 */
[----:B------:R-:W-:Y:S04]  /*6bbe0*/  STS.U8 [R11+UR8+0x17380], R36 ;  /* 0x017380240b007988 */ /* 0x000fe80008000008 */
[----:B------:R1:W-:Y:S04]  /*6bbf0*/  STS.U8 [R11+UR8+0x1cf80], R2 ;  /* 0x01cf80020b007988 */ /* 0x0003e80008000008 */
        /* <DEDUP_REMOVED lines=13> */
[----:B------:R-:W0:Y:S01]  /*6bcd0*/  S2R R6, SR_TID.X ;  /* 0x0000000000067919 */ /* 0x000e220000002100 */
[----:B------:R-:W0:Y:S01]  /*6bce0*/  S2R R5, SR_TID.X ;  /* 0x0000000000057919 */ /* 0x000e220000002100 */
[----:B-1----:R-:W1:Y:S01]  /*6bcf0*/  S2R R2, SR_TID.X ;  /* 0x0000000000027919 */ /* 0x002e620000002100 */
[----:B--2---:R2:W-:Y:S04]  /*6bd00*/  STS.U8 [R11+UR8+0x1ff80], R0 ;  /* 0x01ff80000b007988 */ /* 0x0045e80008000008 */
[----:B--2---:R2:W5:Y:S04]  /*6bd10*/  LDL.LU R0, [R1+0x260c] ;  /* 0x00260c0001007983 */ /* 0x0045680000300800 */
[----:B---3--:R2:W-:Y:S04]  /*6bd20*/  STS.U8 [R11+UR8+0x17f80], R15 ;  /* 0x017f800f0b007988 */ /* 0x0085e80008000008 */
        /* <DEDUP_REMOVED lines=17> */
[----:B---3--:R-:W3:Y:S01]  /*6be40*/  FENCE.VIEW.ASYNC.S ;  /* 0x00000000000073c6 */ /* 0x008ee20000000000 */
[----:B0-----:R-:W-:-:S02]  /*6be50*/  LOP3.LUT R6, R6, 0x7f, RZ, 0xc0, !PT ;  /* 0x0000007f06067812 */ /* 0x001fc400078ec0ff */
[----:B------:R-:W-:Y:S01]  /*6be60*/  LOP3.LUT R5, R5, 0x7f, RZ, 0xc0, !PT ;  /* 0x0000007f05057812 */ /* 0x000fe200078ec0ff */
[----:B------:R-:W-:Y:S01]  /*6be70*/  ULEA UR10, UR22, UR8, 0x3 ;  /* 0x00000008160a7291 */ /* 0x000fe2000f8e18ff */
[----:B-1----:R-:W-:Y:S02]  /*6be80*/  LOP3.LUT R2, R2, 0x7f, RZ, 0xc0, !PT ;  /* 0x0000007f02027812 */ /* 0x002fe400078ec0ff */
[----:B------:R-:W-:Y:S02]  /*6be90*/  LOP3.LUT R6, R6, 0x20, RZ, 0x3c, !PT ;  /* 0x0000002006067812 */ /* 0x000fe400078e3cff */
[----:B------:R-:W-:Y:S01]  /*6bea0*/  LOP3.LUT R5, R5, 0x10, RZ, 0x3c, !PT ;  /* 0x0000001005057812 */ /* 0x000fe200078e3cff */
[----:B------:R-:W-:Y:S01]  /*6beb0*/  UIADD3 UR10, UPT, UPT, UR10, 0x28000, URZ ;  /* 0x000280000a0a7890 */ /* 0x000fe2000fffe0ff */
[----:B------:R-:W-:Y:S01]  /*6bec0*/  UMOV UR6, UR4 ;  /* 0x0000000400067c82 */ /* 0x000fe20008000000 */
[----:B---3--:R-:W-:Y:S06]  /*6bed0*/  BAR.SYNC.DEFER_BLOCKING 0x0 ;  /* 0x0000000000007b1d */ /* 0x008fec0000010000 */
[----:B--2---:R-:W-:Y:S05]  /*6bee0*/  BRA.U UP1, `(.L_x_9) ;  /* 0x0000000101887547 */ /* 0x004fea000b800000 */
[----:B------:R-:W-:Y:S02]  /*6bef0*/  UIADD3 UR59, UPT, UPT, UR7, 0x100, URZ ;  /* 0x00000100073b7890 */ /* 0x000fe4000fffe0ff */
[----:B------:R-:W-:Y:S02]  /*6bf00*/  UIADD3 UR60, UPT, UPT, UR7, 0x100, URZ ;  /* 0x00000100073c7890 */ /* 0x000fe4000fffe0ff */
[----:B------:R-:W-:Y:S01]  /*6bf10*/  UIADD3 UR61, UPT, UPT, UR7, 0x100, URZ ;  /* 0x00000100073d7890 */ /* 0x000fe2000fffe0ff */
[----:B------:R-:W-:Y:S01]  /*6bf20*/  UMOV UR18, 0x0 ;  /* 0x0000000000127882 */ /* 0x000fe20000000000 */
[----:B------:R-:W-:Y:S01]  /*6bf30*/  UMOV UR19, 0x8408490 ;  /* 0x0840849000137882 */ /* 0x000fe20000000000 */
[----:B------:R-:W-:Y:S01]  /*6bf40*/  UMOV UR17, 0x40004040 ;  /* 0x4000404000117882 */ /* 0x000fe20000000000 */
[----:B------:R-:W-:Y:S02]  /*6bf50*/  UIADD3 UR62, UPT, UPT, UR7, 0x100, URZ ;  /* 0x00000100073e7890 */ /* 0x000fe4000fffe0ff */
[----:B------:R0:W-:Y:S01]  /*6bf60*/  UTCQMMA gdesc[UR12], gdesc[UR16], tmem[UR7], tmem[UR18], idesc[UR19], UPT ;  /* 0x00ff12100c0075ea */ /* 0x0001e2000b800307 */
[----:B------:R-:W-:Y:S01]  /*6bf70*/  UMOV UR44, 0x0 ;  /* 0x00000000002c7882 */ /* 0x000fe20000000000 */
[----:B------:R-:W-:Y:S01]  /*6bf80*/  UMOV UR45, 0x8408490 ;  /* 0x08408490002d7882 */ /* 0x000fe20000000000 */
[----:B------:R-:W-:Y:S01]  /*6bf90*/  UMOV UR46, 0x0 ;  /* 0x00000000002e7882 */ /* 0x000fe20000000000 */
[----:B------:R-:W-:Y:S01]  /*6bfa0*/  UMOV UR47, 0x8408490 ;  /* 0x08408490002f7882 */ /* 0x000fe20000000000 */
        /* <DEDUP_REMOVED lines=11> */
[----:B------:R-:W-:Y:S01]  /*6c060*/  UMOV UR4, UR10 ;  /* 0x0000000a00047c82 */ /* 0x000fe20008000000 */
[----:B------:R-:W-:Y:S01]  /*6c070*/  UMOV UR5, URZ ;  /* 0x000000ff00057c82 */ /* 0x000fe20008000000 */
[----:B------:R0:W-:Y:S01]  /*6c080*/  UTCQMMA gdesc[UR12], gdesc[UR36], tmem[UR59], tmem[UR52], idesc[UR53], UPT ;  /* 0x00ff34240c0075ea */ /* 0x0001e2000b80033b */
[----:B------:R-:W-:Y:S01]  /*6c090*/  UMOV UR56, 0x0 ;  /* 0x0000000000387882 */ /* 0x000fe20000000000 */
[----:B------:R-:W-:Y:S01]  /*6c0a0*/  UMOV UR57, 0x8408490 ;  /* 0x0840849000397882 */ /* 0x000fe20000000000 */
[----:B------:R0:W-:Y:S01]  /*6c0b0*/  UTCQMMA gdesc[UR24], gdesc[UR38], tmem[UR60], tmem[UR50], idesc[UR51], UPT ;  /* 0x00ff3226180075ea */ /* 0x0001e2000b80033c */
[----:B------:R-:W-:Y:S01]  /*6c0c0*/  UMOV UR4, UR4 ;  /* 0x0000000400047c82 */ /* 0x000fe20008000000 */
[----:B------:R0:W-:Y:S01]  /*6c0d0*/  UTCQMMA gdesc[UR28], gdesc[UR40], tmem[UR61], tmem[UR54], idesc[UR55], UPT ;  /* 0x00ff36281c0075ea */ /* 0x0001e2000b80033d */
[----:B------:R0:W-:Y:S01]  /*6c0e0*/  UTCQMMA gdesc[UR32], gdesc[UR42], tmem[UR62], tmem[UR56], idesc[UR57], UPT ;  /* 0x00ff382a200075ea */ /* 0x0001e2000b80033e */
[----:B------:R0:W-:Y:S01]  /*6c0f0*/  UTCBAR [UR4], URZ ;  /* 0x000000ff040073e9 */ /* 0x0001e200080000ff */
[----:B------:R-:W-:Y:S01]  /*6c100*/  NOP ;  /* 0x0000000000007918 */ /* 0x000fe20000000000 */
.L_x_9:
[----:B------:R-:W2:Y:S01]  /*6c110*/  LDL.LU R12, [R1+0x1940] ;  /* 0x00194000010c7983 */ /* 0x000ea20000300800 */
[----:B------:R-:W-:-:S03]  /*6c120*/  UIADD3 UR22, UPT, UPT, UR22, 0x1, URZ ;  /* 0x0000000116167890 */ /* 0x000fc6000fffe0ff */
[----:B------:R-:W3:Y:S01]  /*6c130*/  LDL.LU R13, [R1+0x1980] ;  /* 0x00198000010d7983 */ /* 0x000ee20000300800 */
[----:B------:R-:W-:-:S04]  /*6c140*/  UISETP.GT.AND UP3, UPT, UR22, 0x1, UPT ;  /* 0x000000011600788c */ /* 0x000fc8000bf64270 */
[----:B0-----:R-:W-:Y:S02]  /*6c150*/  USEL UR4, URZ, 0x1, !UP3 ;  /* 0x00000001ff047887 */ /* 0x001fe4000d800000 */
[----:B------:R-:W-:Y:S02]  /*6c160*/  USEL UR22, UR22, URZ, !UP3 ;  /* 0x000000ff16167287 */ /* 0x000fe4000d800000 */
[----:B------:R-:W-:Y:S01]  /*6c170*/  ULOP3.LUT UR4, UR6, UR4, URZ, 0x3c, !UPT ;  /* 0x0000000406047292 */ /* 0x000fe2000f8e3cff */
[----:B--2---:R-:W-:Y:S01]  /*6c180*/  ISETP.NE.U32.AND P0, PT, R12, UR11, PT ;  /* 0x0000000b0c007c0c */ /* 0x004fe2000bf05070 */
[----:B---3--:R2:W-:Y:S01]  /*6c190*/  STL [R1+0x1940], R13 ;  /* 0x0019400d01007387 */ /* 0x0085e20000100800 */
[----:B------:R-:W-:-:S11]  /*6c1a0*/  IMAD.U32 R12, RZ, RZ, UR6 ;  /* 0x00000006ff0c7e24 */ /* 0x000fd6000f8e00ff */
[----:B------:R-:W-:Y:S05]  /*6c1b0*/  @P0 BRA `(.L_x_10) ;  /* 0xfffffd98004c0947 */ /* 0x000fea000383ffff */
.L_x_7:
[----:B------:R-:W3:Y:S01]  /*6c1c0*/  LDL.LU R16, [R1+0x1dd0] ;  /* 0x001dd00001107983 */ /* 0x000ee20000300800 */
[----:B------:R-:W4:Y:S03]  /*6c1d0*/  LDCU UR68, c[0x0][0x3b8] ;  /* 0x00007700ff4477ac */ /* 0x000f260008000800 */
[----:B--2---:R-:W2:Y:S01]  /*6c1e0*/  LDL.LU R15, [R1+0x19a4] ;  /* 0x0019a400010f7983 */ /* 0x004ea20000300800 */
[----:B-1----:R-:W3:Y:S03]  /*6c1f0*/  LDCU.64 UR4, c[0x0][0x398] ;  /* 0x00007300ff0477ac */ /* 0x002ee60008000a00 */
[----:B------:R-:W2:Y:S01]  /*6c200*/  LDL.LU R14, [R1+0x1f60] ;  /* 0x001f6000010e7983 */ /* 0x000ea20000300800 */
[----:B------:R-:W2:Y:S03]  /*6c210*/  LDCU UR17, c[0x0][0x39c] ;  /* 0x00007380ff1177ac */ /* 0x000ea60008000800 */
[----:B------:R-:W2:Y:S01]  /*6c220*/  LDL.LU R13, [R1+0x1f64] ;  /* 0x001f6400010d7983 */ /* 0x000ea20000300800 */
[----:B------:R-:W1:Y:S01]  /*6c230*/  LDCU UR11, c[0x0][0x3b4] ;  /* 0x00007680ff0b77ac */ /* 0x000e620008000800 */
[----:B------:R-:W0:Y:S01]  /*6c240*/  LDCU.64 UR12, c[0x0][0x390] ;  /* 0x00007200ff0c77ac */ /* 0x000e220008000a00 */
[----:B----45:R-:W-:Y:S01]  /*6c250*/  IMAD R6, R0, UR68, RZ ;  /* 0x0000004400067c24 */ /* 0x030fe2000f8e02ff */
[----:B------:R-:W4:Y:S03]  /*6c260*/  LDCU UR14, c[0x0][0x39c] ;  /* 0x00007380ff0e77ac */ /* 0x000f260008000800 */
[----:B------:R-:W-:Y:S01]  /*6c270*/  VIADD R7, R6, UR68 ;  /* 0x0000004406077c36 */ /* 0x000fe20008000000 */
[----:B------:R-:W0:Y:S03]  /*6c280*/  LDCU UR15, c[0x0][0x39c] ;  /* 0x00007380ff0f77ac */ /* 0x000e260008000800 */
[----:B------:R-:W-:Y:S01]  /*6c290*/  VIADD R4, R7, UR68 ;  /* 0x0000004407047c36 */ /* 0x000fe20008000000 */
[----:B------:R-:W0:Y:S03]  /*6c2a0*/  LDCU UR16, c[0x0][0x39c] ;  /* 0x00007380ff1077ac */ /* 0x000e260008000800 */
[----:B------:R-:W-:-:S04]  /*6c2b0*/  VIADD R5, R4, UR68 ;  /* 0x0000004404057c36 */ /* 0x000fc80008000000 */
[----:B------:R-:W-:-:S04]  /*6c2c0*/  VIADD R77, R5, UR68 ;  /* 0x00000044054d7c36 */ /* 0x000fc80008000000 */
[----:B------:R-:W-:-:S04]  /*6c2d0*/  VIADD R79, R77, UR68 ;  /* 0x000000444d4f7c36 */ /* 0x000fc80008000000 */
[----:B------:R-:W-:-:S04]  /*6c2e0*/  VIADD R81, R79, UR68 ;  /* 0x000000444f517c36 */ /* 0x000fc80008000000 */
[----:B0-----:R-:W-:-:S04]  /*6c2f0*/  VIADD R90, R81, UR68 ;  /* 0x00000044515a7c36 */ /* 0x001fc80008000000 */
[----:B------:R-:W-:-:S04]  /*6c300*/  VIADD R82, R90, UR68 ;  /* 0x000000445a527c36 */ /* 0x000fc80008000000 */
[----:B------:R-:W-:Y:S01]  /*6c310*/  VIADD R83, R82, UR68 ;  /* 0x0000004452537c36 */ /* 0x000fe20008000000 */
[C---:B---3--:R-:W-:Y:S01]  /*6c320*/  ISETP.GE.AND P1, PT, R16.reuse, UR4, PT ;  /* 0x0000000410007c0c */ /* 0x048fe2000bf26270 */
[----:B-1----:R-:W-:Y:S01]  /*6c330*/  IMAD R2, R16, UR11, RZ ;  /* 0x0000000b10027c24 */ /* 0x002fe2000f8e02ff */
[----:B------:R-:W0:Y:S02]  /*6c340*/  LDCU UR4, c[0x0][0x39c] ;  /* 0x00007380ff0477ac */ /* 0x000e240008000800 */
[----:B--2---:R-:W-:-:S04]  /*6c350*/  ISETP.LT.AND P0, PT, R15, UR17, !P1 ;  /* 0x000000110f007c0c */ /* 0x004fc8000cf01270 */
[----:B------:R-:W-:Y:S02]  /*6c360*/  P2R R8, PR, RZ, 0x1 ;  /* 0x00000001ff087803 */ /* 0x000fe40000000000 */
[----:B------:R-:W-:Y:S02]  /*6c370*/  IADD3 R3, P0, PT, R2, UR12, RZ ;  /* 0x0000000c02037c10 */ /* 0x000fe4000ff1e0ff */
[----:B----4-:R-:W-:Y:S01]  /*6c380*/  ISETP.LT.AND P5, PT, R14, UR14, !P1 ;  /* 0x0000000e0e007c0c */ /* 0x010fe2000cfa1270 */
[----:B------:R1:W-:Y:S01]  /*6c390*/  STL [R1+0x828], R8 ;  /* 0x0008280801007387 */ /* 0x0003e20000100800 */
[----:B------:R-:W-:Y:S02]  /*6c3a0*/  ISETP.LT.AND P3, PT, R13, UR15, !P1 ;  /* 0x0000000f0d007c0c */ /* 0x000fe4000cf61270 */
[----:B------:R-:W-:Y:S01]  /*6c3b0*/  LEA.HI.X.SX32 R2, R2, UR13, 0x1, P0 ;  /* 0x0000000d02027c11 */ /* 0x000fe200080f0eff */
[----:B------:R-:W-:Y:S10]  /*6c3c0*/  BRA.U !UP2, `(.L_x_11) ;  /* 0x000000010a107547 */ /* 0x000ff4000b800000 */
[----:B------:R-:W-:-:S06]  /*6c3d0*/  USHF.L.U32 UR6, UR6, 0x1f, URZ ;  /* 0x0000001f06067899 */ /* 0x000fcc00080006ff */
[----:B-1----:R-:W-:-:S04]  /*6c3e0*/  IMAD.U32 R8, RZ, RZ, UR6 ;  /* 0x00000006ff087e24 */ /* 0x002fc8000f8e00ff */
[----:B------:R-:W1:Y:S02]  /*6c3f0*/  SYNCS.PHASECHK.TRANS64.TRYWAIT P0, [UR10], R8 ;  /* 0x00000008ff0075a7 */ /* 0x000e64000800110a */
[----:B-1----:R-:W-:Y:S05]  /*6c400*/  @!P0 BRA `(.L_x_12) ;  /* 0x0000017c00b48947 */ /* 0x002fea0003800000 */
.L_x_11:
[----:B------:R-:W-:Y:S01]  /*6c410*/  BAR.SYNC.DEFER_BLOCKING 0x0 ;  /* 0x0000000000007b1d */ /* 0x000fe20000010000 */
[CC--:B------:R-:W-:Y:S01]  /*6c420*/  IADD3 R68, P0, PT, R6.reuse, R3.reuse, RZ ;  /* 0x0000000306447210 */ /* 0x0c0fe20007f1e0ff */
[----:B------:R-:W-:Y:S01]  /*6c430*/  VIADD R92, R83, UR68 ;  /* 0x00000044535c7c36 */ /* 0x000fe20008000000 */
[CC--:B------:R-:W-:Y:S02]  /*6c440*/  IADD3 R70, P4, PT, R7.reuse, R3.reuse, RZ ;  /* 0x0000000307467210 */ /* 0x0c0fe40007f9e0ff */
[-C--:B------:R-:W-:Y:S01]  /*6c450*/  LEA.HI.X.SX32 R69, R6, R2.reuse, 0x1, P0 ;  /* 0x0000000206457211 */ /* 0x080fe200000f0eff */
[----:B------:R-:W-:Y:S01]  /*6c460*/  VIADD R91, R92, UR68 ;  /* 0x000000445c5b7c36 */ /* 0x000fe20008000000 */
[-C--:B------:R-:W-:Y:S01]  /*6c470*/  LEA.HI.X.SX32 R71, R7, R2.reuse, 0x1, P4 ;  /* 0x0000000207477211 */ /* 0x080fe200020f0eff */
[----:B------:R-:W2:Y:S01]  /*6c480*/  LDCU UR6, c[0x0][0x39c] ;  /* 0x00007380ff0677ac */ /* 0x000ea20008000800 */
[CC--:B------:R-:W-:Y:S01]  /*6c490*/  IADD3 R72, P0, PT, R4.reuse, R3.reuse, RZ ;  /* 0x0000000304487210 */ /* 0x0c0fe20007f1e0ff */
[----:B------:R3:W-:Y:S01]  /*6c4a0*/  STL.64 [R1+0x28a0], R68 ;  /* 0x0028a04401007387 */ /* 0x0007e20000100a00 */
[-C--:B------:R-:W-:Y:S01]  /*6c4b0*/  IADD3 R74, P4, PT, R5, R3.reuse, RZ ;  /* 0x00000003054a7210 */ /* 0x080fe20007f9e0ff */
[----:B------:R-:W-:Y:S01]  /*6c4c0*/  VIADD R89, R91, UR68 ;  /* 0x000000445b597c36 */ /* 0x000fe20008000000 */
[-C--:B------:R-:W-:Y:S01]  /*6c4d0*/  LEA.HI.X.SX32 R73, R4, R2.reuse, 0x1, P0 ;  /* 0x0000000204497211 */ /* 0x080fe200000f0eff */
[----:B------:R-:W-:Y:S01]  /*6c4e0*/  STL.64 [R1+0x28a8], R70 ;  /* 0x0028a84601007387 */ /* 0x000fe20000100a00 */
[-C--:B------:R-:W-:Y:S01]  /*6c4f0*/  LEA.HI.X.SX32 R75, R5, R2.reuse, 0x1, P4 ;  /* 0x00000002054b7211 */ /* 0x080fe200020f0eff */
[----:B------:R-:W-:Y:S01]  /*6c500*/  VIADD R85, R89, UR68 ;  /* 0x0000004459557c36 */ /* 0x000fe20008000000 */
[----:B------:R-:W-:Y:S01]  /*6c510*/  IADD3 R76, P0, PT, R77, R3, RZ ;  /* 0x000000034d4c7210 */ /* 0x000fe20007f1e0ff */
[----:B------:R4:W-:Y:S01]  /*6c520*/  STL.64 [R1+0x28b0], R72 ;  /* 0x0028b04801007387 */ /* 0x0009e20000100a00 */
[----:B------:R-:W5:Y:S01]  /*6c530*/  LDCU UR10, c[0x0][0x39c] ;  /* 0x00007380ff0a77ac */ /* 0x000f620008000800 */
[----:B------:R-:W-:Y:S01]  /*6c540*/  VIADD R87, R85, UR68 ;  /* 0x0000004455577c36 */ /* 0x000fe20008000000 */
[----:B------:R-:W-:-:S02]  /*6c550*/  LEA.HI.X.SX32 R77, R77, R2, 0x1, P0 ;  /* 0x000000024d4d7211 */ /* 0x000fc400000f0eff */
[CC--:B---3--:R-:W-:Y:S01]  /*6c560*/  IADD3 R68, P4, PT, R82.reuse, R3.reuse, RZ ;  /* 0x0000000352447210 */ /* 0x0c8fe20007f9e0ff */
[----:B------:R-:W3:Y:S02]  /*6c570*/  @!P2 SYNCS.CCTL.IV [UR8+0x28000] ;  /* 0x02800000ff00a9b1 */ /* 0x000ee40008000008 */
[----:B---3--:R-:W-:Y:S01]  /*6c580*/  BAR.SYNC.DEFER_BLOCKING 0x0 ;  /* 0x0000000000007b1d */ /* 0x008fe20000010000 */
[-C--:B------:R-:W-:Y:S01]  /*6c590*/  IADD3 R80, P0, PT, R81, R3.reuse, RZ ;  /* 0x0000000351507210 */ /* 0x080fe20007f1e0ff */
[----:B------:R-:W-:Y:S01]  /*6c5a0*/  VIADD R86, R87, UR68 ;  /* 0x0000004457567c36 */ /* 0x000fe20008000000 */
[-C--:B------:R-:W-:Y:S02]  /*6c5b0*/  LEA.HI.X.SX32 R69, R82, R2.reuse, 0x1, P4 ;  /* 0x0000000252457211 */ /* 0x080fe400020f0eff */
[-C--:B------:R-:W-:Y:S01]  /*6c5c0*/  LEA.HI.X.SX32 R81, R81, R2.reuse, 0x1, P0 ;  /* 0x0000000251517211 */ /* 0x080fe200000f0eff */
[----:B------:R-:W-:Y:S01]  /*6c5d0*/  VIADD R88, R86, UR68 ;  /* 0x0000004456587c36 */ /* 0x000fe20008000000 */
[C---:B------:R-:W-:Y:S01]  /*6c5e0*/  IADD3 R82, P0, PT, R83.reuse, R3, RZ ;  /* 0x0000000353527210 */ /* 0x040fe20007f1e0ff */
[----:B-1----:R-:W1:Y:S01]  /*6c5f0*/  LDTM.x64 R4, tmem[UR9] ;  /* 0x00000009000479ee */ /* 0x002e620008340000 */
[----:B------:R-:W3:Y:S01]  /*6c600*/  LDCU UR11, c[0x0][0x39c] ;  /* 0x00007380ff0b77ac */ /* 0x000ee20008000800 */
[----:B------:R-:W-:Y:S01]  /*6c610*/  VIADD R84, R88, UR68 ;  /* 0x0000004458547c36 */ /* 0x000fe20008000000 */
[----:B------:R-:W-:-:S02]  /*6c620*/  LEA.HI.X.SX32 R83, R83, R2, 0x1, P0 ;  /* 0x0000000253537211 */ /* 0x000fc400000f0eff */
[CC--:B----4-:R-:W-:Y:S01]  /*6c630*/  IADD3 R72, P0, PT, R89.reuse, R3.reuse, RZ ;  /* 0x0000000359487210 */ /* 0x0d0fe20007f1e0ff */
[----:B------:R-:W4:Y:S03]  /*6c640*/  LDCU UR13, c[0x0][0x39c] ;  /* 0x00007380ff0d77ac */ /* 0x000f260008000800 */
[-C--:B------:R-:W-:Y:S01]  /*6c650*/  LEA.HI.X.SX32 R73, R89, R2.reuse, 0x1, P0 ;  /* 0x0000000259497211 */ /* 0x080fe200000f0eff */
[----:B------:R-:W0:Y:S01]  /*6c660*/  LDCU UR12, c[0x0][0x39c] ;  /* 0x00007380ff0c77ac */ /* 0x000e220008000800 */
[----:B------:R-:W0:Y:S01]  /*6c670*/  LDCU UR14, c[0x0][0x39c] ;  /* 0x00007380ff0e77ac */ /* 0x000e220008000800 */
[----:B------:R-:W0:Y:S01]  /*6c680*/  @!P2 SYNCS.CCTL.IV [UR8+0x28008] ;  /* 0x02800800ff00a9b1 */ /* 0x000e220008000008 */
[CC--:B------:R-:W-:Y:S01]  /*6c690*/  IADD3 R78, P2, PT, R79.reuse, R3.reuse, RZ ;  /* 0x000000034f4e7210 */ /* 0x0c0fe20007f5e0ff */
[----:B------:R-:W0:Y:S03]  /*6c6a0*/  LDCU UR8, c[0x0][0x39c] ;  /* 0x00007380ff0877ac */ /* 0x000e260008000800 */
[-C--:B------:R-:W-:Y:S01]  /*6c6b0*/  LEA.HI.X.SX32 R79, R79, R2.reuse, 0x1, P2 ;  /* 0x000000024f4f7211 */ /* 0x080fe200010f0eff */
[----:B------:R-:W0:Y:S01]  /*6c6c0*/  LDCU UR15, c[0x0][0x39c] ;  /* 0x00007380ff0f77ac */ /* 0x000e220008000800 */
[CC--:B------:R-:W-:Y:S01]  /*6c6d0*/  IADD3 R70, P2, PT, R90.reuse, R3.reuse, RZ ;  /* 0x000000035a467210 */ /* 0x0c0fe20007f5e0ff */
[----:B------:R-:W0:Y:S03]  /*6c6e0*/  LDCU UR17, c[0x0][0x39c] ;  /* 0x00007380ff1177ac */ /* 0x000e260008000800 */
[----:B------:R-:W-:Y:S01]  /*6c6f0*/  LEA.HI.X.SX32 R71, R90, R2, 0x1, P2 ;  /* 0x000000025a477211 */ /* 0x000fe200010f0eff */
[----:B------:R-:W-:Y:S01]  /*6c700*/  VIADD R90, R84, UR68 ;  /* 0x00000044545a7c36 */ /* 0x000fe20008000000 */
[----:B------:R-:W0:Y:S03]  /*6c710*/  LDCU UR28, c[0x0][0x39c] ;  /* 0x00007380ff1c77ac */ /* 0x000e260008000800 */
[----:B------:R1:W-:Y:S01]  /*6c720*/  STL.64 [R1+0x5d0], R70 ;  /* 0x0005d04601007387 */ /* 0x0003e20000100a00 */
[----:B------:R-:W-:Y:S01]  /*6c730*/  VIADD R93, R90, UR68 ;  /* 0x000000445a5d7c36 */ /* 0x000fe20008000000 */
[----:B------:R-:W0:Y:S02]  /*6c740*/  LDCU UR18, c[0x0][0x39c] ;  /* 0x00007380ff1277ac */ /* 0x000e240008000800 */
[----:B------:R2:W-:Y:S01]  /*6c750*/  STL.64 [R1+0x5d8], R68 ;  /* 0x0005d84401007387 */ /* 0x0005e20000100a00 */
[----:B------:R-:W0:Y:S01]  /*6c760*/  LDCU UR30, c[0x0][0x39c] ;  /* 0x00007380ff1e77ac */ /* 0x000e220008000800 */
[----:B------:R-:W0:Y:S01]  /*6c770*/  LDCU UR29, c[0x0][0x39c] ;  /* 0x00007380ff1d77ac */ /* 0x000e220008000800 */
[-C--:B-1----:R-:W-:Y:S01]  /*6c780*/  IADD3 R70, P2, PT, R92, R3.reuse, RZ ;  /* 0x000000035c467210 */ /* 0x082fe20007f5e0ff */
[----:B------:R-:W1:Y:S01]  /*6c790*/  LDCU UR31, c[0x0][0x39c] ;  /* 0x00007380ff1f77ac */ /* 0x000e620008000800 */
[----:B--2---:R-:W-:-:S02]  /*6c7a0*/  IADD3 R68, P4, PT, R91, R3, RZ ;  /* 0x000000035b447210 */ /* 0x004fc40007f9e0ff */
[-C--:B------:R-:W-:Y:S01]  /*6c7b0*/  LEA.HI.X.SX32 R71, R92, R2.reuse, 0x1, P2 ;  /* 0x000000025c477211 */ /* 0x080fe200010f0eff */
[----:B------:R-:W2:Y:S01]  /*6c7c0*/  LDCU UR33, c[0x0][0x39c] ;  /* 0x00007380ff2177ac */ /* 0x000ea20008000800 */
[-C--:B------:R-:W-:Y:S01]  /*6c7d0*/  LEA.HI.X.SX32 R69, R91, R2.reuse, 0x1, P4 ;  /* 0x000000025b457211 */ /* 0x080fe200020f0eff */
[----:B------:R-:W-:Y:S02]  /*6c7e0*/  VIADD R91, R93, UR68 ;  /* 0x000000445d5b7c36 */ /* 0x000fe40008000000 */
[----:B------:R0:W-:Y:S01]  /*6c7f0*/  STL.64 [R1+0x5e8], R70 ;  /* 0x0005e84601007387 */ /* 0x0001e20000100a00 */
[----:B------:R-:W1:Y:S01]  /*6c800*/  LDCU UR32, c[0x0][0x39c] ;  /* 0x00007380ff2077ac */ /* 0x000e620008000800 */
[----:B------:R-:W-:Y:S02]  /*6c810*/  VIADD R89, R91, UR68 ;  /* 0x000000445b597c36 */ /* 0x000fe40008000000 */
[----:B------:R2:W-:Y:S01]  /*6c820*/  STL.64 [R1+0x738], R68 ;  /* 0x0007384401007387 */ /* 0x0005e20000100a00 */
[----:B------:R-:W1:Y:S03]  /*6c830*/  LDCU UR34, c[0x0][0x39c] ;  /* 0x00007380ff2277ac */ /* 0x000e660008000800 */
[----:B------:R3:W-:Y:S01]  /*6c840*/  STL.64 [R1+0x5e0], R72 ;  /* 0x0005e04801007387 */ /* 0x0007e20000100a00 */
[----:B------:R-:W1:Y:S01]  /*6c850*/  LDCU UR36, c[0x0][0x39c] ;  /* 0x00007380ff2477ac */ /* 0x000e620008000800 */
[-C--:B0-----:R-:W-:Y:S01]  /*6c860*/  IADD3 R70, P2, PT, R85, R3.reuse, RZ ;  /* 0x0000000355467210 */ /* 0x081fe20007f5e0ff */
[----:B------:R-:W0:Y:S01]  /*6c870*/  LDCU UR35, c[0x0][0x39c] ;  /* 0x00007380ff2377ac */ /* 0x000e220008000800 */
[-C--:B--2---:R-:W-:Y:S01]  /*6c880*/  IADD3 R68, P4, PT, R87, R3.reuse, RZ ;  /* 0x0000000357447210 */ /* 0x084fe20007f9e0ff */
[----:B------:R-:W2:Y:S01]  /*6c890*/  LDCU UR37, c[0x0][0x39c] ;  /* 0x00007380ff2577ac */ /* 0x000ea20008000800 */
[-C--:B------:R-:W-:Y:S01]  /*6c8a0*/  LEA.HI.X.SX32 R71, R85, R2.reuse, 0x1, P2 ;  /* 0x0000000255477211 */ /* 0x080fe200010f0eff */
[----:B------:R-:W-:Y:S01]  /*6c8b0*/  VIADD R85, R89, UR68 ;  /* 0x0000004459557c36 */ /* 0x000fe20008000000 */
[-C--:B------:R-:W-:Y:S01]  /*6c8c0*/  LEA.HI.X.SX32 R69, R87, R2.reuse, 0x1, P4 ;  /* 0x0000000257457211 */ /* 0x080fe200020f0eff */
[----:B------:R-:W0:Y:S01]  /*6c8d0*/  LDCU UR39, c[0x0][0x39c] ;  /* 0x00007380ff2777ac */ /* 0x000e220008000800 */
[CC--:B---3--:R-:W-:Y:S01]  /*6c8e0*/  IADD3 R72, P0, PT, R86.reuse, R3.reuse, RZ ;  /* 0x0000000356487210 */ /* 0x0c8fe20007f1e0ff */
[----:B------:R3:W-:Y:S01]  /*6c8f0*/  STL.64 [R1+0x730], R70 ;  /* 0x0007304601007387 */ /* 0x0007e20000100a00 */
[----:B------:R-:W0:Y:S02]  /*6c900*/  LDCU UR40, c[0x0][0x39c] ;  /* 0x00007380ff2877ac */ /* 0x000e240008000800 */
[----:B------:R-:W-:Y:S01]  /*6c910*/  LEA.HI.X.SX32 R73, R86, R2, 0x1, P0 ;  /* 0x0000000256497211 */ /* 0x000fe200000f0eff */
[----:B------:R1:W-:Y:S01]  /*6c920*/  STL.64 [R1+0x750], R68 ;  /* 0x0007504401007387 */ /* 0x0003e20000100a00 */
[----:B------:R-:W-:Y:S01]  /*6c930*/  VIADD R86, R85, UR68 ;  /* 0x0000004455567c36 */ /* 0x000fe20008000000 */
[----:B------:R-:W0:Y:S02]  /*6c940*/  LDCU UR38, c[0x0][0x39c] ;  /* 0x00007380ff2677ac */ /* 0x000e240008000800 */
[----:B------:R2:W-:Y:S01]  /*6c950*/  STL.64 [R1+0x740], R72 ;  /* 0x0007404801007387 */ /* 0x0005e20000100a00 */
[----:B------:R-:W0:Y:S01]  /*6c960*/  LDCU UR42, c[0x0][0x39c] ;  /* 0x00007380ff2a77ac */ /* 0x000e220008000800 */
[-C--:B---3--:R-:W-:Y:S01]  /*6c970*/  IADD3 R70, P2, PT, R88, R3.reuse, RZ ;  /* 0x0000000358467210 */ /* 0x088fe20007f5e0ff */
[----:B------:R-:W3:Y:S01]  /*6c980*/  LDCU UR41, c[0x0][0x39c] ;  /* 0x00007380ff2977ac */ /* 0x000ee20008000800 */
[----:B-1----:R-:W-:-:S02]  /*6c990*/  IADD3 R68, P4, PT, R84, R3, RZ ;  /* 0x0000000354447210 */ /* 0x002fc40007f9e0ff */
[-C--:B------:R-:W-:Y:S01]  /*6c9a0*/  LEA.HI.X.SX32 R71, R88, R2.reuse, 0x1, P2 ;  /* 0x0000000258477211 */ /* 0x080fe200010f0eff */
[----:B------:R-:W1:Y:S01]  /*6c9b0*/  LDCU UR43, c[0x0][0x39c] ;  /* 0x00007380ff2b77ac */ /* 0x000e620008000800 */
[-C--:B------:R-:W-:Y:S01]  /*6c9c0*/  LEA.HI.X.SX32 R69, R84, R2.reuse, 0x1, P4 ;  /* 0x0000000254457211 */ /* 0x080fe200020f0eff */
[----:B------:R-:W-:Y:S01]  /*6c9d0*/  VIADD R84, R86, UR68 ;  /* 0x0000004456547c36 */ /* 0x000fe20008000000 */
[CC--:B--2---:R-:W-:Y:S01]  /*6c9e0*/  IADD3 R72, P0, PT, R90.reuse, R3.reuse, RZ ;  /* 0x000000035a487210 */ /* 0x0c4fe20007f1e0ff */
[----:B------:R2:W-:Y:S01]  /*6c9f0*/  STL.64 [R1+0x748], R70 ;  /* 0x0007484601007387 */ /* 0x0005e20000100a00 */
[----:B------:R-:W0:Y:S02]  /*6ca00*/  LDCU UR45, c[0x0][0x39c] ;  /* 0x00007380ff2d77ac */ /* 0x000e240008000800 */
[-C--:B------:R-:W-:Y:S01]  /*6ca10*/  LEA.HI.X.SX32 R73, R90, R2.reuse, 0x1, P0 ;  /* 0x000000025a497211 */ /* 0x080fe200000f0eff */
[----:B------:R1:W-:Y:S01]  /*6ca20*/  STL.64 [R1+0x778], R68 ;  /* 0x0007784401007387 */ /* 0x0003e20000100a00 */
[----:B------:R-:W0:Y:S01]  /*6ca30*/  LDCU UR44, c[0x0][0x39c] ;  /* 0x00007380ff2c77ac */ /* 0x000e220008000800 */
[----:B------:R-:W0:Y:S02]  /*6ca40*/  LDCU UR47, c[0x0][0x39c] ;  /* 0x00007380ff2f77ac */ /* 0x000e240008000800 */
[----:B------:R3:W-:Y:S01]  /*6ca50*/  STL.64 [R1+0x770], R72 ;  /* 0x0007704801007387 */ /* 0x0007e20000100a00 */
[-C--:B--2---:R-:W-:Y:S01]  /*6ca60*/  IADD3 R70, P2, PT, R93, R3.reuse, RZ ;  /* 0x000000035d467210 */ /* 0x084fe20007f5e0ff */
[----:B------:R-:W2:Y:S01]  /*6ca70*/  LDCU UR26, c[0x0][0x39c] ;  /* 0x00007380ff1a77ac */ /* 0x000ea20008000800 */
[----:B-1----:R-:W-:Y:S01]  /*6ca80*/  IADD3 R68, P4, PT, R91, R3, RZ ;  /* 0x000000035b447210 */ /* 0x002fe20007f9e0ff */
[----:B------:R-:W1:Y:S01]  /*6ca90*/  LDCU UR27, c[0x0][0x39c] ;  /* 0x00007380ff1b77ac */ /* 0x000e620008000800 */
[----:B------:R-:W-:-:S02]  /*6caa0*/  LEA.HI.X.SX32 R71, R93, R2, 0x1, P2 ;  /* 0x000000025d477211 */ /* 0x000fc400010f0eff */
[-C--:B------:R-:W-:Y:S01]  /*6cab0*/  LEA.HI.X.SX32 R69, R91, R2.reuse, 0x1, P4 ;  /* 0x000000025b457211 */ /* 0x080fe200020f0eff */
[----:B------:R-:W0:Y:S01]  /*6cac0*/  LDCU UR25, c[0x0][0x39c] ;  /* 0x00007380ff1977ac */ /* 0x000e220008000800 */
[----:B---3--:R-:W3:Y:S01]  /*6cad0*/  LDL.LU.64 R72, [R1+0x28b0] ;  /* 0x0028b00001487983 */ /* 0x008ee20000300a00 */
[CC--:B------:R-:W-:Y:S01]  /*6cae0*/  IADD3 R92, P0, PT, R89.reuse, R3.reuse, RZ ;  /* 0x00000003595c7210 */ /* 0x0c0fe20007f1e0ff */
[----:B------:R-:W-:Y:S01]  /*6caf0*/  VIADD R87, R84, UR68 ;  /* 0x0000004454577c36 */ /* 0x000fe20008000000 */
[----:B------:R-:W0:Y:S01]  /*6cb00*/  LDCU UR22, c[0x0][0x39c] ;  /* 0x00007380ff1677ac */ /* 0x000e220008000800 */
[----:B------:R1:W-:Y:S01]  /*6cb10*/  STL.64 [R1+0x788], R70 ;  /* 0x0007884601007387 */ /* 0x0003e20000100a00 */
[----:B------:R-:W-:Y:S01]  /*6cb20*/  LEA.HI.X.SX32 R93, R89, R2, 0x1, P0 ;  /* 0x00000002595d7211 */ /* 0x000fe200000f0eff */
[----:B------:R-:W-:Y:S01]  /*6cb30*/  VIADD R90, R87, UR68 ;  /* 0x00000044575a7c36 */ /* 0x000fe20008000000 */
[----:B------:R-:W0:Y:S01]  /*6cb40*/  LDCU UR23, c[0x0][0x39c] ;  /* 0x00007380ff1777ac */ /* 0x000e220008000800 */
[----:B------:R2:W-:Y:S02]  /*6cb50*/  STL.64 [R1+0x7a0], R68 ;  /* 0x0007a04401007387 */ /* 0x0005e40000100a00 */
[----:B------:R-:W-:Y:S01]  /*6cb60*/  VIADD R88, R90, UR68 ;  /* 0x000000445a587c36 */ /* 0x000fe20008000000 */
[----:B------:R-:W0:Y:S01]  /*6cb70*/  LDCU UR24, c[0x0][0x39c] ;  /* 0x00007380ff1877ac */ /* 0x000e220008000800 */
[----:B------:R4:W-:Y:S01]  /*6cb80*/  STL.64 [R1+0x780], R92 ;  /* 0x0007805c01007387 */ /* 0x0009e20000100a00 */
[----:B------:R-:W0:Y:S01]  /*6cb90*/  LDCU UR19, c[0x0][0x39c] ;  /* 0x00007380ff1377ac */ /* 0x000e220008000800 */
[-C--:B-1----:R-:W-:Y:S01]  /*6cba0*/  IADD3 R70, P2, PT, R85, R3.reuse, RZ ;  /* 0x0000000355467210 */ /* 0x082fe20007f5e0ff */
[----:B------:R-:W1:Y:S01]  /*6cbb0*/  LDCU UR73, c[0x0][0x39c] ;  /* 0x00007380ff4977ac */ /* 0x000e620008000800 */
[----:B--2---:R-:W-:-:S02]  /*6cbc0*/  IADD3 R68, P4, PT, R86, R3, RZ ;  /* 0x0000000356447210 */ /* 0x004fc40007f9e0ff */
[-C--:B------:R-:W-:Y:S01]  /*6cbd0*/  LEA.HI.X.SX32 R71, R85, R2.reuse, 0x1, P2 ;  /* 0x0000000255477211 */ /* 0x080fe200010f0eff */
[----:B------:R-:W-:Y:S01]  /*6cbe0*/  VIADD R85, R88, UR68 ;  /* 0x0000004458557c36 */ /* 0x000fe20008000000 */
[----:B------:R-:W-:Y:S01]  /*6cbf0*/  LEA.HI.X.SX32 R69, R86, R2, 0x1, P4 ;  /* 0x0000000256457211 */ /* 0x000fe200020f0eff */
[----:B------:R-:W2:Y:S01]  /*6cc00*/  LDCU UR71, c[0x0][0x3b8] ;  /* 0x00007700ff4777ac */ /* 0x000ea20008000800 */
[-C--:B----4-:R-:W-:Y:S01]  /*6cc10*/  IADD3 R92, P2, PT, R87, R3.reuse, RZ ;  /* 0x00000003575c7210 */ /* 0x090fe20007f5e0ff */
[----:B------:R4:W-:Y:S01]  /*6cc20*/  STL.64 [R1+0x798], R70 ;  /* 0x0007984601007387 */ /* 0x0009e20000100a00 */
[----:B------:R-:W0:Y:S03]  /*6cc30*/  LDCU UR70, c[0x0][0x3b8] ;  /* 0x00007700ff4677ac */ /* 0x000e260008000800 */
[----:B------:R1:W-:Y:S01]  /*6cc40*/  STL.64 [R1+0x790], R68 ;  /* 0x0007904401007387 */ /* 0x0003e20000100a00 */
[----:B------:R-:W0:Y:S01]  /*6cc50*/  LDCU UR74, c[0x0][0x39c] ;  /* 0x00007380ff4a77ac */ /* 0x000e220008000800 */
[----:B------:R-:W0:Y:S01]  /*6cc60*/  LDCU UR72, c[0x0][0x39c] ;  /* 0x00007380ff4877ac */ /* 0x000e220008000800 */
[-C--:B----4-:R-:W-:Y:S01]  /*6cc70*/  IADD3 R70, P0, PT, R84, R3.reuse, RZ ;  /* 0x0000000354467210 */ /* 0x090fe20007f1e0ff */
[----:B------:R-:W4:Y:S01]  /*6cc80*/  LDCU UR66, c[0x0][0x39c] ;  /* 0x00007380ff4277ac */ /* 0x000f220008000800 */
[----:B-1----:R-:W-:-:S02]  /*6cc90*/  IADD3 R68, P4, PT, R90, R3, RZ ;  /* 0x000000035a447210 */ /* 0x002fc40007f9e0ff */
[-C--:B------:R-:W-:Y:S01]  /*6cca0*/  LEA.HI.X.SX32 R71, R84, R2.reuse, 0x1, P0 ;  /* 0x0000000254477211 */ /* 0x080fe200000f0eff */
[----:B------:R-:W1:Y:S01]  /*6ccb0*/  LDCU UR67, c[0x0][0x3b8] ;  /* 0x00007700ff4377ac */ /* 0x000e620008000800 */
[-C--:B------:R-:W-:Y:S02]  /*6ccc0*/  LEA.HI.X.SX32 R69, R90, R2.reuse, 0x1, P4 ;  /* 0x000000025a457211 */ /* 0x080fe400020f0eff */
[-C--:B------:R-:W-:Y:S01]  /*6ccd0*/  LEA.HI.X.SX32 R93, R87, R2.reuse, 0x1, P2 ;  /* 0x00000002575d7211 */ /* 0x080fe200010f0eff */
[----:B------:R0:W-:Y:S01]  /*6cce0*/  STL.64 [R1+0x768], R70 ;  /* 0x0007684601007387 */ /* 0x0001e20000100a00 */
[----:B------:R-:W1:Y:S01]  /*6ccf0*/  LDCU UR65, c[0x0][0x3b8] ;  /* 0x00007700ff4177ac */ /* 0x000e620008000800 */
[----:B------:R-:W1:Y:S01]  /*6cd00*/  LDCU UR64, c[0x0][0x3b8] ;  /* 0x00007700ff4077ac */ /* 0x000e620008000800 */
[----:B------:R-:W1:Y:S01]  /*6cd10*/  LDCU UR69, c[0x0][0x39c] ;  /* 0x00007380ff4577ac */ /* 0x000e620008000800 */
[----:B0-----:R-:W2:Y:S01]  /*6cd20*/  LDL.LU.64 R70, [R1+0x28a8] ;  /* 0x0028a80001467983 */ /* 0x001ea20000300a00 */
[C---:B------:R-:W-:Y:S01]  /*6cd30*/  VIADD R89, R85.reuse, UR68 ;  /* 0x0000004455597c36 */ /* 0x040fe20008000000 */
[----:B------:R-:W0:Y:S02]  /*6cd40*/  LDCU UR63, c[0x0][0x39c] ;  /* 0x00007380ff3f77ac */ /* 0x000e240008000800 */
[----:B------:R-:W2:Y:S01]  /*6cd50*/  LDL.LU R87, [R1+0x1f6c] ;  /* 0x001f6c0001577983 */ /* 0x000ea20000300800 */
[-C--:B------:R-:W-:Y:S01]  /*6cd60*/  IADD3 R90, P2, PT, R85, R3.reuse, RZ ;  /* 0x00000003555a7210 */ /* 0x080fe20007f5e0ff */
[----:B------:R-:W-:Y:S01]  /*6cd70*/  VIADD R84, R89, UR68 ;  /* 0x0000004459547c36 */ /* 0x000fe20008000000 */
[----:B------:R-:W0:Y:S01]  /*6cd80*/  LDCU UR60, c[0x0][0x39c] ;  /* 0x00007380ff3c77ac */ /* 0x000e220008000800 */
[----:B------:R1:W-:Y:S01]  /*6cd90*/  STL.64 [R1+0x758], R68 ;  /* 0x0007584401007387 */ /* 0x0003e20000100a00 */
[----:B------:R-:W0:Y:S03]  /*6cda0*/  LDCU UR61, c[0x0][0x3b8] ;  /* 0x00007700ff3d77ac */ /* 0x000e260008000800 */
[----:B------:R4:W-:Y:S01]  /*6cdb0*/  STL.64 [R1+0x760], R92 ;  /* 0x0007605c01007387 */ /* 0x0009e20000100a00 */
[----:B------:R-:W0:Y:S01]  /*6cdc0*/  LDCU UR58, c[0x0][0x3b8] ;  /* 0x00007700ff3a77ac */ /* 0x000e220008000800 */
[----:B------:R-:W0:Y:S01]  /*6cdd0*/  LDCU UR57, c[0x0][0x3b8] ;  /* 0x00007700ff3977ac */ /* 0x000e220008000800 */
[C---:B-1----:R-:W-:Y:S01]  /*6cde0*/  IADD3 R68, P0, PT, R88.reuse, R3, RZ ;  /* 0x0000000358447210 */ /* 0x042fe20007f1e0ff */
[----:B------:R-:W1:Y:S03]  /*6cdf0*/  LDCU UR59, c[0x0][0x39c] ;  /* 0x00007380ff3b77ac */ /* 0x000e660008000800 */
[----:B------:R-:W-:-:S02]  /*6ce00*/  LEA.HI.X.SX32 R69, R88, R2, 0x1, P0 ;  /* 0x0000000258457211 */ /* 0x000fc400000f0eff */
[CC--:B----4-:R-:W-:Y:S01]  /*6ce10*/  IADD3 R92, P4, PT, R89.reuse, R3.reuse, RZ ;  /* 0x00000003595c7210 */ /* 0x0d0fe20007f9e0ff */
[----:B------:R-:W4:Y:S02]  /*6ce20*/  LDCU UR62, c[0x0][0x39c] ;  /* 0x00007380ff3e77ac */ /* 0x000f240008000800 */
[----:B------:R0:W-:Y:S01]  /*6ce30*/  STL.64 [R1+0x728], R68 ;  /* 0x0007284401007387 */ /* 0x0001e20000100a00 */
[----:B------:R-:W1:Y:S01]  /*6ce40*/  LDCU UR54, c[0x0][0x39c] ;  /* 0x00007380ff3677ac */ /* 0x000e620008000800 */
[----:B------:R-:W1:Y:S01]  /*6ce50*/  LDCU UR55, c[0x0][0x3b8] ;  /* 0x00007700ff3777ac */ /* 0x000e620008000800 */
[----:B------:R-:W1:Y:S01]  /*6ce60*/  LDCU UR53, c[0x0][0x3b8] ;  /* 0x00007700ff3577ac */ /* 0x000e620008000800 */
[----:B0-----:R-:W3:Y:S01]  /*6ce70*/  LDL.LU.64 R68, [R1+0x28a0] ;  /* 0x0028a00001447983 */ /* 0x001ee20000300a00 */
[----:B------:R-:W0:Y:S03]  /*6ce80*/  LDCU UR52, c[0x0][0x3b8] ;  /* 0x00007700ff3477ac */ /* 0x000e260008000800 */
[----:B------:R-:W3:Y:S01]  /*6ce90*/  LDL.LU R88, [R1+0x1f68] ;  /* 0x001f680001587983 */ /* 0x000ee20000300800 */
[-C--:B------:R-:W-:Y:S01]  /*6cea0*/  LEA.HI.X.SX32 R93, R89, R2.reuse, 0x1, P4 ;  /* 0x00000002595d7211 */ /* 0x080fe200020f0eff */
[----:B------:R-:W-:Y:S01]  /*6ceb0*/  VIADD R86, R84, UR68 ;  /* 0x0000004454567c36 */ /* 0x000fe20008000000 */
[----:B------:R-:W-:Y:S01]  /*6cec0*/  LEA.HI.X.SX32 R91, R85, R2, 0x1, P2 ;  /* 0x00000002555b7211 */ /* 0x000fe200010f0eff */
[----:B------:R-:W0:Y:S02]  /*6ced0*/  LDCU UR56, c[0x0][0x39c] ;  /* 0x00007380ff3877ac */ /* 0x000e240008000800 */
        /* <DEDUP_REMOVED lines=8> */
[----:B----4-:R-:W-:-:S02]  /*6cf60*/  IADD3 R90, P4, PT, R86, R3, RZ ;  /* 0x00000003565a7210 */ /* 0x010fc40007f9e0ff */
[-C--:B------:R-:W-:Y:S01]  /*6cf70*/  LEA.HI.X.SX32 R93, R84, R2.reuse, 0x1, P2 ;  /* 0x00000002545d7211 */ /* 0x080fe200010f0eff */
[----:B------:R-:W-:Y:S01]  /*6cf80*/  VIADD R84, R85, UR68 ;  /* 0x0000004455547c36 */ /* 0x000fe20008000000 */
[----:B------:R-:W-:Y:S01]  /*6cf90*/  LEA.HI.X.SX32 R91, R86, R2, 0x1, P4 ;  /* 0x00000002565b7211 */ /* 0x000fe200020f0eff */
[----:B------:R-:W4:Y:S01]  /*6cfa0*/  LDCU UR50, c[0x0][0x39c] ;  /* 0x00007380ff3277ac */ /* 0x000f220008000800 */
[----:B------:R-:W-:Y:S01]  /*6cfb0*/  F2FP.SATFINITE.E5M2.F32.PACK_AB_MERGE_C R86, R5, R4, RZ ;  /* 0x000000040556723e */ /* 0x000fe200048060ff */
[----:B------:R-:W-:Y:S01]  /*6cfc0*/  STL.64 [R1+0x710], R92 ;  /* 0x0007105c01007387 */ /* 0x000fe20000100a00 */
[----:B------:R-:W-:Y:S01]  /*6cfd0*/  VIADD R4, R84, UR68 ;  /* 0x0000004454047c36 */ /* 0x000fe20008000000 */
[----:B------:R-:W0:Y:S02]  /*6cfe0*/  LDCU UR77, c[0x0][0x39c] ;  /* 0x00007380ff4d77ac */ /* 0x000e240008000800 */
[----:B------:R1:W-:Y:S01]  /*6cff0*/  STL.64 [R1+0x708], R90 ;  /* 0x0007085a01007387 */ /* 0x0003e20000100a00 */
[----:B------:R-:W-:Y:S01]  /*6d000*/  VIADD R5, R4, UR68 ;  /* 0x0000004404057c36 */ /* 0x000fe20008000000 */
[----:B------:R-:W0:Y:S01]  /*6d010*/  LDCU UR76, c[0x0][0x39c] ;  /* 0x00007380ff4c77ac */ /* 0x000e220008000800 */
[----:B------:R-:W0:Y:S01]  /*6d020*/  LDCU UR75, c[0x0][0x39c] ;  /* 0x00007380ff4b77ac */ /* 0x000e220008000800 */
[----:B-1----:R-:W-:-:S02]  /*6d030*/  F2FP.SATFINITE.E5M2.F32.PACK_AB_MERGE_C R91, R17, R16, RZ ;  /* 0x00000010115b723e */ /* 0x002fc400048060ff */
[----:B------:R-:W-:Y:S02]  /*6d040*/  F2FP.SATFINITE.E5M2.F32.PACK_AB_MERGE_C R90, R15, R14, RZ ;  /* 0x0000000e0f5a723e */ /* 0x000fe400048060ff */
[----:B--2---:R-:W-:Y:S01]  /*6d050*/  ISETP.LT.AND P2, PT, R87, UR4, !P1 ;  /* 0x0000000457007c0c */ /* 0x004fe2000cf41270 */
[----:B------:R-:W1:Y:S01]  /*6d060*/  LDCU UR4, c[0x0][0x39c] ;  /* 0x00007380ff0477ac */ /* 0x000e620008000800 */
[----:B------:R-:W-:Y:S02]  /*6d070*/  F2FP.SATFINITE.E5M2.F32.PACK_AB_MERGE_C R87, R9, R8, RZ ;  /* 0x000000080957723e */ /* 0x000fe400048060ff */
[----:B------:R-:W-:Y:S02]  /*6d080*/  F2FP.SATFINITE.E5M2.F32.PACK_AB_MERGE_C R9, R19, R18, RZ ;  /* 0x000000121309723e */ /* 0x000fe400048060ff */
[----:B------:R-:W-:Y:S02]  /*6d090*/  F2FP.SATFINITE.E5M2.F32.PACK_AB_MERGE_C R8, R21, R20, RZ ;  /* 0x000000141508723e */ /* 0x000fe400048060ff */
[----:B---3--:R-:W-:Y:S01]  /*6d0a0*/  ISETP.LT.AND P0, PT, R88, UR16, !P1 ;  /* 0x0000001058007c0c */ /* 0x008fe2000cf01270 */
[----:B------:R-:W2:Y:S01]  /*6d0b0*/  LDCU UR16, c[0x0][0x39c] ;  /* 0x00007380ff1077ac */ /* 0x000ea20008000800 */
[----:B------:R-:W-:-:S04]  /*6d0c0*/  IADD3 R88, P4, PT, R85, R3, RZ ;  /* 0x0000000355587210 */ /* 0x000fc80007f9e0ff */
[----:B------:R-:W-:Y:S02]  /*6d0d0*/  LEA.HI.X.SX32 R89, R85, R2, 0x1, P4 ;  /* 0x0000000255597211 */ /* 0x000fe400020f0eff */
[----:B------:R-:W-:-:S03]  /*6d0e0*/  F2FP.SATFINITE.E5M2.F32.PACK_AB_MERGE_C R85, R7, R6, RZ ;  /* 0x000000060755723e */ /* 0x000fc600048060ff */
[----:B------:R3:W-:Y:S02]  /*6d0f0*/  STL.64 [R1+0x700], R88 ;  /* 0x0007005801007387 */ /* 0x0007e40000100a00 */
[----:B---3--:R-:W-:-:S04]  /*6d100*/  IADD3 R88, P4, PT, R84, R3, RZ ;  /* 0x0000000354587210 */ /* 0x008fc80007f9e0ff */
[----:B------:R-:W-:Y:S02]  /*6d110*/  LEA.HI.X.SX32 R89, R84, R2, 0x1, P4 ;  /* 0x0000000254597211 */ /* 0x000fe400020f0eff */
[----:B------:R-:W-:-:S03]  /*6d120*/  IADD3 R6, P4, PT, R4, R3, RZ ;  /* 0x0000000304067210 */ /* 0x000fc60007f9e0ff */
[----:B------:R3:W-:Y:S01]  /*6d130*/  STL.64 [R1+0x6f8], R88 ;  /* 0x0006f85801007387 */ /* 0x0007e20000100a00 */
[----:B------:R-:W-:Y:S01]  /*6d140*/  LEA.HI.X.SX32 R7, R4, R2, 0x1, P4 ;  /* 0x0000000204077211 */ /* 0x000fe200020f0eff */
[----:B------:R-:W-:-:S04]  /*6d150*/  VIADD R4, R5, UR68 ;  /* 0x0000004405047c36 */ /* 0x000fc80008000000 */
[----:B------:R0:W-:Y:S01]  /*6d160*/  STL.64 [R1+0x6f0], R6 ;  /* 0x0006f00601007387 */ /* 0x0001e20000100a00 */
[----:B---3--:R-:W-:Y:S02]  /*6d170*/  F2FP.SATFINITE.E5M2.F32.PACK_AB_MERGE_C R88, R11, R10, RZ ;  /* 0x0000000a0b58723e */ /* 0x008fe400048060ff */
[----:B------:R-:W-:Y:S02]  /*6d180*/  F2FP.SATFINITE.E5M2.F32.PACK_AB_MERGE_C R10, R37, R36, RZ ;  /* 0x00000024250a723e */ /* 0x000fe400048060ff */
[----:B------:R-:W-:Y:S02]  /*6d190*/  F2FP.SATFINITE.E5M2.F32.PACK_AB_MERGE_C R89, R13, R12, RZ ;  /* 0x0000000c0d59723e */ /* 0x000fe400048060ff */
[----:B0-----:R-:W-:-:S04]  /*6d1a0*/  IADD3 R6, P4, PT, R5, R3, RZ ;  /* 0x0000000305067210 */ /* 0x001fc80007f9e0ff */
[----:B------:R-:W-:Y:S01]  /*6d1b0*/  LEA.HI.X.SX32 R7, R5, R2, 0x1, P4 ;  /* 0x0000000205077211 */ /* 0x000fe200020f0eff */
[----:B------:R-:W-:-:S04]  /*6d1c0*/  VIADD R5, R4, UR68 ;  /* 0x0000004404057c36 */ /* 0x000fc80008000000 */
[----:B------:R0:W-:Y:S04]  /*6d1d0*/  STL.64 [R1+0x6e8], R6 ;  /* 0x0006e80601007387 */ /* 0x0001e80000100a00 */
[----:B------:R3:W-:Y:S01]  /*6d1e0*/  STL [R1+0x7a8], R9 ;  /* 0x0007a80901007387 */ /* 0x0007e20000100800 */
[C---:B0-----:R-:W-:Y:S02]  /*6d1f0*/  IADD3 R6, P4, PT, R4.reuse, R3, RZ ;  /* 0x0000000304067210 */ /* 0x041fe40007f9e0ff */
[----:B---3--:R-:W-:Y:S02]  /*6d200*/  F2FP.SATFINITE.E5M2.F32.PACK_AB_MERGE_C R9, R23, R22, RZ ;  /* 0x000000161709723e */ /* 0x008fe400048060ff */
[----:B------:R-:W-:Y:S01]  /*6d210*/  LEA.HI.X.SX32 R7, R4, R2, 0x1, P4 ;  /* 0x0000000204077211 */ /* 0x000fe200020f0eff */
[----:B------:R-:W-:-:S04]  /*6d220*/  VIADD R4, R5, UR68 ;  /* 0x0000004405047c36 */ /* 0x000fc80008000000 */
[----:B------:R0:W-:Y:S04]  /*6d230*/  STL.64 [R1+0x6e0], R6 ;  /* 0x0006e00601007387 */ /* 0x0001e80000100a00 */
[----:B------:R3:W-:Y:S04]  /*6d240*/  STL [R1+0x7ac], R8 ;  /* 0x0007ac0801007387 */ /* 0x0007e80000100800 */
[----:B------:R1:W-:Y:S01]  /*6d250*/  STL [R1+0x7b0], R9 ;  /* 0x0007b00901007387 */ /* 0x0003e20000100800 */
[----:B0-----:R-:W-:Y:S02]  /*6d260*/  IADD3 R6, P4, PT, R5, R3, RZ ;  /* 0x0000000305067210 */ /* 0x001fe40007f9e0ff */
[----:B---3--:R-:W-:-:S02]  /*6d270*/  F2FP.SATFINITE.E5M2.F32.PACK_AB_MERGE_C R8, R25, R24, RZ ;  /* 0x000000181908723e */ /* 0x008fc400048060ff */
[----:B------:R-:W-:Y:S01]  /*6d280*/  LEA.HI.X.SX32 R7, R5, R2, 0x1, P4 ;  /* 0x0000000205077211 */ /* 0x000fe200020f0eff */
[----:B------:R-:W-:Y:S01]  /*6d290*/  VIADD R5, R4, UR68 ;  /* 0x0000004404057c36 */ /* 0x000fe20008000000 */
[----:B-1----:R-:W-:-:S03]  /*6d2a0*/  F2FP.SATFINITE.E5M2.F32.PACK_AB_MERGE_C R9, R27, R26, RZ ;  /* 0x0000001a1b09723e */ /* 0x002fc600048060ff */
[----:B------:R0:W-:Y:S04]  /*6d2b0*/  STL.64 [R1+0x6d8], R6 ;  /* 0x0006d80601007387 */ /* 0x0001e80000100a00 */
[----:B------:R1:W-:Y:S04]  /*6d2c0*/  STL [R1+0x7b4], R8 ;  /* 0x0007b40801007387 */ /* 0x0003e80000100800 */
[----:B------:R3:W-:Y:S01]  /*6d2d0*/  STL [R1+0x7b8], R9 ;  /* 0x0007b80901007387 */ /* 0x0007e20000100800 */
[----:B0-----:R-:W-:Y:S02]  /*6d2e0*/  IADD3 R6, P4, PT, R4, R3, RZ ;  /* 0x0000000304067210 */ /* 0x001fe40007f9e0ff */
[----:B-1----:R-:W-:-:S02]  /*6d2f0*/  F2FP.SATFINITE.E5M2.F32.PACK_AB_MERGE_C R8, R29, R28, RZ ;  /* 0x0000001c1d08723e */ /* 0x002fc400048060ff */
[----:B------:R-:W-:Y:S01]  /*6d300*/  LEA.HI.X.SX32 R7, R4, R2, 0x1, P4 ;  /* 0x0000000204077211 */ /* 0x000fe200020f0eff */
[----:B------:R-:W-:Y:S01]  /*6d310*/  VIADD R4, R5, UR68 ;  /* 0x0000004405047c36 */ /* 0x000fe20008000000 */
[----:B---3--:R-:W-:-:S03]  /*6d320*/  F2FP.SATFINITE.E5M2.F32.PACK_AB_MERGE_C R9, R31, R30, RZ ;  /* 0x0000001e1f09723e */ /* 0x008fc600048060ff */
[----:B------:R0:W-:Y:S04]  /*6d330*/  STL.64 [R1+0x6d0], R6 ;  /* 0x0006d00601007387 */ /* 0x0001e80000100a00 */
[----:B------:R1:W-:Y:S04]  /*6d340*/  STL [R1+0x7c0], R8 ;  /* 0x0007c00801007387 */ /* 0x0003e80000100800 */
[----:B------:R-:W-:Y:S01]  /*6d350*/  STL [R1+0x7bc], R9 ;  /* 0x0007bc0901007387 */ /* 0x000fe20000100800 */
[----:B0-----:R-:W-:Y:S02]  /*6d360*/  IADD3 R6, P4, PT, R5, R3, RZ ;  /* 0x0000000305067210 */ /* 0x001fe40007f9e0ff */
[----:B-1----:R-:W-:-:S02]  /*6d370*/  F2FP.SATFINITE.E5M2.F32.PACK_AB_MERGE_C R8, R33, R32, RZ ;  /* 0x000000202108723e */ /* 0x002fc400048060ff */
[----:B------:R-:W-:Y:S01]  /*6d380*/  LEA.HI.X.SX32 R7, R5, R2, 0x1, P4 ;  /* 0x0000000205077211 */ /* 0x000fe200020f0eff */
[----:B------:R-:W-:-:S04]  /*6d390*/  VIADD R5, R4, UR68 ;  /* 0x0000004404057c36 */ /* 0x000fc80008000000 */
[----:B------:R0:W-:Y:S04]  /*6d3a0*/  STL.64 [R1+0x6c8], R6 ;  /* 0x0006c80601007387 */ /* 0x0001e80000100a00 */
[----:B------:R1:W-:Y:S01]  /*6d3b0*/  STL [R1+0x7c8], R8 ;  /* 0x0007c80801007387 */ /* 0x0003e20000100800 */
[CC--:B0-----:R-:W-:Y:S02]  /*6d3c0*/  IADD3 R6, P4, PT, R4.reuse, R3.reuse, RZ ;  /* 0x0000000304067210 */ /* 0x0c1fe40007f9e0ff */
[----:B-1----:R-:W-:Y:S02]  /*6d3d0*/  F2FP.SATFINITE.E5M2.F32.PACK_AB_MERGE_C R8, R35, R34, RZ ;  /* 0x000000222308723e */ /* 0x002fe400048060ff */
[----:B------:R-:W-:Y:S02]  /*6d3e0*/  LEA.HI.X.SX32 R7, R4, R2, 0x1, P4 ;  /* 0x0000000204077211 */ /* 0x000fe400020f0eff */
[----:B------:R-:W-:Y:S01]  /*6d3f0*/  F2FP.SATFINITE.E5M2.F32.PACK_AB_MERGE_C R4, R41, R40, RZ ;  /* 0x000000282904723e */ /* 0x000fe200048060ff */
[----:B------:R0:W-:Y:S04]  /*6d400*/  STL [R1+0x7c4], R8 ;  /* 0x0007c40801007387 */ /* 0x0001e80000100800 */
[----:B------:R-:W-:Y:S04]  /*6d410*/  STL [R1+0x7d0], R10 ;  /* 0x0007d00a01007387 */ /* 0x000fe80000100800 */
[----:B------:R1:W-:Y:S01]  /*6d420*/  STL.64 [R1+0x6c0], R6 ;  /* 0x0006c00601007387 */ /* 0x0003e20000100a00 */
[----:B0-----:R-:W-:-:S04]  /*6d430*/  IADD3 R8, P4, PT, R5, R3, RZ ;  /* 0x0000000305087210 */ /* 0x001fc80007f9e0ff */
[----:B------:R-:W-:Y:S02]  /*6d440*/  LEA.HI.X.SX32 R9, R5, R2, 0x1, P4 ;  /* 0x0000000205097211 */ /* 0x000fe400020f0eff */
[----:B-1----:R-:W-:Y:S01]  /*6d450*/  F2FP.SATFINITE.E5M2.F32.PACK_AB_MERGE_C R7, R39, R38, RZ ;  /* 0x000000262707723e */ /* 0x002fe200048060ff */
[----:B------:R-:W-:Y:S01]  /*6d460*/  VIADD R6, R5, UR68 ;  /* 0x0000004405067c36 */ /* 0x000fe20008000000 */
[----:B------:R-:W-:-:S03]  /*6d470*/  F2FP.SATFINITE.E5M2.F32.PACK_AB_MERGE_C R5, R43, R42, RZ ;  /* 0x0000002a2b05723e */ /* 0x000fc600048060ff */
[----:B------:R-:W-:Y:S04]  /*6d480*/  STL [R1+0x7cc], R7 ;  /* 0x0007cc0701007387 */ /* 0x000fe80000100800 */
[----:B------:R0:W-:Y:S04]  /*6d490*/  STL.64 [R1+0x6b8], R8 ;  /* 0x0006b80801007387 */ /* 0x0001e80000100a00 */
[----:B------:R1:W-:Y:S04]  /*6d4a0*/  STL [R1+0x7e0], R4 ;  /* 0x0007e00401007387 */ /* 0x0003e80000100800 */
[----:B------:R-:W-:Y:S04]  /*6d4b0*/  STL.64 [R1+0x2898], R86 ;  /* 0x0028985601007387 */ /* 0x000fe80000100a00 */
[----:B------:R-:W-:Y:S01]  /*6d4c0*/  STL [R1+0x2890], R85 ;  /* 0x0028905501007387 */ /* 0x000fe20000100800 */
[C---:B0-----:R-:W-:Y:S01]  /*6d4d0*/  IADD3 R8, P4, PT, R6.reuse, R3, RZ ;  /* 0x0000000306087210 */ /* 0x041fe20007f9e0ff */
[----:B-1----:R-:W-:-:S02]  /*6d4e0*/  VIADD R4, R6, UR68 ;  /* 0x0000004406047c36 */ /* 0x002fc40008000000 */
[----:B------:R0:W-:Y:S01]  /*6d4f0*/  STL [R1+0x7dc], R5 ;  /* 0x0007dc0501007387 */ /* 0x0001e20000100800 */
[----:B------:R-:W-:Y:S02]  /*6d500*/  LEA.HI.X.SX32 R9, R6, R2, 0x1, P4 ;  /* 0x0000000206097211 */ /* 0x000fe400020f0eff */
[C---:B------:R-:W-:Y:S01]  /*6d510*/  IADD3 R20, P4, PT, R4.reuse, R3, RZ ;  /* 0x0000000304147210 */ /* 0x040fe20007f9e0ff */
[----:B------:R-:W-:Y:S04]  /*6d520*/  STL.64 [R1+0x2888], R82 ;  /* 0x0028885201007387 */ /* 0x000fe80000100a00 */
[----:B------:R-:W-:Y:S01]  /*6d530*/  STL.64 [R1+0x2880], R80 ;  /* 0x0028805001007387 */ /* 0x000fe20000100a00 */
[----:B0-----:R-:W-:-:S03]  /*6d540*/  VIADD R5, R4, UR68 ;  /* 0x0000004404057c36 */ /* 0x001fc60008000000 */
[----:B------:R-:W-:Y:S04]  /*6d550*/  STL.64 [R1+0x2878], R78 ;  /* 0x0028784e01007387 */ /* 0x000fe80000100a00 */
        /* <DEDUP_REMOVED lines=16> */
[----:B------:R0:W-:Y:S04]  /*6d660*/  STL.64 [R1+0x27f0], R44 ;  /* 0x0027f02c01007387 */ /* 0x0001e80000100a00 */
[----:B------:R1:W-:Y:S01]  /*6d670*/  STL.64 [R1+0x6b0], R8 ;  /* 0x0006b00801007387 */ /* 0x0003e20000100a00 */
[----:B0-----:R-:W0:Y:S03]  /*6d680*/  LDTM.x64 R24, tmem[UR9+0x40] ;  /* 0x00004009001879ee */ /* 0x001e260008340000 */
[----:B0-----:R-:W-:Y:S01]  /*6d690*/  STL.64 [R1+0x508], R38 ;  /* 0x0005082601007387 */ /* 0x001fe20000100a00 */
[----:B------:R-:W-:Y:S01]  /*6d6a0*/  LEA.HI.X.SX32 R21, R4, R2, 0x1, P4 ;  /* 0x0000000204157211 */ /* 0x000fe200020f0eff */
[----:B------:R-:W-:-:S02]  /*6d6b0*/  IMAD.MOV.U32 R19, RZ, RZ, R24 ;  /* 0x000000ffff137224 */ /* 0x000fc400078e0018 */
[----:B------:R-:W-:Y:S01]  /*6d6c0*/  STL.64 [R1+0x510], R40 ;  /* 0x0005102801007387 */ /* 0x000fe20000100a00 */
[----:B------:R-:W-:Y:S02]  /*6d6d0*/  IMAD.MOV.U32 R18, RZ, RZ, R25 ;  /* 0x000000ffff127224 */ /* 0x000fe400078e0019 */
[----:B------:R-:W-:Y:S01]  /*6d6e0*/  IMAD.MOV.U32 R17, RZ, RZ, R26 ;  /* 0x000000ffff117224 */ /* 0x000fe200078e001a */
[----:B------:R-:W-:Y:S01]  /*6d6f0*/  STL.64 [R1+0x518], R42 ;  /* 0x0005182a01007387 */ /* 0x000fe20000100a00 */
[----:B------:R-:W-:Y:S02]  /*6d700*/  IMAD.MOV.U32 R16, RZ, RZ, R27 ;  /* 0x000000ffff107224 */ /* 0x000fe400078e001b */
[----:B------:R-:W-:Y:S01]  /*6d710*/  IMAD.MOV.U32 R15, RZ, RZ, R28 ;  /* 0x000000ffff0f7224 */ /* 0x000fe200078e001c */
[----:B------:R-:W-:Y:S01]  /*6d720*/  STL.64 [R1+0x520], R44 ;  /* 0x0005202c01007387 */ /* 0x000fe20000100a00 */
[----:B------:R-:W-:Y:S02]  /*6d730*/  IMAD.MOV.U32 R14, RZ, RZ, R29 ;  /* 0x000000ffff0e7224 */ /* 0x000fe400078e001d */
[----:B------:R-:W-:Y:S01]  /*6d740*/  IMAD.MOV.U32 R13, RZ, RZ, R30 ;  /* 0x000000ffff0d7224 */ /* 0x000fe200078e001e */
[----:B------:R-:W-:Y:S01]  /*6d750*/  STL.64 [R1+0x528], R46 ;  /* 0x0005282e01007387 */ /* 0x000fe20000100a00 */
[----:B------:R-:W-:-:S02]  /*6d760*/  IMAD.MOV.U32 R12, RZ, RZ, R31 ;  /* 0x000000ffff0c7224 */ /* 0x000fc400078e001f */
[----:B------:R-:W-:Y:S01]  /*6d770*/  IMAD.MOV.U32 R11, RZ, RZ, R32 ;  /* 0x000000ffff0b7224 */ /* 0x000fe200078e0020 */
[----:B------:R-:W-:Y:S01]  /*6d780*/  STL.64 [R1+0x530], R48 ;  /* 0x0005303001007387 */ /* 0x000fe20000100a00 */
[----:B------:R-:W-:Y:S02]  /*6d790*/  IMAD.MOV.U32 R10, RZ, RZ, R33 ;  /* 0x000000ffff0a7224 */ /* 0x000fe400078e0021 */
[----:B------:R-:W-:Y:S01]  /*6d7a0*/  IMAD.MOV.U32 R7, RZ, RZ, R36 ;  /* 0x000000ffff077224 */ /* 0x000fe200078e0024 */
[----:B------:R-:W-:Y:S01]  /*6d7b0*/  STL.64 [R1+0x538], R50 ;  /* 0x0005383201007387 */ /* 0x000fe20000100a00 */
[----:B------:R-:W-:Y:S02]  /*6d7c0*/  IMAD.MOV.U32 R6, RZ, RZ, R37 ;  /* 0x000000ffff067224 */ /* 0x000fe400078e0025 */
[----:B-1----:R-:W-:Y:S01]  /*6d7d0*/  IMAD.MOV.U32 R9, RZ, RZ, R34 ;  /* 0x000000ffff097224 */ /* 0x002fe200078e0022 */
[----:B------:R-:W-:Y:S01]  /*6d7e0*/  STL.64 [R1+0x540], R52 ;  /* 0x0005403401007387 */ /* 0x000fe20000100a00 */
[----:B------:R-:W-:-:S03]  /*6d7f0*/  IMAD.MOV.U32 R8, RZ, RZ, R35 ;  /* 0x000000ffff087224 */ /* 0x000fc600078e0023 */
        /* <DEDUP_REMOVED lines=17> */
[----:B0-----:R-:W3:Y:S04]  /*6d910*/  LDL.LU.64 R86, [R1+0x2898] ;  /* 0x0028980001567983 */ /* 0x001ee80000300a00 */
[----:B------:R-:W2:Y:S04]  /*6d920*/  LDL.LU R85, [R1+0x2890] ;  /* 0x0028900001557983 */ /* 0x000ea80000300800 */
[----:B------:R-:W2:Y:S04]  /*6d930*/  LDL.LU.64 R82, [R1+0x2888] ;  /* 0x0028880001527983 */ /* 0x000ea80000300a00 */
[----:B------:R-:W2:Y:S04]  /*6d940*/  LDL.LU.64 R80, [R1+0x2880] ;  /* 0x0028800001507983 */ /* 0x000ea80000300a00 */
[----:B------:R-:W2:Y:S04]  /*6d950*/  LDL.LU.64 R78, [R1+0x2878] ;  /* 0x00287800014e7983 */ /* 0x000ea80000300a00 */
[----:B------:R-:W2:Y:S04]  /*6d960*/  LDL.LU.64 R76, [R1+0x2870] ;  /* 0x00287000014c7983 */ /* 0x000ea80000300a00 */
[----:B------:R-:W2:Y:S04]  /*6d970*/  LDL.LU.64 R74, [R1+0x2868] ;  /* 0x00286800014a7983 */ /* 0x000ea80000300a00 */
[----:B------:R-:W2:Y:S04]  /*6d980*/  LDL.LU.64 R72, [R1+0x2860] ;  /* 0x0028600001487983 */ /* 0x000ea80000300a00 */
[----:B------:R-:W2:Y:S04]  /*6d990*/  LDL.LU.64 R70, [R1+0x2858] ;  /* 0x0028580001467983 */ /* 0x000ea80000300a00 */
[----:B------:R-:W3:Y:S04]  /*6d9a0*/  LDL.LU.64 R68, [R1+0x2850] ;  /* 0x0028500001447983 */ /* 0x000ee80000300a00 */
[----:B------:R-:W2:Y:S04]  /*6d9b0*/  LDL.LU.64 R66, [R1+0x2848] ;  /* 0x0028480001427983 */ /* 0x000ea80000300a00 */
        /* <DEDUP_REMOVED lines=8> */
[----:B------:R-:W3:Y:S04]  /*6da40*/  LDL.LU.64 R48, [R1+0x2800] ;  /* 0x0028000001307983 */ /* 0x000ee80000300a00 */
[----:B------:R-:W3:Y:S04]  /*6da50*/  LDL.LU.64 R46, [R1+0x27f8] ;  /* 0x0027f800012e7983 */ /* 0x000ee80000300a00 */
[----:B------:R-:W4:Y:S01]  /*6da60*/  LDL.LU.64 R44, [R1+0x27f0] ;  /* 0x0027f000012c7983 */ /* 0x000f220000300a00 */
[----:B------:R-:W-:-:S03]  /*6da70*/  VIADD R4, R5, UR68 ;  /* 0x0000004405047c36 */ /* 0x000fc60008000000 */
[----:B------:R0:W-:Y:S01]  /*6da80*/  STL.64 [R1+0x6a8], R20 ;  /* 0x0006a81401007387 */ /* 0x0001e20000100a00 */
[----:B------:R-:W-:Y:S01]  /*6da90*/  VIADD R84, R4, UR68 ;  /* 0x0000004404547c36 */ /* 0x000fe20008000000 */
[----:B0-----:R-:W-:-:S04]  /*6daa0*/  IADD3 R20, P4, PT, R5, R3, RZ ;  /* 0x0000000305147210 */ /* 0x001fc80007f9e0ff */
[----:B------:R-:W-:Y:S02]  /*6dab0*/  LEA.HI.X.SX32 R21, R5, R2, 0x1, P4 ;  /* 0x0000000205157211 */ /* 0x000fe400020f0eff */
[----:B--2---:R-:W-:Y:S02]  /*6dac0*/  F2FP.SATFINITE.E5M2.F32.PACK_AB_MERGE_C R5, R53, R52, RZ ;  /* 0x000000343505723e */ /* 0x004fe400048060ff */
[----:B---3--:R-:W-:Y:S02]  /*6dad0*/  F2FP.SATFINITE.E5M2.F32.PACK_AB_MERGE_C R23, R47, R46, RZ ;  /* 0x0000002e2f17723e */ /* 0x008fe400048060ff */
[----:B----4-:R-:W-:-:S05]  /*6dae0*/  F2FP.SATFINITE.E5M2.F32.PACK_AB_MERGE_C R22, R45, R44, RZ ;  /* 0x0000002c2d16723e */ /* 0x010fca00048060ff */
[----:B------:R0:W-:Y:S04]  /*6daf0*/  STL [R1+0x7d8], R22 ;  /* 0x0007d81601007387 */ /* 0x0001e80000100800 */
[----:B------:R-:W-:Y:S04]  /*6db00*/  STL [R1+0x7d4], R23 ;  /* 0x0007d41701007387 */ /* 0x000fe80000100800 */
[----:B------:R1:W-:Y:S01]  /*6db10*/  STL.64 [R1+0x6a0], R20 ;  /* 0x0006a01401007387 */ /* 0x0003e20000100a00 */
[----:B0-----:R-:W-:-:S05]  /*6db20*/  F2FP.SATFINITE.E5M2.F32.PACK_AB_MERGE_C R22, R49, R48, RZ ;  /* 0x000000303116723e */ /* 0x001fca00048060ff */
[----:B------:R0:W-:Y:S01]  /*6db30*/  STL [R1+0x7e8], R22 ;  /* 0x0007e81601007387 */ /* 0x0001e20000100800 */
[----:B-1----:R-:W-:-:S04]  /*6db40*/  IADD3 R20, P4, PT, R4, R3, RZ ;  /* 0x0000000304147210 */ /* 0x002fc80007f9e0ff */
[----:B------:R-:W-:Y:S02]  /*6db50*/  LEA.HI.X.SX32 R21, R4, R2, 0x1, P4 ;  /* 0x0000000204157211 */ /* 0x000fe400020f0eff */
[----:B0-----:R-:W-:Y:S02]  /*6db60*/  F2FP.SATFINITE.E5M2.F32.PACK_AB_MERGE_C R22, R51, R50, RZ ;  /* 0x000000323316723e */ /* 0x001fe400048060ff */
[----:B------:R-:W-:-:S03]  /*6db70*/  F2FP.SATFINITE.E5M2.F32.PACK_AB_MERGE_C R4, R59, R58, RZ ;  /* 0x0000003a3b04723e */ /* 0x000fc600048060ff */
[----:B------:R-:W-:Y:S04]  /*6db80*/  STL [R1+0x7e4], R22 ;  /* 0x0007e41601007387 */ /* 0x000fe80000100800 */
[----:B------:R0:W-:Y:S04]  /*6db90*/  STL.64 [R1+0x698], R20 ;  /* 0x0006981401007387 */ /* 0x0001e80000100a00 */
[----:B------:R1:W-:Y:S01]  /*6dba0*/  STL [R1+0x7f0], R5 ;  /* 0x0007f00501007387 */ /* 0x0003e20000100800 */
[----:B0-----:R-:W-:Y:S02]  /*6dbb0*/  F2FP.SATFINITE.E5M2.F32.PACK_AB_MERGE_C R21, R55, R54, RZ ;  /* 0x000000363715723e */ /* 0x001fe400048060ff */
[----:B-1----:R-:W-:-:S02]  /*6dbc0*/  F2FP.SATFINITE.E5M2.F32.PACK_AB_MERGE_C R5, R57, R56, RZ ;  /* 0x000000383905723e */ /* 0x002fc400048060ff */
[C---:B------:R-:W-:Y:S01]  /*6dbd0*/  IADD3 R20, P4, PT, R84.reuse, R3, RZ ;  /* 0x0000000354147210 */ /* 0x040fe20007f9e0ff */
[----:B------:R0:W-:Y:S04]  /*6dbe0*/  STL [R1+0x7ec], R21 ;  /* 0x0007ec1501007387 */ /* 0x0001e80000100800 */
[----:B------:R1:W-:Y:S04]  /*6dbf0*/  STL [R1+0x7f4], R5 ;  /* 0x0007f40501007387 */ /* 0x0003e80000100800 */
[----:B------:R2:W-:Y:S01]  /*6dc00*/  STL [R1+0x7f8], R4 ;  /* 0x0007f80401007387 */ /* 0x0005e20000100800 */
[----:B0-----:R-:W-:-:S02]  /*6dc10*/  LEA.HI.X.SX32 R21, R84, R2, 0x1, P4 ;  /* 0x0000000254157211 */ /* 0x001fc400020f0eff */
[----:B------:R-:W-:Y:S01]  /*6dc20*/  ISETP.LT.AND P4, PT, R0, UR4, !P1 ;  /* 0x0000000400007c0c */ /* 0x000fe2000cf81270 */
[----:B------:R0:W-:Y:S01]  /*6dc30*/  STL [R1+0x27d0], R0 ;  /* 0x0027d00001007387 */ /* 0x0001e20000100800 */
[----:B-1----:R-:W-:Y:S01]  /*6dc40*/  F2FP.SATFINITE.E5M2.F32.PACK_AB_MERGE_C R5, R61, R60, RZ ;  /* 0x0000003c3d05723e */ /* 0x002fe200048060ff */
[----:B------:R-:W1:Y:S02]  /*6dc50*/  LDCU UR4, c[0x0][0x39c] ;  /* 0x00007380ff0477ac */ /* 0x000e640008000800 */
[----:B------:R-:W-:Y:S01]  /*6dc60*/  STL.64 [R1+0x690], R20 ;  /* 0x0006901401007387 */ /* 0x000fe20000100a00 */
[----:B--2---:R-:W-:-:S03]  /*6dc70*/  F2FP.SATFINITE.E5M2.F32.PACK_AB_MERGE_C R4, R63, R62, RZ ;  /* 0x0000003e3f04723e */ /* 0x004fc600048060ff */
[----:B------:R2:W-:Y:S01]  /*6dc80*/  STL [R1+0x7fc], R5 ;  /* 0x0007fc0501007387 */ /* 0x0005e20000100800 */
[----:B0-----:R-:W-:-:S03]  /*6dc90*/  F2FP.SATFINITE.E5M2.F32.PACK_AB_MERGE_C R0, R65, R64, RZ ;  /* 0x000000404100723e */ /* 0x001fc600048060ff */
[----:B------:R0:W-:Y:S04]  /*6dca0*/  STL [R1+0x800], R4 ;  /* 0x0008000401007387 */ /* 0x0001e80000100800 */
[----:B------:R3:W-:Y:S01]  /*6dcb0*/  STL [R1+0x804], R0 ;  /* 0x0008040001007387 */ /* 0x0007e20000100800 */
[----:B--2---:R-:W-:Y:S02]  /*6dcc0*/  F2FP.SATFINITE.E5M2.F32.PACK_AB_MERGE_C R5, R16, R17, RZ ;  /* 0x000000111005723e */ /* 0x004fe400048060ff */
[----:B0-----:R-:W-:Y:S02]  /*6dcd0*/  F2FP.SATFINITE.E5M2.F32.PACK_AB_MERGE_C R4, R67, R66, RZ ;  /* 0x000000424304723e */ /* 0x001fe400048060ff */
[----:B---3--:R-:W-:-:S03]  /*6dce0*/  F2FP.SATFINITE.E5M2.F32.PACK_AB_MERGE_C R0, R18, R19, RZ ;  /* 0x000000131200723e */ /* 0x008fc600048060ff */
[----:B------:R0:W-:Y:S04]  /*6dcf0*/  STL [R1+0x808], R4 ;  /* 0x0008080401007387 */ /* 0x0001e80000100800 */
[----:B------:R2:W-:Y:S04]  /*6dd00*/  STL [R1+0x80c], R0 ;  /* 0x00080c0001007387 */ /* 0x0005e80000100800 */
[----:B------:R3:W-:Y:S01]  /*6dd10*/  STL [R1+0x810], R5 ;  /* 0x0008100501007387 */ /* 0x0007e20000100800 */
[----:B0-----:R-:W-:Y:S02]  /*6dd20*/  F2FP.SATFINITE.E5M2.F32.PACK_AB_MERGE_C R4, R14, R15, RZ ;  /* 0x0000000f0e04723e */ /* 0x001fe400048060ff */
[----:B--2---:R-:W-:-:S03]  /*6dd30*/  F2FP.SATFINITE.E5M2.F32.PACK_AB_MERGE_C R0, R12, R13, RZ ;  /* 0x0000000d0c00723e */ /* 0x004fc600048060ff */
[----:B------:R0:W-:Y:S01]  /*6dd40*/  STL [R1+0x814], R4 ;  /* 0x0008140401007387 */ /* 0x0001e20000100800 */
[----:B---3--:R-:W-:-:S03]  /*6dd50*/  F2FP.SATFINITE.E5M2.F32.PACK_AB_MERGE_C R5, R10, R11, RZ ;  /* 0x0000000b0a05723e */ /* 0x008fc600048060ff */
[----:B------:R2:W-:Y:S04]  /*6dd60*/  STL [R1+0x818], R0 ;  /* 0x0008180001007387 */ /* 0x0005e80000100800 */
[----:B------:R-:W-:Y:S01]  /*6dd70*/  STL [R1+0x81c], R5 ;  /* 0x00081c0501007387 */ /* 0x000fe20000100800 */
[----:B0-----:R-:W-:Y:S02]  /*6dd80*/  F2FP.SATFINITE.E5M2.F32.PACK_AB_MERGE_C R4, R8, R9, RZ ;  /* 0x000000090804723e */ /* 0x001fe400048060ff */
[----:B--2---:R-:W-:-:S05]  /*6dd90*/  F2FP.SATFINITE.E5M2.F32.PACK_AB_MERGE_C R0, R6, R7, RZ ;  /* 0x000000070600723e */ /* 0x004fca00048060ff */
[----:B------:R-:W-:Y:S04]  /*6dda0*/  STL [R1+0x27d4], R0 ;  /* 0x0027d40001007387 */ /* 0x000fe80000100800 */
[----:B------:R0:W-:Y:S02]  /*6ddb0*/  STL [R1+0x820], R4 ;  /* 0x0008200401007387 */ /* 0x0001e40000100800 */
[----:B0-----:R-:W0:Y:S02]  /*6ddc0*/  LDTM.x64 R4, tmem[UR9+0x80] ;  /* 0x00008009000479ee */ /* 0x001e240008340000 */
[----:B0-----:R-:W-:Y:S04]  /*6ddd0*/  STL.64 [R1+0x400], R4 ;  /* 0x0004000401007387 */ /* 0x001fe80000100a00 */
        /* <DEDUP_REMOVED lines=30> */
[----:B------:R0:W-:Y:S02]  /*6dfc0*/  STL.64 [R1+0x4f8], R66 ;  /* 0x0004f84201007387 */ /* 0x0001e40000100a00 */
        /* <DEDUP_REMOVED lines=99> */
[----:B------:R-:W1:Y:S04]  /*6e600*/  LDL.LU R0, [R1+0x1f70] ;  /* 0x001f700001007983 */ /* 0x000e680000300800 */
[----:B------:R-:W2:Y:S01]  /*6e610*/  LDL.LU R93, [R1+0x1f74] ;  /* 0x001f7400015d7983 */ /* 0x000ea20000300800 */
[----:B0-----:R-:W0:Y:S03]  /*6e620*/  LDTM.x64 R4, tmem[UR9+0x180] ;  /* 0x00018009000479ee */ /* 0x001e260008340000 */
[----:B0-----:R-:W-:Y:S04]  /*6e630*/  STL.64 [R1], R4 ;  /* 0x0000000401007387 */ /* 0x001fe80000100a00 */
        /* <DEDUP_REMOVED lines=31> */
[----:B------:R-:W3:Y:S01]  /*6e830*/  LDL.LU R92, [R1+0x1f78] ;  /* 0x001f7800015c7983 */ /* 0x000ee20000300800 */
[----:B0-----:R-:W0:Y:S01]  /*6e840*/  LDTM.x64 R4, tmem[UR9+0x1c0] ;  /* 0x0001c009000479ee */ /* 0x001e220008340000 */
[----:B------:R-:W-:Y:S01]  /*6e850*/  NOP ;  /* 0x0000000000007918 */ /* 0x000fe20000000000 */
[----:B------:R-:W4:Y:S01]  /*6e860*/  LDCU UR9, c[0x0][0x39c] ;  /* 0x00007380ff0977ac */ /* 0x000f220008000800 */
[----:B0-----:R0:W-:Y:S04]  /*6e870*/  STL [R1+0x2740], R4 ;  /* 0x0027400401007387 */ /* 0x0011e80000100800 */
[----:B------:R-:W-:Y:S04]  /*6e880*/  STL [R1+0x2720], R5 ;  /* 0x0027200501007387 */ /* 0x000fe80000100800 */
        /* <DEDUP_REMOVED lines=31> */
[----:B0-----:R-:W4:Y:S04]  /*6ea80*/  LDL.LU R4, [R1+0x1f7c] ;  /* 0x001f7c0001047983 */ /* 0x001f280000300800 */
[----:B------:R0:W-:Y:S01]  /*6ea90*/  @P4 STG.E.U8 desc[UR20][R68.64], R86 ;  /* 0x0000005644004986 */ /* 0x0001e2000c101114 */
[----:B-1----:R-:W-:Y:S01]  /*6eaa0*/  ISETP.LT.AND P4, PT, R0, UR4, !P1 ;  /* 0x0000000400007c0c */ /* 0x002fe2000cf81270 */
[----:B------:R-:W2:Y:S02]  /*6eab0*/  LDCU UR4, c[0x0][0x39c] ;  /* 0x00007380ff0477ac */ /* 0x000ea40008000800 */
[----:B------:R-:W5:Y:S01]  /*6eac0*/  LDL.LU R0, [R1+0x1f80] ;  /* 0x001f800001007983 */ /* 0x000f620000300800 */
[----:B0-----:R-:W-:Y:S01]  /*6ead0*/  VIADD R68, R84, UR68 ;  /* 0x0000004454447c36 */ /* 0x001fe20008000000 */
[----:B------:R-:W-:-:S04]  /*6eae0*/  PRMT R69, R86, 0x9910, RZ ;  /* 0x0000991056457816 */ /* 0x000fc800000000ff */
[CC--:B------:R-:W-:Y:S02]  /*6eaf0*/  IADD3 R60, P6, PT, R68.reuse, R3.reuse, RZ ;  /* 0x00000003443c7210 */ /* 0x0c0fe40007fde0ff */
[----:B------:R-:W-:Y:S02]  /*6eb00*/  SHF.R.S32.HI R69, RZ, 0x8, R69 ;  /* 0x00000008ff457819 */ /* 0x000fe40000011445 */
[C---:B------:R-:W-:Y:S01]  /*6eb10*/  LEA.HI.X.SX32 R61, R68.reuse, R2, 0x1, P6 ;  /* 0x00000002443d7211 */ /* 0x040fe200030f0eff */
[----:B------:R-:W-:Y:S02]  /*6eb20*/  VIADD R68, R68, UR68 ;  /* 0x0000004444447c36 */ /* 0x000fe40008000000 */
[----:B------:R0:W-:Y:S01]  /*6eb30*/  @P5 STG.E.U8 desc[UR20][R70.64], R69 ;  /* 0x0000004546005986 */ /* 0x0001e2000c101114 */
[----:B--2---:R-:W-:Y:S01]  /*6eb40*/  ISETP.LT.AND P5, PT, R93, UR4, !P1 ;  /* 0x000000045d007c0c */ /* 0x004fe2000cfa1270 */
[----:B------:R-:W3:Y:S01]  /*6eb50*/  LDCU UR4, c[0x0][0x39c] ;  /* 0x00007380ff0477ac */ /* 0x000ee20008000800 */
[----:B------:R-:W-:-:S04]  /*6eb60*/  IADD3 R52, P6, PT, R68, R3, RZ ;  /* 0x0000000344347210 */ /* 0x000fc80007fde0ff */
[C---:B------:R-:W-:Y:S01]  /*6eb70*/  LEA.HI.X.SX32 R53, R68.reuse, R2, 0x1, P6 ;  /* 0x0000000244357211 */ /* 0x040fe200030f0eff */
[----:B------:R-:W-:-:S05]  /*6eb80*/  VIADD R68, R68, UR68 ;  /* 0x0000004444447c36 */ /* 0x000fca0008000000 */
[C---:B------:R-:W-:Y:S01]  /*6eb90*/  IADD3 R58, P6, PT, R68.reuse, R3, RZ ;  /* 0x00000003443a7210 */ /* 0x040fe20007fde0ff */
[----:B------:R-:W-:Y:S03]  /*6eba0*/  STL.64 [R1+0x27d8], R60 ;  /* 0x0027d83c01007387 */ /* 0x000fe60000100a00 */
[----:B------:R-:W-:Y:S01]  /*6ebb0*/  LEA.HI.X.SX32 R59, R68, R2, 0x1, P6 ;  /* 0x00000002443b7211 */ /* 0x000fe200030f0eff */
[----:B------:R-:W-:Y:S04]  /*6ebc0*/  STL.64 [R1+0x27e0], R52 ;  /* 0x0027e03401007387 */ /* 0x000fe80000100a00 */
[----:B------:R-:W-:Y:S04]  /*6ebd0*/  @P3 STG.E.U8 desc[UR20][R72.64], R85 ;  /* 0x0000005548003986 */ /* 0x000fe8000c101114 */
[----:B------:R-:W-:Y:S04]  /*6ebe0*/  STL.64 [R1+0x27e8], R58 ;  /* 0x0027e83a01007387 */ /* 0x000fe80000100a00 */
[----:B------:R-:W2:Y:S01]  /*6ebf0*/  LDL.LU R8, [R1+0x1f84] ;  /* 0x001f840001087983 */ /* 0x000ea20000300800 */
[----:B0-----:R-:W-:-:S04]  /*6ec00*/  PRMT R69, R85, 0x9910, RZ ;  /* 0x0000991055457816 */ /* 0x001fc800000000ff */
[----:B------:R-:W-:-:S05]  /*6ec10*/  SHF.R.S32.HI R69, RZ, 0x8, R69 ;  /* 0x00000008ff457819 */ /* 0x000fca0000011445 */
[----:B------:R0:W-:Y:S01]  /*6ec20*/  @P0 STG.E.U8 desc[UR20][R74.64], R69 ;  /* 0x000000454a000986 */ /* 0x0001e2000c101114 */
[----:B---3--:R-:W-:Y:S01]  /*6ec30*/  ISETP.LT.AND P3, PT, R92, UR4, !P1 ;  /* 0x000000045c007c0c */ /* 0x008fe2000cf61270 */
[----:B------:R-:W4:Y:S02]  /*6ec40*/  LDCU UR4, c[0x0][0x39c] ;  /* 0x00007380ff0477ac */ /* 0x000f240008000800 */
[----:B----4-:R-:W-:Y:S01]  /*6ec50*/  ISETP.LT.AND P0, PT, R4, UR4, !P1 ;  /* 0x0000000404007c0c */ /* 0x010fe2000cf01270 */
[----:B------:R-:W5:Y:S01]  /*6ec60*/  LDCU UR4, c[0x0][0x39c] ;  /* 0x00007380ff0477ac */ /* 0x000f620008000800 */
[----:B------:R-:W3:Y:S04]  /*6ec70*/  LDL.LU R4, [R1+0x1f88] ;  /* 0x001f880001047983 */ /* 0x000ee80000300800 */
[----:B------:R-:W4:Y:S04]  /*6ec80*/  LDL.LU.64 R6, [R1+0x5d0] ;  /* 0x0005d00001067983 */ /* 0x000f280000300a00 */
[----:B------:R-:W-:Y:S04]  /*6ec90*/  @P2 STG.E.U8 desc[UR20][R76.64], R87 ;  /* 0x000000574c002986 */ /* 0x000fe8000c101114 */
[----:B------:R-:W4:Y:S01]  /*6eca0*/  LDL.LU R5, [R1+0x1f8c] ;  /* 0x001f8c0001057983 */ /* 0x000f220000300800 */
[----:B0-----:R-:W-:-:S03]  /*6ecb0*/  PRMT R69, R87, 0x9910, RZ ;  /* 0x0000991057457816 */ /* 0x001fc600000000ff */
[----:B------:R-:W4:Y:S01]  /*6ecc0*/  LDL.LU.64 R92, [R1+0x5d8] ;  /* 0x0005d800015c7983 */ /* 0x000f220000300a00 */
[----:B-----5:R-:W-:Y:S01]  /*6ecd0*/  ISETP.LT.AND P2, PT, R0, UR4, !P1 ;  /* 0x0000000400007c0c */ /* 0x020fe2000cf41270 */
[----:B------:R-:W2:Y:S01]  /*6ece0*/  LDCU UR4, c[0x0][0x39c] ;  /* 0x00007380ff0477ac */ /* 0x000ea20008000800 */
[----:B------:R-:W-:Y:S01]  /*6ecf0*/  SHF.R.S32.HI R69, RZ, 0x8, R69 ;  /* 0x00000008ff457819 */ /* 0x000fe20000011445 */
[----:B------:R-:W5:Y:S04]  /*6ed00*/  LDL.LU R0, [R1+0x1f90] ;  /* 0x001f900001007983 */ /* 0x000f680000300800 */
[----:B------:R0:W-:Y:S04]  /*6ed10*/  @P4 STG.E.U8 desc[UR20][R78.64], R69 ;  /* 0x000000454e004986 */ /* 0x0001e8000c101114 */
[----:B------:R-:W-:Y:S01]  /*6ed20*/  @P5 STG.E.U8 desc[UR20][R80.64], R88 ;  /* 0x0000005850005986 */ /* 0x000fe2000c101114 */
[----:B--2---:R-:W-:Y:S01]  /*6ed30*/  ISETP.LT.AND P4, PT, R8, UR4, !P1 ;  /* 0x0000000408007c0c */ /* 0x004fe2000cf81270 */
[----:B------:R-:W3:Y:S02]  /*6ed40*/  LDCU UR4, c[0x0][0x39c] ;  /* 0x00007380ff0477ac */ /* 0x000ee40008000800 */
[----:B---3--:R-:W-:Y:S01]  /*6ed50*/  ISETP.LT.AND P5, PT, R4, UR4, !P1 ;  /* 0x0000000404007c0c */ /* 0x008fe2000cfa1270 */
[----:B------:R-:W1:Y:S01]  /*6ed60*/  LDCU UR4, c[0x0][0x39c] ;  /* 0x00007380ff0477ac */ /* 0x000e620008000800 */
[----:B------:R-:W2:Y:S01]  /*6ed70*/  LDL.LU R4, [R1+0x1f94] ;  /* 0x001f940001047983 */ /* 0x000ea20000300800 */
[----:B0-----:R-:W-:-:S03]  /*6ed80*/  PRMT R69, R88, 0x9910, RZ ;  /* 0x0000991058457816 */ /* 0x001fc600000000ff */
[----:B------:R-:W3:Y:S01]  /*6ed90*/  LDL.LU.64 R8, [R1+0x5e8] ;  /* 0x0005e80001087983 */ /* 0x000ee20000300a00 */
[----:B------:R-:W-:-:S05]  /*6eda0*/  SHF.R.S32.HI R69, RZ, 0x8, R69 ;  /* 0x00000008ff457819 */ /* 0x000fca0000011445 */
[----:B----4-:R0:W-:Y:S01]  /*6edb0*/  @P3 STG.E.U8 desc[UR20][R6.64], R69 ;  /* 0x0000004506003986 */ /* 0x0101e2000c101114 */
[----:B-1----:R-:W-:Y:S01]  /*6edc0*/  ISETP.LT.AND P3, PT, R5, UR4, !P1 ;  /* 0x0000000405007c0c */ /* 0x002fe2000cf61270 */
[----:B------:R-:W5:Y:S02]  /*6edd0*/  LDCU UR4, c[0x0][0x39c] ;  /* 0x00007380ff0477ac */ /* 0x000f640008000800 */
[----:B------:R-:W4:Y:S04]  /*6ede0*/  LDL.LU R5, [R1+0x1f9c] ;  /* 0x001f9c0001057983 */ /* 0x000f280000300800 */
[----:B------:R1:W-:Y:S01]  /*6edf0*/  @P0 STG.E.U8 desc[UR20][R92.64], R89 ;  /* 0x000000595c000986 */ /* 0x0003e2000c101114 */
[----:B0-----:R-:W-:-:S03]  /*6ee00*/  PRMT R69, R89, 0x9910, RZ ;  /* 0x0000991059457816 */ /* 0x001fc600000000ff */
[----:B-1----:R-:W4:Y:S01]  /*6ee10*/  LDL.LU.64 R92, [R1+0x738] ;  /* 0x00073800015c7983 */ /* 0x002f220000300a00 */
[----:B-----5:R-:W-:Y:S01]  /*6ee20*/  ISETP.LT.AND P0, PT, R0, UR4, !P1 ;  /* 0x0000000400007c0c */ /* 0x020fe2000cf01270 */
[----:B------:R-:W2:Y:S02]  /*6ee30*/  LDCU UR4, c[0x0][0x39c] ;  /* 0x00007380ff0477ac */ /* 0x000ea40008000800 */
[----:B------:R-:W5:Y:S01]  /*6ee40*/  LDL.LU R0, [R1+0x1fc8] ;  /* 0x001fc80001007983 */ /* 0x000f620000300800 */
[----:B------:R-:W-:-:S03]  /*6ee50*/  SHF.R.S32.HI R69, RZ, 0x8, R69 ;  /* 0x00000008ff457819 */ /* 0x000fc60000011445 */
[----:B------:R-:W5:Y:S04]  /*6ee60*/  LDL.LU.64 R6, [R1+0x5e0] ;  /* 0x0005e00001067983 */ /* 0x000f680000300a00 */
[----:B------:R0:W-:Y:S01]  /*6ee70*/  @P2 STG.E.U8 desc[UR20][R82.64], R69 ;  /* 0x0000004552002986 */ /* 0x0001e2000c101114 */
[----:B--2---:R-:W-:Y:S01]  /*6ee80*/  ISETP.LT.AND P2, PT, R4, UR4, !P1 ;  /* 0x0000000404007c0c */ /* 0x004fe2000cf41270 */
[----:B------:R-:W4:Y:S02]  /*6ee90*/  LDCU UR4, c[0x0][0x39c] ;  /* 0x00007380ff0477ac */ /* 0x000f240008000800 */
[----:B------:R-:W2:Y:S04]  /*6eea0*/  LDL.LU R4, [R1+0x1fd4] ;  /* 0x001fd40001047983 */ /* 0x000ea80000300800 */
[----:B---3--:R-:W-:Y:S04]  /*6eeb0*/  @P4 STG.E.U8 desc[UR20][R8.64], R90 ;  /* 0x0000005a08004986 */ /* 0x008fe8000c101114 */
[----:B------:R-:W3:Y:S01]  /*6eec0*/  LDL.LU.64 R10, [R1+0x730] ;  /* 0x00073000010a7983 */ /* 0x000ee20000300a00 */
[----:B----4-:R-:W-:Y:S01]  /*6eed0*/  ISETP.LT.AND P4, PT, R5, UR4, !P1 ;  /* 0x0000000405007c0c */ /* 0x010fe2000cf81270 */
[----:B------:R-:W5:Y:S02]  /*6eee0*/  LDCU UR4, c[0x0][0x39c] ;  /* 0x00007380ff0477ac */ /* 0x000f640008000800 */
[----:B------:R-:W4:Y:S01]  /*6eef0*/  LDL.LU R5, [R1+0x1fe4] ;  /* 0x001fe40001057983 */ /* 0x000f220000300800 */
[----:B0-----:R-:W-:-:S04]  /*6ef00*/  PRMT R69, R90, 0x9910, RZ ;  /* 0x000099105a457816 */ /* 0x001fc800000000ff */
[----:B------:R-:W-:-:S05]  /*6ef10*/  SHF.R.S32.HI R69, RZ, 0x8, R69 ;  /* 0x00000008ff457819 */ /* 0x000fca0000011445 */
[----:B------:R0:W-:Y:S01]  /*6ef20*/  @P5 STG.E.U8 desc[UR20][R92.64], R69 ;  /* 0x000000455c005986 */ /* 0x0001e2000c101114 */
[----:B-----5:R-:W-:Y:S01]  /*6ef30*/  ISETP.LT.AND P5, PT, R0, UR4, !P1 ;  /* 0x0000000400007c0c */ /* 0x020fe2000cfa1270 */
[----:B------:R-:W2:Y:S02]  /*6ef40*/  LDCU UR4, c[0x0][0x39c] ;  /* 0x00007380ff0477ac */ /* 0x000ea40008000800 */
[----:B0-----:R-:W5:Y:S04]  /*6ef50*/  LDL.LU.64 R92, [R1+0x750] ;  /* 0x00075000015c7983 */ /* 0x001f680000300a00 */
[----:B------:R-:W5:Y:S04]  /*6ef60*/  LDL.LU R0, [R1+0x1ff4] ;  /* 0x001ff40001007983 */ /* 0x000f680000300800 */
[----:B------:R-:W5:Y:S04]  /*6ef70*/  LDL.LU R9, [R1+0x7a8] ;  /* 0x0007a80001097983 */ /* 0x000f680000300800 */
[----:B------:R0:W-:Y:S04]  /*6ef80*/  @P3 STG.E.U8 desc[UR20][R6.64], R91 ;  /* 0x0000005b06003986 */ /* 0x0001e8000c101114 */
[----:B0-----:R-:W5:Y:S01]  /*6ef90*/  LDL.LU.64 R6, [R1+0x740] ;  /* 0x0007400001067983 */ /* 0x001f620000300a00 */
[----:B--2---:R-:W-:Y:S01]  /*6efa0*/  ISETP.LT.AND P3, PT, R4, UR4, !P1 ;  /* 0x0000000404007c0c */ /* 0x004fe2000cf61270 */
[----:B------:R-:W4:Y:S02]  /*6efb0*/  LDCU UR4, c[0x0][0x39c] ;  /* 0x00007380ff0477ac */ /* 0x000f240008000800 */
[----:B------:R-:W2:Y:S01]  /*6efc0*/  LDL.LU R4, [R1+0x2000] ;  /* 0x0020000001047983 */ /* 0x000ea20000300800 */
[----:B------:R-:W-:-:S03]  /*6efd0*/  PRMT R69, R91, 0x9910, RZ ;  /* 0x000099105b457816 */ /* 0x000fc600000000ff */
[----:B------:R-:W2:Y:S01]  /*6efe0*/  LDL.LU.64 R62, [R1+0x748] ;  /* 0x00074800013e7983 */ /* 0x000ea20000300a00 */
[----:B------:R-:W-:-:S03]  /*6eff0*/  SHF.R.S32.HI R69, RZ, 0x8, R69 ;  /* 0x00000008ff457819 */ /* 0x000fc60000011445 */
[----:B------:R-:W2:Y:S04]  /*6f000*/  LDL.LU R8, [R1+0x202c] ;  /* 0x00202c0001087983 */ /* 0x000ea80000300800 */
[----:B---3--:R0:W-:Y:S01]  /*6f010*/  @P0 STG.E.U8 desc[UR20][R10.64], R69 ;  /* 0x000000450a000986 */ /* 0x0081e2000c101114 */
[----:B----4-:R-:W-:Y:S01]  /*6f020*/  ISETP.LT.AND P0, PT, R5, UR4, !P1 ;  /* 0x0000000405007c0c */ /* 0x010fe2000cf01270 */
[----:B------:R-:W1:Y:S02]  /*6f030*/  LDCU UR4, c[0x0][0x39c] ;  /* 0x00007380ff0477ac */ /* 0x000e640008000800 */
[----:B------:R-:W3:Y:S04]  /*6f040*/  LDL.LU R5, [R1+0x7ac] ;  /* 0x0007ac0001057983 */ /* 0x000ee80000300800 */
[----:B0-----:R-:W4:Y:S04]  /*6f050*/  LDL.LU.64 R10, [R1+0x778] ;  /* 0x00077800010a7983 */ /* 0x001f280000300a00 */
[----:B-----5:R-:W-:Y:S01]  /*6f060*/  @P2 STG.E.U8 desc[UR20][R92.64], R9 ;  /* 0x000000095c002986 */ /* 0x020fe2000c101114 */
[----:B-1----:R-:W-:Y:S01]  /*6f070*/  ISETP.LT.AND P2, PT, R0, UR4, !P1 ;  /* 0x0000000400007c0c */ /* 0x002fe2000cf41270 */
[----:B------:R-:W2:Y:S01]  /*6f080*/  LDCU UR4, c[0x0][0x39c] ;  /* 0x00007380ff0477ac */ /* 0x000ea20008000800 */
[----:B------:R-:W-:Y:S01]  /*6f090*/  PRMT R69, R9, 0x9910, RZ ;  /* 0x0000991009457816 */ /* 0x000fe200000000ff */
[----:B------:R-:W5:Y:S03]  /*6f0a0*/  LDL.LU R0, [R1+0x2044] ;  /* 0x0020440001007983 */ /* 0x000f660000300800 */
[----:B------:R-:W-:-:S05]  /*6f0b0*/  SHF.R.S32.HI R69, RZ, 0x8, R69 ;  /* 0x00000008ff457819 */ /* 0x000fca0000011445 */
[----:B------:R0:W-:Y:S04]  /*6f0c0*/  @P4 STG.E.U8 desc[UR20][R6.64], R69 ;  /* 0x0000004506004986 */ /* 0x0001e8000c101114 */
[----:B0-----:R-:W5:Y:S01]  /*6f0d0*/  LDL.LU.64 R6, [R1+0x770] ;  /* 0x0007700001067983 */ /* 0x001f620000300a00 */
[----:B--2---:R-:W-:Y:S01]  /*6f0e0*/  ISETP.LT.AND P4, PT, R4, UR4, !P1 ;  /* 0x0000000404007c0c */ /* 0x004fe2000cf81270 */
[----:B------:R-:W0:Y:S02]  /*6f0f0*/  LDCU UR4, c[0x0][0x39c] ;  /* 0x00007380ff0477ac */ /* 0x000e240008000800 */
[----:B------:R-:W2:Y:S04]  /*6f100*/  LDL.LU R4, [R1+0x204c] ;  /* 0x00204c0001047983 */ /* 0x000ea80000300800 */
[----:B------:R-:W2:Y:S04]  /*6f110*/  LDL.LU R9, [R1+0x7b0] ;  /* 0x0007b00001097983 */ /* 0x000ea80000300800 */
[----:B---3--:R1:W-:Y:S01]  /*6f120*/  @P5 STG.E.U8 desc[UR20][R62.64], R5 ;  /* 0x000000053e005986 */ /* 0x0083e2000c101114 */
[----:B0-----:R-:W-:Y:S01]  /*6f130*/  ISETP.LT.AND P5, PT, R8, UR4, !P1 ;  /* 0x0000000408007c0c */ /* 0x001fe2000cfa1270 */
[----:B------:R-:W5:Y:S02]  /*6f140*/  LDCU UR4, c[0x0][0x39c] ;  /* 0x00007380ff0477ac */ /* 0x000f640008000800 */
[----:B-1----:R-:W3:Y:S04]  /*6f150*/  LDL.LU.64 R62, [R1+0x788] ;  /* 0x00078800013e7983 */ /* 0x002ee80000300a00 */
[----:B------:R-:W3:Y:S01]  /*6f160*/  LDL.LU R8, [R1+0x2060] ;  /* 0x0020600001087983 */ /* 0x000ee20000300800 */
[----:B------:R-:W-:-:S03]  /*6f170*/  PRMT R69, R5, 0x9910, RZ ;  /* 0x0000991005457816 */ /* 0x000fc600000000ff */
[----:B------:R-:W3:Y:S01]  /*6f180*/  LDL.LU R5, [R1+0x7b4] ;  /* 0x0007b40001057983 */ /* 0x000ee20000300800 */
[----:B------:R-:W-:-:S05]  /*6f190*/  SHF.R.S32.HI R69, RZ, 0x8, R69 ;  /* 0x00000008ff457819 */ /* 0x000fca0000011445 */
[----:B----4-:R0:W-:Y:S01]  /*6f1a0*/  @P3 STG.E.U8 desc[UR20][R10.64], R69 ;  /* 0x000000450a003986 */ /* 0x0101e2000c101114 */
[----:B-----5:R-:W-:Y:S01]  /*6f1b0*/  ISETP.LT.AND P3, PT, R0, UR4, !P1 ;  /* 0x0000000400007c0c */ /* 0x020fe2000cf61270 */
[----:B------:R-:W1:Y:S02]  /*6f1c0*/  LDCU UR4, c[0x0][0x39c] ;  /* 0x00007380ff0477ac */ /* 0x000e640008000800 */
[----:B0-----:R-:W4:Y:S04]  /*6f1d0*/  LDL.LU.64 R10, [R1+0x7a0] ;  /* 0x0007a000010a7983 */ /* 0x001f280000300a00 */
[----:B------:R-:W5:Y:S04]  /*6f1e0*/  LDL.LU R0, [R1+0x2064] ;  /* 0x0020640001007983 */ /* 0x000f680000300800 */
[----:B--2---:R0:W-:Y:S04]  /*6f1f0*/  @P0 STG.E.U8 desc[UR20][R6.64], R9 ;  /* 0x0000000906000986 */ /* 0x0041e8000c101114 */
[----:B0-----:R-:W2:Y:S01]  /*6f200*/  LDL.LU.64 R6, [R1+0x780] ;  /* 0x0007800001067983 */ /* 0x001ea20000300a00 */
[----:B-1----:R-:W-:Y:S01]  /*6f210*/  ISETP.LT.AND P0, PT, R4, UR4, !P1 ;  /* 0x0000000404007c0c */ /* 0x002fe2000cf01270 */
[----:B------:R-:W0:Y:S02]  /*6f220*/  LDCU UR4, c[0x0][0x39c] ;  /* 0x00007380ff0477ac */ /* 0x000e240008000800 */
[----:B------:R-:W2:Y:S01]  /*6f230*/  LDL.LU R4, [R1+0x20a0] ;  /* 0x0020a00001047983 */ /* 0x000ea20000300800 */
[----:B------:R-:W-:-:S04]  /*6f240*/  PRMT R69, R9, 0x9910, RZ ;  /* 0x0000991009457816 */ /* 0x000fc800000000ff */
[----:B------:R-:W-:-:S05]  /*6f250*/  SHF.R.S32.HI R69, RZ, 0x8, R69 ;  /* 0x00000008ff457819 */ /* 0x000fca0000011445 */
[----:B---3--:R1:W-:Y:S01]  /*6f260*/  @P2 STG.E.U8 desc[UR20][R62.64], R69 ;  /* 0x000000453e002986 */ /* 0x0083e2000c101114 */
[----:B0-----:R-:W-:Y:S01]  /*6f270*/  ISETP.LT.AND P2, PT, R8, UR4, !P1 ;  /* 0x0000000408007c0c */ /* 0x001fe2000cf41270 */
[----:B------:R-:W5:Y:S02]  /*6f280*/  LDCU UR4, c[0x0][0x39c] ;  /* 0x00007380ff0477ac */ /* 0x000f640008000800 */
[----:B-1----:R-:W3:Y:S04]  /*6f290*/  LDL.LU.64 R62, [R1+0x798] ;  /* 0x00079800013e7983 */ /* 0x002ee80000300a00 */
[----:B------:R-:W3:Y:S04]  /*6f2a0*/  LDL.LU R9, [R1+0x7b8] ;  /* 0x0007b80001097983 */ /* 0x000ee80000300800 */
[----:B------:R-:W3:Y:S01]  /*6f2b0*/  LDL.LU R8, [R1+0x20a8] ;  /* 0x0020a80001087983 */ /* 0x000ee20000300800 */
[----:B------:R-:W-:-:S03]  /*6f2c0*/  PRMT R69, R5, 0x9910, RZ ;  /* 0x0000991005457816 */ /* 0x000fc600000000ff */
[----:B------:R-:W3:Y:S01]  /*6f2d0*/  LDL.LU.64 R58, [R1+0x790] ;  /* 0x00079000013a7983 */ /* 0x000ee20000300a00 */
[----:B------:R-:W-:-:S03]  /*6f2e0*/  SHF.R.S32.HI R69, RZ, 0x8, R69 ;  /* 0x00000008ff457819 */ /* 0x000fc60000011445 */
[----:B----4-:R-:W-:Y:S01]  /*6f2f0*/  @P4 STG.E.U8 desc[UR20][R10.64], R5 ;  /* 0x000000050a004986 */ /* 0x010fe2000c101114 */
[----:B-----5:R-:W-:Y:S01]  /*6f300*/  ISETP.LT.AND P4, PT, R0, UR4, !P1 ;  /* 0x0000000400007c0c */ /* 0x020fe2000cf81270 */
[----:B------:R-:W0:Y:S02]  /*6f310*/  LDCU UR4, c[0x0][0x39c] ;  /* 0x00007380ff0477ac */ /* 0x000e240008000800 */
[----:B------:R-:W4:Y:S04]  /*6f320*/  LDL.LU.64 R60, [R1+0x768] ;  /* 0x00076800013c7983 */ /* 0x000f280000300a00 */
[----:B------:R-:W4:Y:S04]  /*6f330*/  LDL.LU R0, [R1+0x7c0] ;  /* 0x0007c00001007983 */ /* 0x000f280000300800 */
[----:B--2---:R1:W-:Y:S04]  /*6f340*/  @P5 STG.E.U8 desc[UR20][R6.64], R69 ;  /* 0x0000004506005986 */ /* 0x0043e8000c101114 */
[----:B-1----:R-:W2:Y:S04]  /*6f350*/  LDL.LU R6, [R1+0x20b0] ;  /* 0x0020b00001067983 */ /* 0x002ea80000300800 */
[----:B------:R-:W5:Y:S01]  /*6f360*/  LDL.LU R7, [R1+0x20ac] ;  /* 0x0020ac0001077983 */ /* 0x000f620000300800 */
[----:B0-----:R-:W-:Y:S01]  /*6f370*/  ISETP.LT.AND P5, PT, R4, UR4, !P1 ;  /* 0x0000000404007c0c */ /* 0x001fe2000cfa1270 */
[----:B------:R-:W0:Y:S02]  /*6f380*/  LDCU UR4, c[0x0][0x39c] ;  /* 0x00007380ff0477ac */ /* 0x000e240008000800 */
[----:B------:R-:W5:Y:S04]  /*6f390*/  LDL.LU.64 R64, [R1+0x760] ;  /* 0x0007600001407983 */ /* 0x000f680000300a00 */
[----:B------:R-:W5:Y:S04]  /*6f3a0*/  LDL.LU.64 R10, [R1+0x758] ;  /* 0x00075800010a7983 */ /* 0x000f680000300a00 */
[----:B------:R-:W5:Y:S04]  /*6f3b0*/  LDL.LU R5, [R1+0x7bc] ;  /* 0x0007bc0001057983 */ /* 0x000f680000300800 */
[----:B---3--:R1:W-:Y:S01]  /*6f3c0*/  @P3 STG.E.U8 desc[UR20][R62.64], R9 ;  /* 0x000000093e003986 */ /* 0x0083e2000c101114 */
[----:B0-----:R-:W-:-:S03]  /*6f3d0*/  ISETP.LT.AND P3, PT, R8, UR4, !P1 ;  /* 0x0000000408007c0c */ /* 0x001fc6000cf61270 */
[----:B------:R-:W3:Y:S01]  /*6f3e0*/  LDL.LU.64 R66, [R1+0x728] ;  /* 0x0007280001427983 */ /* 0x000ee20000300a00 */
[----:B------:R-:W-:Y:S01]  /*6f3f0*/  PRMT R8, R9, 0x9910, RZ ;  /* 0x0000991009087816 */ /* 0x000fe200000000ff */
[----:B------:R-:W2:Y:S03]  /*6f400*/  LDCU UR4, c[0x0][0x39c] ;  /* 0x00007380ff0477ac */ /* 0x000ea60008000800 */
[----:B------:R-:W-:Y:S01]  /*6f410*/  SHF.R.S32.HI R52, RZ, 0x8, R8 ;  /* 0x00000008ff347819 */ /* 0x000fe20000011408 */
[----:B-1----:R-:W3:Y:S04]  /*6f420*/  LDL.LU R9, [R1+0x7c8] ;  /* 0x0007c80001097983 */ /* 0x002ee80000300800 */
[----:B------:R-:W3:Y:S04]  /*6f430*/  LDL.LU R8, [R1+0x20b8] ;  /* 0x0020b80001087983 */ /* 0x000ee80000300800 */
[----:B------:R-:W-:Y:S04]  /*6f440*/  @P0 STG.E.U8 desc[UR20][R58.64], R52 ;  /* 0x000000343a000986 */ /* 0x000fe8000c101114 */
[----:B------:R-:W3:Y:S04]  /*6f450*/  LDL.LU.64 R62, [R1+0x720] ;  /* 0x00072000013e7983 */ /* 0x000ee80000300a00 */
[----:B----4-:R0:W-:Y:S02]  /*6f460*/  @P2 STG.E.U8 desc[UR20][R60.64], R0 ;  /* 0x000000003c002986 */ /* 0x0101e4000c101114 */
[----:B0-----:R-:W-:-:S02]  /*6f470*/  PRMT R0, R0, 0x9910, RZ ;  /* 0x0000991000007816 */ /* 0x001fc400000000ff */
[----:B--2---:R-:W-:Y:S01]  /*6f480*/  ISETP.LT.AND P0, PT, R6, UR4, !P1 ;  /* 0x0000000406007c0c */ /* 0x004fe2000cf01270 */
[----:B------:R-:W5:Y:S01]  /*6f490*/  LDCU UR4, c[0x0][0x39c] ;  /* 0x00007380ff0477ac */ /* 0x000f620008000800 */
[----:B------:R-:W2:Y:S04]  /*6f4a0*/  LDL.LU R6, [R1+0x20b4] ;  /* 0x0020b40001067983 */ /* 0x000ea80000300800 */
[----:B------:R-:W4:Y:S01]  /*6f4b0*/  LDL.LU.64 R58, [R1+0x718] ;  /* 0x00071800013a7983 */ /* 0x000f220000300a00 */
[----:B-----5:R-:W-:Y:S01]  /*6f4c0*/  ISETP.LT.AND P2, PT, R7, UR4, !P1 ;  /* 0x0000000407007c0c */ /* 0x020fe2000cf41270 */
[----:B------:R-:W-:Y:S01]  /*6f4d0*/  IMAD.MOV.U32 R7, RZ, RZ, R0 ;  /* 0x000000ffff077224 */ /* 0x000fe200078e0000 */
[----:B------:R-:W3:Y:S01]  /*6f4e0*/  LDCU UR4, c[0x0][0x39c] ;  /* 0x00007380ff0477ac */ /* 0x000ee20008000800 */
[----:B------:R-:W5:Y:S03]  /*6f4f0*/  LDL.LU R0, [R1+0x7c4] ;  /* 0x0007c40001007983 */ /* 0x000f660000300800 */
[----:B------:R-:W-:-:S02]  /*6f500*/  SHF.R.S32.HI R52, RZ, 0x8, R7 ;  /* 0x00000008ff347819 */ /* 0x000fc40000011407 */
[----:B------:R-:W4:Y:S04]  /*6f510*/  LDL.LU R7, [R1+0x2094] ;  /* 0x0020940001077983 */ /* 0x000f280000300800 */
[----:B------:R0:W-:Y:S04]  /*6f520*/  @P4 STG.E.U8 desc[UR20][R64.64], R52 ;  /* 0x0000003440004986 */ /* 0x0001e8000c101114 */
[----:B------:R-:W5:Y:S01]  /*6f530*/  LDL.LU.64 R60, [R1+0x710] ;  /* 0x00071000013c7983 */ /* 0x000f620000300a00 */
[----:B---3--:R-:W-:Y:S01]  /*6f540*/  ISETP.LT.AND P4, PT, R8, UR4, !P1 ;  /* 0x0000000408007c0c */ /* 0x008fe2000cf81270 */
[----:B------:R-:W2:Y:S02]  /*6f550*/  LDCU UR4, c[0x0][0x39c] ;  /* 0x00007380ff0477ac */ /* 0x000ea40008000800 */
[----:B------:R-:W3:Y:S04]  /*6f560*/  LDL.LU R8, [R1+0x2090] ;  /* 0x0020900001087983 */ /* 0x000ee80000300800 */
[----:B------:R1:W-:Y:S04]  /*6f570*/  @P5 STG.E.U8 desc[UR20][R10.64], R5 ;  /* 0x000000050a005986 */ /* 0x0003e8000c101114 */
[----:B0-----:R-:W5:Y:S01]  /*6f580*/  LDL.LU.64 R64, [R1+0x708] ;  /* 0x0007080001407983 */ /* 0x001f620000300a00 */
[----:B-1----:R-:W-:-:S02]  /*6f590*/  PRMT R5, R5, 0x9910, RZ ;  /* 0x0000991005057816 */ /* 0x002fc400000000ff */
[----:B--2---:R-:W-:-:S03]  /*6f5a0*/  ISETP.LT.AND P5, PT, R6, UR4, !P1 ;  /* 0x0000000406007c0c */ /* 0x004fc6000cfa1270 */
[----:B------:R-:W-:Y:S01]  /*6f5b0*/  IMAD.MOV.U32 R6, RZ, RZ, R5 ;  /* 0x000000ffff067224 */ /* 0x000fe200078e0005 */
[----:B------:R-:W4:Y:S01]  /*6f5c0*/  LDCU UR4, c[0x0][0x39c] ;  /* 0x00007380ff0477ac */ /* 0x000f220008000800 */
[----:B------:R-:W2:Y:S03]  /*6f5d0*/  LDL.LU R5, [R1+0x7d0] ;  /* 0x0007d00001057983 */ /* 0x000ea60000300800 */
[----:B------:R-:W-:Y:S02]  /*6f5e0*/  SHF.R.S32.HI R52, RZ, 0x8, R6 ;  /* 0x00000008ff347819 */ /* 0x000fe40000011406 */
[----:B------:R-:W2:Y:S04]  /*6f5f0*/  LDL.LU R6, [R1+0x209c] ;  /* 0x00209c0001067983 */ /* 0x000ea80000300800 */
[----:B------:R0:W-:Y:S04]  /*6f600*/  @P3 STG.E.U8 desc[UR20][R66.64], R52 ;  /* 0x0000003442003986 */ /* 0x0001e8000c101114 */
[----:B------:R-:W2:Y:S01]  /*6f610*/  LDL.LU.64 R10, [R1+0x700] ;  /* 0x00070000010a7983 */ /* 0x000ea20000300a00 */
[----:B----4-:R-:W-:Y:S01]  /*6f620*/  ISETP.LT.AND P3, PT, R7, UR4, !P1 ;  /* 0x0000000407007c0c */ /* 0x010fe2000cf61270 */
[----:B------:R-:W3:Y:S02]  /*6f630*/  LDCU UR4, c[0x0][0x39c] ;  /* 0x00007380ff0477ac */ /* 0x000ee40008000800 */
[----:B------:R-:W4:Y:S04]  /*6f640*/  LDL.LU R7, [R1+0x2098] ;  /* 0x0020980001077983 */ /* 0x000f280000300800 */
[----:B------:R1:W-:Y:S04]  /*6f650*/  @P0 STG.E.U8 desc[UR20][R62.64], R9 ;  /* 0x000000093e000986 */ /* 0x0003e8000c101114 */
[----:B0-----:R-:W4:Y:S01]  /*6f660*/  LDL.LU.64 R66, [R1+0x6f8] ;  /* 0x0006f80001427983 */ /* 0x001f220000300a00 */
[----:B---3--:R-:W-:Y:S01]  /*6f670*/  ISETP.LT.AND P0, PT, R8, UR4, !P1 ;  /* 0x0000000408007c0c */ /* 0x008fe2000cf01270 */
[----:B------:R-:W2:Y:S01]  /*6f680*/  LDCU UR4, c[0x0][0x39c] ;  /* 0x00007380ff0477ac */ /* 0x000ea20008000800 */
[----:B------:R-:W-:-:S02]  /*6f690*/  PRMT R8, R9, 0x9910, RZ ;  /* 0x0000991009087816 */ /* 0x000fc400000000ff */
[----:B-1----:R-:W3:Y:S02]  /*6f6a0*/  LDL.LU R9, [R1+0x7cc] ;  /* 0x0007cc0001097983 */ /* 0x002ee40000300800 */
[----:B------:R-:W-:Y:S02]  /*6f6b0*/  SHF.R.S32.HI R52, RZ, 0x8, R8 ;  /* 0x00000008ff347819 */ /* 0x000fe40000011408 */
[----:B------:R-:W3:Y:S04]  /*6f6c0*/  LDL.LU R8, [R1+0x20a4] ;  /* 0x0020a40001087983 */ /* 0x000ee80000300800 */
[----:B------:R-:W-:Y:S04]  /*6f6d0*/  @P2 STG.E.U8 desc[UR20][R58.64], R52 ;  /* 0x000000343a002986 */ /* 0x000fe8000c101114 */
[----:B------:R-:W3:Y:S04]  /*6f6e0*/  LDL.LU.64 R62, [R1+0x6f0] ;  /* 0x0006f000013e7983 */ /* 0x000ee80000300a00 */
[----:B-----5:R0:W-:Y:S02]  /*6f6f0*/  @P4 STG.E.U8 desc[UR20][R60.64], R0 ;  /* 0x000000003c004986 */ /* 0x0201e4000c101114 */
[----:B0-----:R-:W-:-:S02]  /*6f700*/  PRMT R0, R0, 0x9910, RZ ;  /* 0x0000991000007816 */ /* 0x001fc400000000ff */
[----:B--2---:R-:W-:Y:S01]  /*6f710*/  ISETP.LT.AND P2, PT, R6, UR4, !P1 ;  /* 0x0000000406007c0c */ /* 0x004fe2000cf41270 */
[----:B------:R-:W4:Y:S01]  /*6f720*/  LDCU UR4, c[0x0][0x39c] ;  /* 0x00007380ff0477ac */ /* 0x000f220008000800 */
[----:B------:R-:W2:Y:S04]  /*6f730*/  LDL.LU R6, [R1+0x207c] ;  /* 0x00207c0001067983 */ /* 0x000ea80000300800 */
[----:B------:R-:W5:Y:S01]  /*6f740*/  LDL.LU.64 R58, [R1+0x6e8] ;  /* 0x0006e800013a7983 */ /* 0x000f620000300a00 */
[----:B----4-:R-:W-:Y:S01]  /*6f750*/  ISETP.LT.AND P4, PT, R7, UR4, !P1 ;  /* 0x0000000407007c0c */ /* 0x010fe2000cf81270 */
[----:B------:R-:W-:Y:S01]  /*6f760*/  IMAD.MOV.U32 R7, RZ, RZ, R0 ;  /* 0x000000ffff077224 */ /* 0x000fe200078e0000 */
[----:B------:R-:W3:Y:S01]  /*6f770*/  LDCU UR4, c[0x0][0x39c] ;  /* 0x00007380ff0477ac */ /* 0x000ee20008000800 */
[----:B------:R-:W4:Y:S03]  /*6f780*/  LDL.LU R0, [R1+0x7e0] ;  /* 0x0007e00001007983 */ /* 0x000f260000300800 */
        /* <DEDUP_REMOVED lines=9> */
[----:B--2---:R-:W-:Y:S01]  /*6f820*/  ISETP.LT.AND P3, PT, R6, UR4, !P1 ;  /* 0x0000000406007c0c */ /* 0x004fe2000cf61270 */
[----:B------:R-:W4:Y:S01]  /*6f830*/  LDCU UR4, c[0x0][0x39c] ;  /* 0x00007380ff0477ac */ /* 0x000f220008000800 */
[----:B------:R-:W-:-:S02]  /*6f840*/  PRMT R6, R5, 0x9910, RZ ;  /* 0x0000991005067816 */ /* 0x000fc400000000ff */
[----:B-1----:R-:W2:Y:S03]  /*6f850*/  LDL.LU R5, [R1+0x7dc] ;  /* 0x0007dc0001057983 */ /* 0x002ea60000300800 */
[----:B------:R-:W-:Y:S02]  /*6f860*/  IMAD.MOV.U32 R52, RZ, RZ, R6 ;  /* 0x000000ffff347224 */ /* 0x000fe400078e0006 */
[----:B------:R-:W2:Y:S03]  /*6f870*/  LDL.LU R6, [R1+0x208c] ;  /* 0x00208c0001067983 */ /* 0x000ea60000300800 */
[----:B------:R-:W-:Y:S01]  /*6f880*/  SHF.R.S32.HI R52, RZ, 0x8, R52 ;  /* 0x00000008ff347819 */ /* 0x000fe20000011434 */
[----:B------:R-:W2:Y:S04]  /*6f890*/  LDL.LU.64 R10, [R1+0x6d0] ;  /* 0x0006d000010a7983 */ /* 0x000ea80000300a00 */
[----:B------:R0:W-:Y:S01]  /*6f8a0*/  @P0 STG.E.U8 desc[UR20][R66.64], R52 ;  /* 0x0000003442000986 */ /* 0x0001e2000c101114 */
        /* <DEDUP_REMOVED lines=11> */
[----:B-----5:R-:W-:Y:S04]  /*6f960*/  @P4 STG.E.U8 desc[UR20][R58.64], R52 ;  /* 0x000000343a004986 */ /* 0x020fe8000c101114 */
[----:B------:R-:W5:Y:S04]  /*6f970*/  LDL.LU.64 R62, [R1+0x6c0] ;  /* 0x0006c000013e7983 */ /* 0x000f680000300a00 */
[----:B------:R0:W-:Y:S02]  /*6f980*/  @P5 STG.E.U8 desc[UR20][R60.64], R0 ;  /* 0x000000003c005986 */ /* 0x0001e4000c101114 */
[----:B0-----:R-:W-:-:S02]  /*6f990*/  PRMT R0, R0, 0x9910, RZ ;  /* 0x0000991000007816 */ /* 0x001fc400000000ff */
[----:B--2---:R-:W-:Y:S01]  /*6f9a0*/  ISETP.LT.AND P4, PT, R6, UR4, !P1 ;  /* 0x0000000406007c0c */ /* 0x004fe2000cf81270 */
[----:B------:R-:W4:Y:S01]  /*6f9b0*/  LDCU UR4, c[0x0][0x39c] ;  /* 0x00007380ff0477ac */ /* 0x000f220008000800 */
[----:B------:R-:W2:Y:S04]  /*6f9c0*/  LDL.LU R6, [R1+0x2068] ;  /* 0x0020680001067983 */ /* 0x000ea80000300800 */
[----:B------:R-:W2:Y:S01]  /*6f9d0*/  LDL.LU.64 R58, [R1+0x6b8] ;  /* 0x0006b800013a7983 */ /* 0x000ea20000300a00 */
[----:B----4-:R-:W-:Y:S01]  /*6f9e0*/  ISETP.LT.AND P5, PT, R7, UR4, !P1 ;  /* 0x0000000407007c0c */ /* 0x010fe2000cfa1270 */
[----:B------:R-:W-:Y:S01]  /*6f9f0*/  IMAD.MOV.U32 R7, RZ, RZ, R0 ;  /* 0x000000ffff077224 */ /* 0x000fe200078e0000 */
[----:B------:R-:W3:Y:S01]  /*6fa00*/  LDCU UR4, c[0x0][0x39c] ;  /* 0x00007380ff0477ac */ /* 0x000ee20008000800 */
[----:B------:R-:W4:Y:S03]  /*6fa10*/  LDL.LU R0, [R1+0x7d4] ;  /* 0x0007d40001007983 */ /* 0x000f260000300800 */
[----:B------:R-:W-:-:S02]  /*6fa20*/  SHF.R.S32.HI R60, RZ, 0x8, R7 ;  /* 0x00000008ff3c7819 */ /* 0x000fc40000011407 */
[----:B------:R-:W4:Y:S04]  /*6fa30*/  LDL.LU R7, [R1+0x2074] ;  /* 0x0020740001077983 */ /* 0x000f280000300800 */
[----:B------:R-:W-:Y:S04]  /*6fa40*/  @P3 STG.E.U8 desc[UR20][R64.64], R60 ;  /* 0x0000003c40003986 */ /* 0x000fe8000c101114 */
[----:B------:R-:W4:Y:S04]  /*6fa50*/  LDL.LU.64 R52, [R1+0x6b0] ;  /* 0x0006b00001347983 */ /* 0x000f280000300a00 */
[----:B------:R0:W-:Y:S04]  /*6fa60*/  @P0 STG.E.U8 desc[UR20][R10.64], R5 ;  /* 0x000000050a000986 */ /* 0x0001e8000c101114 */
[----:B0-----:R-:W4:Y:S01]  /*6fa70*/  LDL.LU R10, [R1+0x2070] ;  /* 0x00207000010a7983 */ /* 0x001f220000300800 */
[----:B---3--:R-:W-:Y:S01]  /*6fa80*/  ISETP.LT.AND P3, PT, R8, UR4, !P1 ;  /* 0x0000000408007c0c */ /* 0x008fe2000cf61270 */
[----:B------:R-:W2:Y:S01]  /*6fa90*/  LDCU UR4, c[0x0][0x39c] ;  /* 0x00007380ff0477ac */ /* 0x000ea20008000800 */
[----:B------:R-:W-:Y:S01]  /*6faa0*/  PRMT R5, R5, 0x9910, RZ ;  /* 0x0000991005057816 */ /* 0x000fe200000000ff */
[----:B------:R-:W3:Y:S03]  /*6fab0*/  LDL.LU.64 R60, [R1+0x6a8] ;  /* 0x0006a800013c7983 */ /* 0x000ee60000300a00 */
[----:B------:R-:W-:-:S05]  /*6fac0*/  SHF.R.S32.HI R8, RZ, 0x8, R5 ;  /* 0x00000008ff087819 */ /* 0x000fca0000011405 */
[----:B------:R-:W-:Y:S04]  /*6fad0*/  @P2 STG.E.U8 desc[UR20][R66.64], R8 ;  /* 0x0000000842002986 */ /* 0x000fe8000c101114 */
[----:B-----5:R0:W-:Y:S02]  /*6fae0*/  @P4 STG.E.U8 desc[UR20][R62.64], R9 ;  /* 0x000000093e004986 */ /* 0x0201e4000c101114 */
[----:B0-----:R-:W-:Y:S02]  /*6faf0*/  PRMT R9, R9, 0x9910, RZ ;  /* 0x0000991009097816 */ /* 0x001fe400000000ff */
[----:B--2---:R-:W-:Y:S01]  /*6fb00*/  ISETP.LT.AND P0, PT, R6, UR4, !P1 ;  /* 0x0000000406007c0c */ /* 0x004fe2000cf01270 */
[----:B------:R-:W4:Y:S01]  /*6fb10*/  LDCU UR4, c[0x0][0x39c] ;  /* 0x00007380ff0477ac */ /* 0x000f220008000800 */
[----:B------:R-:W2:Y:S04]  /*6fb20*/  LDL.LU R6, [R1+0x7e8] ;  /* 0x0007e80001067983 */ /* 0x000ea80000300800 */
[----:B------:R-:W2:Y:S04]  /*6fb30*/  LDL.LU.64 R64, [R1+0x6a0] ;  /* 0x0006a00001407983 */ /* 0x000ea80000300a00 */
[----:B------:R-:W5:Y:S04]  /*6fb40*/  LDL.LU R5, [R1+0x2078] ;  /* 0x0020780001057983 */ /* 0x000f680000300800 */
[----:B------:R-:W2:Y:S04]  /*6fb50*/  LDL.LU R8, [R1+0x2048] ;  /* 0x0020480001087983 */ /* 0x000ea80000300800 */
[----:B------:R-:W2:Y:S01]  /*6fb60*/  LDL.LU.64 R66, [R1+0x698] ;  /* 0x0006980001427983 */ /* 0x000ea20000300a00 */
[----:B----4-:R-:W-:Y:S01]  /*6fb70*/  ISETP.LT.AND P2, PT, R7, UR4, !P1 ;  /* 0x0000000407007c0c */ /* 0x010fe2000cf41270 */
[----:B------:R-:W0:Y:S02]  /*6fb80*/  LDCU UR4, c[0x0][0x39c] ;  /* 0x00007380ff0477ac */ /* 0x000e240008000800 */
[----:B------:R-:W4:Y:S04]  /*6fb90*/  LDL.LU R7, [R1+0x7e4] ;  /* 0x0007e40001077983 */ /* 0x000f280000300800 */
[----:B------:R-:W4:Y:S04]  /*6fba0*/  LDL.LU.64 R62, [R1+0x690] ;  /* 0x00069000013e7983 */ /* 0x000f280000300a00 */
[----:B------:R-:W4:Y:S01]  /*6fbb0*/  LDL.LU R11, [R1+0x2054] ;  /* 0x00205400010b7983 */ /* 0x000f220000300800 */
[----:B0-----:R-:W-:Y:S01]  /*6fbc0*/  ISETP.LT.AND P4, PT, R10, UR4, !P1 ;  /* 0x000000040a007c0c */ /* 0x001fe2000cf81270 */
[----:B------:R-:W5:Y:S01]  /*6fbd0*/  LDCU UR4, c[0x0][0x39c] ;  /* 0x00007380ff0477ac */ /* 0x000f620008000800 */
[----:B------:R-:W-:-:S02]  /*6fbe0*/  SHF.R.S32.HI R10, RZ, 0x8, R9 ;  /* 0x00000008ff0a7819 */ /* 0x000fc40000011409 */
[----:B------:R-:W4:Y:S04]  /*6fbf0*/  LDL.LU R9, [R1+0x2050] ;  /* 0x0020500001097983 */ /* 0x000f280000300800 */
[----:B------:R0:W-:Y:S04]  /*6fc00*/  @P5 STG.E.U8 desc[UR20][R58.64], R10 ;  /* 0x0000000a3a005986 */ /* 0x0001e8000c101114 */
[----:B------:R1:W-:Y:S04]  /*6fc10*/  @P3 STG.E.U8 desc[UR20][R52.64], R0 ;  /* 0x0000000034003986 */ /* 0x0003e8000c101114 */
[----:B0-----:R-:W4:Y:S04]  /*6fc20*/  LDL.LU.64 R58, [R1+0x27e8] ;  /* 0x0027e800013a7983 */ /* 0x001f280000300a00 */
[----:B-1----:R-:W4:Y:S01]  /*6fc30*/  LDL.LU.64 R52, [R1+0x27e0] ;  /* 0x0027e00001347983 */ /* 0x002f220000300a00 */
[----:B------:R-:W-:-:S04]  /*6fc40*/  PRMT R0, R0, 0x9910, RZ ;  /* 0x0000991000007816 */ /* 0x000fc800000000ff */
[----:B------:R-:W-:-:S05]  /*6fc50*/  SHF.R.S32.HI R0, RZ, 0x8, R0 ;  /* 0x00000008ff007819 */ /* 0x000fca0000011400 */
[----:B---3--:R0:W-:Y:S01]  /*6fc60*/  @P0 STG.E.U8 desc[UR20][R60.64], R0 ;  /* 0x000000003c000986 */ /* 0x0081e2000c101114 */
[----:B-----5:R-:W-:Y:S01]  /*6fc70*/  ISETP.LT.AND P5, PT, R5, UR4, !P1 ;  /* 0x0000000405007c0c */ /* 0x020fe2000cfa1270 */
[----:B------:R-:W2:Y:S02]  /*6fc80*/  LDCU UR4, c[0x0][0x39c] ;  /* 0x00007380ff0477ac */ /* 0x000ea40008000800 */
[----:B------:R-:W3:Y:S04]  /*6fc90*/  LDL.LU R5, [R1+0x7f0] ;  /* 0x0007f00001057983 */ /* 0x000ee80000300800 */
[----:B------:R-:W5:Y:S01]  /*6fca0*/  LDL.LU R10, [R1+0x205c] ;  /* 0x00205c00010a7983 */ /* 0x000f620000300800 */
[----:B--2---:R-:W-:Y:S01]  /*6fcb0*/  ISETP.LT.AND P3, PT, R8, UR4, !P1 ;  /* 0x0000000408007c0c */ /* 0x004fe2000cf61270 */
[----:B------:R-:W4:Y:S02]  /*6fcc0*/  LDCU UR4, c[0x0][0x39c] ;  /* 0x00007380ff0477ac */ /* 0x000f240008000800 */
[----:B------:R-:W2:Y:S04]  /*6fcd0*/  LDL.LU R8, [R1+0x2058] ;  /* 0x0020580001087983 */ /* 0x000ea80000300800 */
[----:B0-----:R-:W2:Y:S04]  /*6fce0*/  LDL.LU.64 R60, [R1+0x27d8] ;  /* 0x0027d800013c7983 */ /* 0x001ea80000300a00 */
[----:B------:R0:W-:Y:S04]  /*6fcf0*/  @P2 STG.E.U8 desc[UR20][R64.64], R6 ;  /* 0x0000000640002986 */ /* 0x0001e8000c101114 */
[----:B------:R-:W3:Y:S01]  /*6fd00*/  LDL.LU R0, [R1+0x27d4] ;  /* 0x0027d40001007983 */ /* 0x000ee20000300800 */
[----:B----4-:R-:W-:Y:S01]  /*6fd10*/  ISETP.LT.AND P0, PT, R11, UR4, !P1 ;  /* 0x000000040b007c0c */ /* 0x010fe2000cf01270 */
[----:B------:R-:W1:Y:S01]  /*6fd20*/  LDCU UR4, c[0x0][0x39c] ;  /* 0x00007380ff0477ac */ /* 0x000e620008000800 */
[----:B0-----:R-:W-:-:S02]  /*6fd30*/  PRMT R6, R6, 0x9910, RZ ;  /* 0x0000991006067816 */ /* 0x001fc400000000ff */
[----:B-1----:R-:W-:Y:S01]  /*6fd40*/  ISETP.LT.AND P2, PT, R9, UR4, !P1 ;  /* 0x0000000409007c0c */ /* 0x002fe2000cf41270 */
[----:B------:R-:W5:Y:S01]  /*6fd50*/  LDCU UR4, c[0x0][0x39c] ;  /* 0x00007380ff0477ac */ /* 0x000f620008000800 */
[----:B------:R-:W4:Y:S04]  /*6fd60*/  LDL.LU R9, [R1+0x7ec] ;  /* 0x0007ec0001097983 */ /* 0x000f280000300800 */
[----:B------:R-:W3:Y:S01]  /*6fd70*/  LDL.LU R11, [R1+0x2034] ;  /* 0x00203400010b7983 */ /* 0x000ee20000300800 */
[----:B------:R-:W-:-:S03]  /*6fd80*/  SHF.R.S32.HI R64, RZ, 0x8, R6 ;  /* 0x00000008ff407819 */ /* 0x000fc60000011406 */
[----:B------:R-:W4:Y:S04]  /*6fd90*/  LDL.LU R6, [R1+0x2030] ;  /* 0x0020300001067983 */ /* 0x000f280000300800 */
[----:B------:R-:W-:Y:S04]  /*6fda0*/  @P4 STG.E.U8 desc[UR20][R66.64], R64 ;  /* 0x0000004042004986 */ /* 0x000fe8000c101114 */
[----:B------:R0:W-:Y:S02]  /*6fdb0*/  @P5 STG.E.U8 desc[UR20][R62.64], R7 ;  /* 0x000000073e005986 */ /* 0x0001e4000c101114 */
[----:B0-----:R-:W-:-:S04]  /*6fdc0*/  PRMT R7, R7, 0x9910, RZ ;  /* 0x0000991007077816 */ /* 0x001fc800000000ff */
[----:B------:R-:W-:Y:S02]  /*6fdd0*/  SHF.R.S32.HI R7, RZ, 0x8, R7 ;  /* 0x00000008ff077819 */ /* 0x000fe40000011407 */
[----:B-----5:R-:W-:Y:S01]  /*6fde0*/  ISETP.LT.AND P4, PT, R10, UR4, !P1 ;  /* 0x000000040a007c0c */ /* 0x020fe2000cf81270 */
[----:B------:R-:W2:Y:S02]  /*6fdf0*/  LDCU UR4, c[0x0][0x39c] ;  /* 0x00007380ff0477ac */ /* 0x000ea40008000800 */
[----:B--2---:R-:W-:Y:S01]  /*6fe00*/  ISETP.LT.AND P5, PT, R8, UR4, !P1 ;  /* 0x0000000408007c0c */ /* 0x004fe2000cfa1270 */
[----:B------:R-:W3:Y:S01]  /*6fe10*/  LDCU UR4, c[0x0][0x39c] ;  /* 0x00007380ff0477ac */ /* 0x000ee20008000800 */
[----:B------:R-:W2:Y:S04]  /*6fe20*/  LDL.LU R8, [R1+0x7f4] ;  /* 0x0007f40001087983 */ /* 0x000ea80000300800 */
[----:B------:R-:W5:Y:S04]  /*6fe30*/  LDL.LU R10, [R1+0x203c] ;  /* 0x00203c00010a7983 */ /* 0x000f680000300800 */
[----:B------:R0:W-:Y:S04]  /*6fe40*/  @P3 STG.E.U8 desc[UR20][R60.64], R7 ;  /* 0x000000073c003986 */ /* 0x0001e8000c101114 */
[----:B0-----:R-:W2:Y:S01]  /*6fe50*/  LDL.LU R7, [R1+0x2038] ;  /* 0x0020380001077983 */ /* 0x001ea20000300800 */
[----:B---3--:R-:W-:Y:S01]  /*6fe60*/  ISETP.LT.AND P3, PT, R11, UR4, !P1 ;  /* 0x000000040b007c0c */ /* 0x008fe2000cf61270 */
[----:B------:R-:W4:Y:S02]  /*6fe70*/  LDCU UR4, c[0x0][0x39c] ;  /* 0x00007380ff0477ac */ /* 0x000f240008000800 */
[----:B------:R0:W-:Y:S01]  /*6fe80*/  @P0 STG.E.U8 desc[UR20][R52.64], R5 ;  /* 0x0000000534000986 */ /* 0x0001e2000c101114 */
[----:B----4-:R-:W-:Y:S01]  /*6fe90*/  ISETP.LT.AND P0, PT, R6, UR4, !P1 ;  /* 0x0000000406007c0c */ /* 0x010fe2000cf01270 */
[----:B------:R-:W5:Y:S02]  /*6fea0*/  LDCU UR4, c[0x0][0x39c] ;  /* 0x00007380ff0477ac */ /* 0x000f640008000800 */
[----:B------:R-:W3:Y:S04]  /*6feb0*/  LDL.LU R6, [R1+0x7f8] ;  /* 0x0007f80001067983 */ /* 0x000ee80000300800 */
[----:B0-----:R-:W4:Y:S01]  /*6fec0*/  LDL.LU R52, [R1+0x2040] ;  /* 0x0020400001347983 */ /* 0x001f220000300800 */
[----:B------:R-:W-:-:S04]  /*6fed0*/  PRMT R5, R5, 0x9910, RZ ;  /* 0x0000991005057816 */ /* 0x000fc800000000ff */
[----:B------:R-:W-:-:S05]  /*6fee0*/  SHF.R.S32.HI R5, RZ, 0x8, R5 ;  /* 0x00000008ff057819 */ /* 0x000fca0000011405 */
[----:B------:R0:W-:Y:S04]  /*6fef0*/  @P2 STG.E.U8 desc[UR20][R58.64], R5 ;  /* 0x000000053a002986 */ /* 0x0001e8000c101114 */
[----:B0-----:R-:W3:Y:S04]  /*6ff00*/  LDL.LU R5, [R1+0x2018] ;  /* 0x0020180001057983 */ /* 0x001ee80000300800 */
[----:B------:R-:W3:Y:S01]  /*6ff10*/  LDL.LU R11, [R1+0x2020] ;  /* 0x00202000010b7983 */ /* 0x000ee20000300800 */
[----:B------:R-:W-:-:S05]  /*6ff20*/  VIADD R68, R68, UR68 ;  /* 0x0000004444447c36 */ /* 0x000fca0008000000 */
[----:B------:R-:W-:-:S04]  /*6ff30*/  IADD3 R56, P6, PT, R68, R3, RZ ;  /* 0x0000000344387210 */ /* 0x000fc80007fde0ff */
[----:B------:R-:W-:-:S05]  /*6ff40*/  LEA.HI.X.SX32 R57, R68, R2, 0x1, P6 ;  /* 0x0000000244397211 */ /* 0x000fca00030f0eff */
[----:B------:R0:W-:Y:S01]  /*6ff50*/  @P4 STG.E.U8 desc[UR20][R56.64], R9 ;  /* 0x0000000938004986 */ /* 0x0001e2000c101114 */
[----:B------:R-:W-:-:S05]  /*6ff60*/  VIADD R68, R68, UR68 ;  /* 0x0000004444447c36 */ /* 0x000fca0008000000 */
[C---:B------:R-:W-:Y:S02]  /*6ff70*/  IADD3 R54, P6, PT, R68.reuse, R3, RZ ;  /* 0x0000000344367210 */ /* 0x040fe40007fde0ff */
[----:B0-----:R-:W-:Y:S02]  /*6ff80*/  PRMT R9, R9, 0x9910, RZ ;  /* 0x0000991009097816 */ /* 0x001fe400000000ff */
[C---:B------:R-:W-:Y:S02]  /*6ff90*/  LEA.HI.X.SX32 R55, R68.reuse, R2, 0x1, P6 ;  /* 0x0000000244377211 */ /* 0x040fe400030f0eff */
[----:B------:R-:W-:Y:S01]  /*6ffa0*/  SHF.R.S32.HI R9, RZ, 0x8, R9 ;  /* 0x00000008ff097819 */ /* 0x000fe20000011409 */
[----:B------:R-:W-:-:S04]  /*6ffb0*/  VIADD R68, R68, UR68 ;  /* 0x0000004444447c36 */ /* 0x000fc80008000000 */
[----:B------:R0:W-:Y:S01]  /*6ffc0*/  @P5 STG.E.U8 desc[UR20][R54.64], R9 ;  /* 0x0000000936005986 */ /* 0x0001e2000c101114 */
[----:B------:R-:W-:-:S04]  /*6ffd0*/  IADD3 R50, P6, PT, R68, R3, RZ ;  /* 0x0000000344327210 */ /* 0x000fc80007fde0ff */
[C---:B------:R-:W-:Y:S01]  /*6ffe0*/  LEA.HI.X.SX32 R51, R68.reuse, R2, 0x1, P6 ;  /* 0x0000000244337211 */ /* 0x040fe200030f0eff */
[----:B------:R-:W-:-:S05]  /*6fff0*/  VIADD R68, R68, UR68 ;  /* 0x0000004444447c36 */ /* 0x000fca0008000000 */
[----:B------:R-:W-:-:S04]  /*70000*/  IADD3 R22, P6, PT, R68, R3, RZ ;  /* 0x0000000344167210 */ /* 0x000fc80007fde0ff */
[C---:B------:R-:W-:Y:S01]  /*70010*/  LEA.HI.X.SX32 R23, R68.reuse, R2, 0x1, P6 ;  /* 0x0000000244177211 */ /* 0x040fe200030f0eff */
[----:B------:R-:W-:-:S05]  /*70020*/  VIADD R68, R68, UR68 ;  /* 0x0000004444447c36 */ /* 0x000fca0008000000 */
[----:B------:R-:W-:-:S04]  /*70030*/  IADD3 R48, P6, PT, R68, R3, RZ ;  /* 0x0000000344307210 */ /* 0x000fc80007fde0ff */
[C---:B------:R-:W-:Y:S01]  /*70040*/  LEA.HI.X.SX32 R49, R68.reuse, R2, 0x1, P6 ;  /* 0x0000000244317211 */ /* 0x040fe200030f0eff */
[----:B------:R-:W-:-:S05]  /*70050*/  VIADD R68, R68, UR68 ;  /* 0x0000004444447c36 */ /* 0x000fca0008000000 */
[----:B------:R-:W-:-:S04]  /*70060*/  IADD3 R46, P6, PT, R68, R3, RZ ;  /* 0x00000003442e7210 */ /* 0x000fc80007fde0ff */
[----:B------:R-:W-:Y:S02]  /*70070*/  LEA.HI.X.SX32 R47, R68, R2, 0x1, P6 ;  /* 0x00000002442f7211 */ /* 0x000fe400030f0eff */
[----:B-----5:R-:W-:Y:S01]  /*70080*/  ISETP.LT.AND P2, PT, R10, UR4, !P1 ;  /* 0x000000040a007c0c */ /* 0x020fe2000cf41270 */
[----:B------:R-:W2:Y:S02]  /*70090*/  LDCU UR4, c[0x0][0x39c] ;  /* 0x00007380ff0477ac */ /* 0x000ea40008000800 */
[----:B--2---:R-:W-:Y:S01]  /*700a0*/  ISETP.LT.AND P4, PT, R7, UR4, !P1 ;  /* 0x0000000407007c0c */ /* 0x004fe2000cf81270 */
[----:B------:R-:W4:Y:S01]  /*700b0*/  LDCU UR4, c[0x0][0x39c] ;  /* 0x00007380ff0477ac */ /* 0x000f220008000800 */
[----:B------:R-:W2:Y:S04]  /*700c0*/  LDL.LU R7, [R1+0x7fc] ;  /* 0x0007fc0001077983 */ /* 0x000ea80000300800 */
[----:B------:R-:W5:Y:S04]  /*700d0*/  LDL.LU R10, [R1+0x201c] ;  /* 0x00201c00010a7983 */ /* 0x000f680000300800 */
[----:B0-----:R-:W2:Y:S04]  /*700e0*/  LDL.LU R9, [R1+0x2028] ;  /* 0x0020280001097983 */ /* 0x001ea80000300800 */
[----:B------:R0:W-:Y:S02]  /*700f0*/  @P3 STG.E.U8 desc[UR20][R50.64], R8 ;  /* 0x0000000832003986 */ /* 0x0001e4000c101114 */
[----:B0-----:R-:W-:-:S02]  /*70100*/  PRMT R8, R8, 0x9910, RZ ;  /* 0x0000991008087816 */ /* 0x001fc400000000ff */
[----:B----4-:R-:W-:Y:S01]  /*70110*/  ISETP.LT.AND P5, PT, R52, UR4, !P1 ;  /* 0x0000000434007c0c */ /* 0x010fe2000cfa1270 */
[----:B------:R-:W3:Y:S01]  /*70120*/  LDCU UR4, c[0x0][0x39c] ;  /* 0x00007380ff0477ac */ /* 0x000ee20008000800 */
[----:B------:R-:W-:-:S05]  /*70130*/  SHF.R.S32.HI R8, RZ, 0x8, R8 ;  /* 0x00000008ff087819 */ /* 0x000fca0000011408 */
[----:B------:R0:W-:Y:S01]  /*70140*/  @P0 STG.E.U8 desc[UR20][R22.64], R8 ;  /* 0x0000000816000986 */ /* 0x0001e2000c101114 */
[----:B---3--:R-:W-:Y:S01]  /*70150*/  ISETP.LT.AND P3, PT, R5, UR4, !P1 ;  /* 0x0000000405007c0c */ /* 0x008fe2000cf61270 */
[----:B------:R-:W1:Y:S02]  /*70160*/  LDCU UR4, c[0x0][0x39c] ;  /* 0x00007380ff0477ac */ /* 0x000e640008000800 */
[----:B------:R-:W3:Y:S04]  /*70170*/  LDL.LU R5, [R1+0x800] ;  /* 0x0008000001057983 */ /* 0x000ee80000300800 */
[----:B0-----:R-:W4:Y:S04]  /*70180*/  LDL.LU R8, [R1+0x2024] ;  /* 0x0020240001087983 */ /* 0x001f280000300800 */
[----:B------:R-:W3:Y:S04]  /*70190*/  LDL.LU R22, [R1+0x2008] ;  /* 0x0020080001167983 */ /* 0x000ee80000300800 */
[----:B------:R0:W-:Y:S02]  /*701a0*/  @P2 STG.E.U8 desc[UR20][R48.64], R6 ;  /* 0x0000000630002986 */ /* 0x0001e4000c101114 */
[----:B0-----:R-:W-:-:S04]  /*701b0*/  PRMT R6, R6, 0x9910, RZ ;  /* 0x0000991006067816 */ /* 0x001fc800000000ff */
[----:B------:R-:W-:Y:S02]  /*701c0*/  SHF.R.S32.HI R6, RZ, 0x8, R6 ;  /* 0x00000008ff067819 */ /* 0x000fe40000011406 */
[----:B-1----:R-:W-:Y:S01]  /*701d0*/  ISETP.LT.AND P0, PT, R11, UR4, !P1 ;  /* 0x000000040b007c0c */ /* 0x002fe2000cf01270 */
[----:B------:R-:W5:Y:S01]  /*701e0*/  LDCU UR4, c[0x0][0x39c] ;  /* 0x00007380ff0477ac */ /* 0x000f620008000800 */
[----:B------:R-:W3:Y:S04]  /*701f0*/  LDL.LU R11, [R1+0x804] ;  /* 0x00080400010b7983 */ /* 0x000ee80000300800 */
[----:B------:R0:W-:Y:S04]  /*70200*/  @P4 STG.E.U8 desc[UR20][R46.64], R6 ;  /* 0x000000062e004986 */ /* 0x0001e8000c101114 */
[----:B0-----:R-:W3:Y:S04]  /*70210*/  LDL.LU R6, [R1+0x2004] ;  /* 0x0020040001067983 */ /* 0x001ee80000300800 */
[----:B------:R-:W3:Y:S01]  /*70220*/  LDL.LU R23, [R1+0x2010] ;  /* 0x0020100001177983 */ /* 0x000ee20000300800 */
        /* <DEDUP_REMOVED lines=13> */
[----:B------:R-:W2:Y:S01]  /*70300*/  LDCU UR4, c[0x0][0x39c] ;  /* 0x00007380ff0477ac */ /* 0x000ea20008000800 */
[----:B------:R-:W5:Y:S01]  /*70310*/  LDL.LU R10, [R1+0x200c] ;  /* 0x00200c00010a7983 */ /* 0x000f620000300800 */
[----:B--2---:R-:W-:Y:S01]  /*70320*/  ISETP.LT.AND P4, PT, R9, UR4, !P1 ;  /* 0x0000000409007c0c */ /* 0x004fe2000cf81270 */
[----:B------:R-:W4:Y:S02]  /*70330*/  LDCU UR4, c[0x0][0x39c] ;  /* 0x00007380ff0477ac */ /* 0x000f240008000800 */
[----:B------:R0:W-:Y:S02]  /*70340*/  @P5 STG.E.U8 desc[UR20][R44.64], R7 ;  /* 0x000000072c005986 */ /* 0x0001e4000c101114 */
[----:B0-----:R-:W-:-:S04]  /*70350*/  PRMT R7, R7, 0x9910, RZ ;  /* 0x0000991007077816 */ /* 0x001fc800000000ff */
[----:B------:R-:W-:-:S05]  /*70360*/  SHF.R.S32.HI R7, RZ, 0x8, R7 ;  /* 0x00000008ff077819 */ /* 0x000fca0000011407 */
[----:B------:R0:W-:Y:S01]  /*70370*/  @P3 STG.E.U8 desc[UR20][R42.64], R7 ;  /* 0x000000072a003986 */ /* 0x0001e2000c101114 */
[----:B----4-:R-:W-:Y:S01]  /*70380*/  ISETP.LT.AND P5, PT, R8, UR4, !P1 ;  /* 0x0000000408007c0c */ /* 0x010fe2000cfa1270 */
[----:B------:R-:W3:Y:S02]  /*70390*/  LDCU UR4, c[0x0][0x39c] ;  /* 0x00007380ff0477ac */ /* 0x000ee40008000800 */
[----:B------:R-:W2:Y:S04]  /*703a0*/  LDL.LU R8, [R1+0x808] ;  /* 0x0008080001087983 */ /* 0x000ea80000300800 */
[----:B------:R-:W4:Y:S04]  /*703b0*/  LDL.LU R9, [R1+0x2014] ;  /* 0x0020140001097983 */ /* 0x000f280000300800 */
[----:B0-----:R-:W2:Y:S01]  /*703c0*/  LDL.LU R7, [R1+0x1fe8] ;  /* 0x001fe80001077983 */ /* 0x001ea20000300800 */
[----:B---3--:R-:W-:Y:S01]  /*703d0*/  ISETP.LT.AND P3, PT, R22, UR4, !P1 ;  /* 0x0000000416007c0c */ /* 0x008fe2000cf61270 */
[----:B------:R-:W0:Y:S02]  /*703e0*/  LDCU UR4, c[0x0][0x39c] ;  /* 0x00007380ff0477ac */ /* 0x000e240008000800 */
[----:B------:R1:W-:Y:S02]  /*703f0*/  @P0 STG.E.U8 desc[UR20][R40.64], R5 ;  /* 0x0000000528000986 */ /* 0x0003e4000c101114 */
[----:B-1----:R-:W-:-:S02]  /*70400*/  PRMT R5, R5, 0x9910, RZ ;  /* 0x0000991005057816 */ /* 0x002fc400000000ff */
[----:B0-----:R-:W-:Y:S01]  /*70410*/  ISETP.LT.AND P0, PT, R6, UR4, !P1 ;  /* 0x0000000406007c0c */ /* 0x001fe2000cf01270 */
[----:B------:R-:W0:Y:S01]  /*70420*/  LDCU UR4, c[0x0][0x39c] ;  /* 0x00007380ff0477ac */ /* 0x000e220008000800 */
[----:B------:R-:W3:Y:S04]  /*70430*/  LDL.LU R6, [R1+0x80c] ;  /* 0x00080c0001067983 */ /* 0x000ee80000300800 */
[----:B------:R-:W3:Y:S01]  /*70440*/  LDL.LU R22, [R1+0x1ff0] ;  /* 0x001ff00001167983 */ /* 0x000ee20000300800 */
[----:B------:R-:W-:-:S05]  /*70450*/  SHF.R.S32.HI R5, RZ, 0x8, R5 ;  /* 0x00000008ff057819 */ /* 0x000fca0000011405 */
[----:B------:R1:W-:Y:S04]  /*70460*/  @P2 STG.E.U8 desc[UR20][R38.64], R5 ;  /* 0x0000000526002986 */ /* 0x0003e8000c101114 */
[----:B-1----:R-:W3:Y:S01]  /*70470*/  LDL.LU R5, [R1+0x1fec] ;  /* 0x001fec0001057983 */ /* 0x002ee20000300800 */
[----:B0-----:R-:W-:Y:S01]  /*70480*/  ISETP.LT.AND P2, PT, R23, UR4, !P1 ;  /* 0x0000000417007c0c */ /* 0x001fe2000cf41270 */
[----:B------:R-:W5:Y:S01]  /*70490*/  LDCU UR4, c[0x0][0x39c] ;  /* 0x00007380ff0477ac */ /* 0x000f620008000800 */
[----:B------:R-:W-:Y:S01]  /*704a0*/  VIADD R68, R68, UR68 ;  /* 0x0000004444447c36 */ /* 0x000fe20008000000 */
[----:B------:R-:W3:Y:S04]  /*704b0*/  LDL.LU R23, [R1+0x810] ;  /* 0x0008100001177983 */ /* 0x000ee80000300800 */
[----:B------:R-:W-:-:S04]  /*704c0*/  IADD3 R36, P6, PT, R68, R3, RZ ;  /* 0x0000000344247210 */ /* 0x000fc80007fde0ff */
[----:B------:R-:W-:-:S05]  /*704d0*/  LEA.HI.X.SX32 R37, R68, R2, 0x1, P6 ;  /* 0x0000000244257211 */ /* 0x000fca00030f0eff */
[----:B------:R0:W-:Y:S01]  /*704e0*/  @P4 STG.E.U8 desc[UR20][R36.64], R11 ;  /* 0x0000000b24004986 */ /* 0x0001e2000c101114 */
        /* <DEDUP_REMOVED lines=13> */
[----:B------:R-:W4:Y:S01]  /*705c0*/  LDCU UR4, c[0x0][0x39c] ;  /* 0x00007380ff0477ac */ /* 0x000f220008000800 */
[----:B------:R-:W-:Y:S02]  /*705d0*/  PRMT R10, R11, 0x9910, RZ ;  /* 0x000099100b0a7816 */ /* 0x000fe400000000ff */
[----:B0-----:R-:W5:Y:S02]  /*705e0*/  LDL.LU R11, [R1+0x1ffc] ;  /* 0x001ffc00010b7983 */ /* 0x001f640000300800 */
[----:B------:R-:W-:-:S05]  /*705f0*/  SHF.R.S32.HI R10, RZ, 0x8, R10 ;  /* 0x00000008ff0a7819 */ /* 0x000fca000001140a */
[----:B------:R0:W-:Y:S04]  /*70600*/  @P5 STG.E.U8 desc[UR20][R34.64], R10 ;  /* 0x0000000a22005986 */ /* 0x0001e8000c101114 */
[----:B0-----:R-:W5:Y:S01]  /*70610*/  LDL.LU R10, [R1+0x1ff8] ;  /* 0x001ff800010a7983 */ /* 0x001f620000300800 */
[----:B----4-:R-:W-:Y:S01]  /*70620*/  ISETP.LT.AND P5, PT, R9, UR4, !P1 ;  /* 0x0000000409007c0c */ /* 0x010fe2000cfa1270 */
[----:B------:R-:W0:Y:S02]  /*70630*/  LDCU UR4, c[0x0][0x39c] ;  /* 0x00007380ff0477ac */ /* 0x000e240008000800 */
[----:B------:R-:W4:Y:S04]  /*70640*/  LDL.LU R9, [R1+0x1fd0] ;  /* 0x001fd00001097983 */ /* 0x000f280000300800 */
[----:B--2---:R1:W-:Y:S02]  /*70650*/  @P3 STG.E.U8 desc[UR20][R32.64], R8 ;  /* 0x0000000820003986 */ /* 0x0043e4000c101114 */
[----:B-1----:R-:W-:-:S04]  /*70660*/  PRMT R8, R8, 0x9910, RZ ;  /* 0x0000991008087816 */ /* 0x002fc800000000ff */
[----:B------:R-:W-:Y:S02]  /*70670*/  SHF.R.S32.HI R8, RZ, 0x8, R8 ;  /* 0x00000008ff087819 */ /* 0x000fe40000011408 */
[----:B0-----:R-:W-:Y:S01]  /*70680*/  ISETP.LT.AND P3, PT, R7, UR4, !P1 ;  /* 0x0000000407007c0c */ /* 0x001fe2000cf61270 */
[----:B------:R-:W3:Y:S01]  /*70690*/  LDCU UR4, c[0x0][0x39c] ;  /* 0x00007380ff0477ac */ /* 0x000ee20008000800 */
[----:B------:R-:W2:Y:S04]  /*706a0*/  LDL.LU R7, [R1+0x814] ;  /* 0x0008140001077983 */ /* 0x000ea80000300800 */
[----:B------:R0:W-:Y:S04]  /*706b0*/  @P0 STG.E.U8 desc[UR20][R30.64], R8 ;  /* 0x000000081e000986 */ /* 0x0001e8000c101114 */
[----:B0-----:R-:W2:Y:S01]  /*706c0*/  LDL.LU R8, [R1+0x1fcc] ;  /* 0x001fcc0001087983 */ /* 0x001ea20000300800 */
[----:B---3--:R-:W-:Y:S01]  /*706d0*/  ISETP.LT.AND P0, PT, R22, UR4, !P1 ;  /* 0x0000000416007c0c */ /* 0x008fe2000cf01270 */
[----:B------:R-:W0:Y:S02]  /*706e0*/  LDCU UR4, c[0x0][0x39c] ;  /* 0x00007380ff0477ac */ /* 0x000e240008000800 */
[----:B------:R1:W-:Y:S04]  /*706f0*/  @P2 STG.E.U8 desc[UR20][R12.64], R6 ;  /* 0x000000060c002986 */ /* 0x0003e8000c101114 */
[----:B-1----:R-:W3:Y:S01]  /*70700*/  LDL.LU R13, [R1+0x1fdc] ;  /* 0x001fdc00010d7983 */ /* 0x002ee20000300800 */
[----:B------:R-:W-:-:S02]  /*70710*/  PRMT R12, R6, 0x9910, RZ ;  /* 0x00009910060c7816 */ /* 0x000fc400000000ff */
[----:B0-----:R-:W-:Y:S01]  /*70720*/  ISETP.LT.AND P2, PT, R5, UR4, !P1 ;  /* 0x0000000405007c0c */ /* 0x001fe2000cf41270 */
[----:B------:R-:W5:Y:S01]  /*70730*/  LDCU UR4, c[0x0][0x39c] ;  /* 0x00007380ff0477ac */ /* 0x000f620008000800 */
[----:B------:R-:W3:Y:S04]  /*70740*/  LDL.LU R5, [R1+0x818] ;  /* 0x0008180001057983 */ /* 0x000ee80000300800 */
[----:B------:R-:W3:Y:S01]  /*70750*/  LDL.LU R6, [R1+0x1fd8] ;  /* 0x001fd80001067983 */ /* 0x000ee20000300800 */
[----:B------:R-:W-:Y:S01]  /*70760*/  VIADD R68, R68, UR68 ;  /* 0x0000004444447c36 */ /* 0x000fe20008000000 */
[----:B------:R-:W-:-:S04]  /*70770*/  SHF.R.S32.HI R12, RZ, 0x8, R12 ;  /* 0x00000008ff0c7819 */ /* 0x000fc8000001140c */
[----:B------:R-:W-:-:S04]  /*70780*/  IADD3 R28, P6, PT, R68, R3, RZ ;  /* 0x00000003441c7210 */ /* 0x000fc80007fde0ff */
[----:B------:R-:W-:-:S05]  /*70790*/  LEA.HI.X.SX32 R29, R68, R2, 0x1, P6 ;  /* 0x00000002441d7211 */ /* 0x000fca00030f0eff */
[----:B------:R0:W-:Y:S01]  /*707a0*/  @P4 STG.E.U8 desc[UR20][R28.64], R12 ;  /* 0x0000000c1c004986 */ /* 0x0001e2000c101114 */
[----:B------:R-:W-:-:S05]  /*707b0*/  VIADD R68, R68, UR68 ;  /* 0x0000004444447c36 */ /* 0x000fca0008000000 */
[----:B------:R-:W-:-:S04]  /*707c0*/  IADD3 R26, P6, PT, R68, R3, RZ ;  /* 0x00000003441a7210 */ /* 0x000fc80007fde0ff */
[C---:B------:R-:W-:Y:S01]  /*707d0*/  LEA.HI.X.SX32 R27, R68.reuse, R2, 0x1, P6 ;  /* 0x00000002441b7211 */ /* 0x040fe200030f0eff */
[----:B0-----:R-:W3:Y:S04]  /*707e0*/  LDL.LU R12, [R1+0x1fe0] ;  /* 0x001fe000010c7983 */ /* 0x001ee80000300800 */
[----:B------:R-:W-:Y:S01]  /*707f0*/  @P5 STG.E.U8 desc[UR20][R26.64], R23 ;  /* 0x000000171a005986 */ /* 0x000fe2000c101114 */
[----:B------:R-:W-:Y:S01]  /*70800*/  VIADD R68, R68, UR68 ;  /* 0x0000004444447c36 */ /* 0x000fe20008000000 */
[----:B------:R-:W-:-:S04]  /*70810*/  PRMT R22, R23, 0x9910, RZ ;  /* 0x0000991017167816 */ /* 0x000fc800000000ff */
[C---:B------:R-:W-:Y:S02]  /*70820*/  IADD3 R24, P6, PT, R68.reuse, R3, RZ ;  /* 0x0000000344187210 */ /* 0x040fe40007fde0ff */
[----:B------:R-:W-:Y:S02]  /*70830*/  SHF.R.S32.HI R22, RZ, 0x8, R22 ;  /* 0x00000008ff167819 */ /* 0x000fe40000011416 */
[----:B------:R-:W-:-:S05]  /*70840*/  LEA.HI.X.SX32 R25, R68, R2, 0x1, P6 ;  /* 0x0000000244197211 */ /* 0x000fca00030f0eff */
[----:B------:R-:W-:Y:S01]  /*70850*/  @P3 STG.E.U8 desc[UR20][R24.64], R22 ;  /* 0x0000001618003986 */ /* 0x000fe2000c101114 */
        /* <DEDUP_REMOVED lines=10> */
[----:B------:R-:W0:Y:S02]  /*70900*/  LDCU UR4, c[0x0][0x39c] ;  /* 0x00007380ff0477ac */ /* 0x000e240008000800 */
[----:B0-----:R-:W-:Y:S01]  /*70910*/  ISETP.LT.AND P5, PT, R10, UR4, !P1 ;  /* 0x000000040a007c0c */ /* 0x001fe2000cfa1270 */
[----:B------:R-:W4:Y:S01]  /*70920*/  LDCU UR4, c[0x0][0x39c] ;  /* 0x00007380ff0477ac */ /* 0x000f220008000800 */
[----:B------:R-:W5:Y:S04]  /*70930*/  LDL.LU R10, [R1+0x1fb4] ;  /* 0x001fb400010a7983 */ /* 0x000f680000300800 */
[----:B------:R-:W5:Y:S01]  /*70940*/  LDL.LU R11, [R1+0x81c] ;  /* 0x00081c00010b7983 */ /* 0x000f620000300800 */
[----:B----4-:R-:W-:Y:S01]  /*70950*/  ISETP.LT.AND P3, PT, R9, UR4, !P1 ;  /* 0x0000000409007c0c */ /* 0x010fe2000cf61270 */
[----:B------:R-:W0:Y:S02]  /*70960*/  LDCU UR4, c[0x0][0x39c] ;  /* 0x00007380ff0477ac */ /* 0x000e240008000800 */
[----:B------:R-:W4:Y:S04]  /*70970*/  LDL.LU R9, [R1+0x1fbc] ;  /* 0x001fbc0001097983 */ /* 0x000f280000300800 */
[----:B--2---:R1:W-:Y:S01]  /*70980*/  @P0 STG.E.U8 desc[UR20][R18.64], R7 ;  /* 0x0000000712000986 */ /* 0x0043e2000c101114 */
[----:B0-----:R-:W-:Y:S01]  /*70990*/  ISETP.LT.AND P0, PT, R8, UR4, !P1 ;  /* 0x0000000408007c0c */ /* 0x001fe2000cf01270 */
[----:B------:R-:W3:Y:S01]  /*709a0*/  LDCU UR4, c[0x0][0x39c] ;  /* 0x00007380ff0477ac */ /* 0x000ee20008000800 */
[----:B------:R-:W-:-:S02]  /*709b0*/  PRMT R8, R7, 0x9910, RZ ;  /* 0x0000991007087816 */ /* 0x000fc400000000ff */
[----:B-1----:R-:W2:Y:S03]  /*709c0*/  LDL.LU R7, [R1+0x820] ;  /* 0x0008200001077983 */ /* 0x002ea60000300800 */
[----:B------:R-:W-:Y:S02]  /*709d0*/  IMAD.MOV.U32 R18, RZ, RZ, R8 ;  /* 0x000000ffff127224 */ /* 0x000fe400078e0008 */
[----:B------:R-:W2:Y:S03]  /*709e0*/  LDL.LU R8, [R1+0x1fb8] ;  /* 0x001fb80001087983 */ /* 0x000ea60000300800 */
[----:B------:R-:W-:-:S05]  /*709f0*/  SHF.R.S32.HI R18, RZ, 0x8, R18 ;  /* 0x00000008ff127819 */ /* 0x000fca0000011412 */
[----:B------:R-:W-:Y:S01]  /*70a00*/  @P2 STG.E.U8 desc[UR20][R20.64], R18 ;  /* 0x0000001214002986 */ /* 0x000fe2000c101114 */
[----:B---3--:R-:W-:Y:S01]  /*70a10*/  ISETP.LT.AND P2, PT, R13, UR4, !P1 ;  /* 0x000000040d007c0c */ /* 0x008fe2000cf41270 */
[----:B------:R-:W0:Y:S02]  /*70a20*/  LDCU UR4, c[0x0][0x39c] ;  /* 0x00007380ff0477ac */ /* 0x000e240008000800 */
[----:B------:R1:W-:Y:S01]  /*70a30*/  @P4 STG.E.U8 desc[UR20][R16.64], R5 ;  /* 0x0000000510004986 */ /* 0x0003e2000c101114 */
[----:B------:R-:W-:Y:S01]  /*70a40*/  VIADD R68, R68, UR68 ;  /* 0x0000004444447c36 */ /* 0x000fe20008000000 */
[----:B0-----:R-:W-:Y:S01]  /*70a50*/  ISETP.LT.AND P4, PT, R6, UR4, !P1 ;  /* 0x0000000406007c0c */ /* 0x001fe2000cf81270 */
[----:B------:R-:W0:Y:S01]  /*70a60*/  LDCU UR4, c[0x0][0x39c] ;  /* 0x00007380ff0477ac */ /* 0x000e220008000800 */
[----:B------:R-:W3:Y:S02]  /*70a70*/  LDL.LU R6, [R1+0x1fc4] ;  /* 0x001fc40001067983 */ /* 0x000ee40000300800 */
[----:B------:R-:W-:-:S02]  /*70a80*/  IADD3 R14, P6, PT, R68, R3, RZ ;  /* 0x00000003440e7210 */ /* 0x000fc40007fde0ff */
[----:B-1----:R-:W-:Y:S02]  /*70a90*/  PRMT R5, R5, 0x9910, RZ ;  /* 0x0000991005057816 */ /* 0x002fe400000000ff */
[----:B------:R-:W-:Y:S02]  /*70aa0*/  LEA.HI.X.SX32 R15, R68, R2, 0x1, P6 ;  /* 0x00000002440f7211 */ /* 0x000fe400030f0eff */
[----:B------:R-:W-:-:S05]  /*70ab0*/  SHF.R.S32.HI R5, RZ, 0x8, R5 ;  /* 0x00000008ff057819 */ /* 0x000fca0000011405 */
[----:B------:R1:W-:Y:S04]  /*70ac0*/  @P5 STG.E.U8 desc[UR20][R14.64], R5 ;  /* 0x000000050e005986 */ /* 0x0003e8000c101114 */
[----:B-1----:R-:W3:Y:S01]  /*70ad0*/  LDL.LU R5, [R1+0x1fc0] ;  /* 0x001fc00001057983 */ /* 0x002ee20000300800 */
[----:B0-----:R-:W-:Y:S01]  /*70ae0*/  ISETP.LT.AND P5, PT, R12, UR4, !P1 ;  /* 0x000000040c007c0c */ /* 0x001fe2000cfa1270 */
[----:B------:R-:W0:Y:S01]  /*70af0*/  LDCU UR4, c[0x0][0x39c] ;  /* 0x00007380ff0477ac */ /* 0x000e220008000800 */
[----:B------:R-:W-:Y:S01]  /*70b00*/  VIADD R68, R68, UR68 ;  /* 0x0000004444447c36 */ /* 0x000fe20008000000 */
[----:B------:R-:W3:Y:S04]  /*70b10*/  LDL.LU R19, [R1+0x508] ;  /* 0x0005080001137983 */ /* 0x000ee80000300800 */
[CC--:B------:R-:W-:Y:S01]  /*70b20*/  IADD3 R92, P6, PT, R68.reuse, R3.reuse, RZ ;  /* 0x00000003445c7210 */ /* 0x0c0fe20007fde0ff */
[----:B------:R-:W3:Y:S03]  /*70b30*/  LDL.LU R17, [R1+0x50c] ;  /* 0x00050c0001117983 */ /* 0x000ee60000300800 */
[CC--:B------:R-:W-:Y:S01]  /*70b40*/  LEA.HI.X.SX32 R93, R68.reuse, R2.reuse, 0x1, P6 ;  /* 0x00000002445d7211 */ /* 0x0c0fe200030f0eff */
        /* <DEDUP_REMOVED lines=9> */
[C---:B------:R-:W-:Y:S01]  /*70be0*/  LEA.HI.X.SX32 R89, R68.reuse, R2, 0x1, P6 ;  /* 0x0000000244597211 */ /* 0x040fe200030f0eff */
[----:B------:R-:W-:Y:S01]  /*70bf0*/  VIADD R68, R68, UR68 ;  /* 0x0000004444447c36 */ /* 0x000fe20008000000 */
[----:B------:R-:W3:Y:S04]  /*70c00*/  LDL.LU R12, [R1+0x1fa8] ;  /* 0x001fa800010c7983 */ /* 0x000ee80000300800 */
[----:B------:R-:W-:-:S04]  /*70c10*/  IADD3 R86, P6, PT, R68, R3, RZ ;  /* 0x0000000344567210 */ /* 0x000fc80007fde0ff */
[C---:B------:R-:W-:Y:S01]  /*70c20*/  LEA.HI.X.SX32 R87, R68.reuse, R2, 0x1, P6 ;  /* 0x0000000244577211 */ /* 0x040fe200030f0eff */
[----:B------:R-:W-:-:S05]  /*70c30*/  VIADD R68, R68, UR68 ;  /* 0x0000004444447c36 */ /* 0x000fca0008000000 */
[----:B------:R-:W-:-:S04]  /*70c40*/  IADD3 R84, P6, PT, R68, R3, RZ ;  /* 0x0000000344547210 */ /* 0x000fc80007fde0ff */
[----:B------:R-:W-:Y:S01]  /*70c50*/  LEA.HI.X.SX32 R85, R68, R2, 0x1, P6 ;  /* 0x0000000244557211 */ /* 0x000fe200030f0eff */
[----:B-----5:R1:W-:Y:S01]  /*70c60*/  @P3 STG.E.U8 desc[UR20][R92.64], R11 ;  /* 0x0000000b5c003986 */ /* 0x0203e2000c101114 */
[----:B0-----:R-:W-:Y:S01]  /*70c70*/  ISETP.LT.AND P3, PT, R10, UR4, !P1 ;  /* 0x000000040a007c0c */ /* 0x001fe2000cf61270 */
[----:B------:R-:W4:Y:S02]  /*70c80*/  LDCU UR4, c[0x0][0x39c] ;  /* 0x00007380ff0477ac */ /* 0x000f240008000800 */
[----:B------:R-:W5:Y:S01]  /*70c90*/  LDL.LU R10, [R1+0x518] ;  /* 0x00051800010a7983 */ /* 0x000f620000300800 */
[----:B-1----:R-:W-:-:S03]  /*70ca0*/  PRMT R92, R11, 0x9910, RZ ;  /* 0x000099100b5c7816 */ /* 0x002fc600000000ff */
[----:B------:R-:W5:Y:S01]  /*70cb0*/  LDL.LU R11, [R1+0x51c] ;  /* 0x00051c00010b7983 */ /* 0x000f620000300800 */
[----:B------:R-:W-:-:S05]  /*70cc0*/  SHF.R.S32.HI R92, RZ, 0x8, R92 ;  /* 0x00000008ff5c7819 */ /* 0x000fca000001145c */
[----:B------:R-:W-:Y:S01]  /*70cd0*/  @P0 STG.E.U8 desc[UR20][R90.64], R92 ;  /* 0x0000005c5a000986 */ /* 0x000fe2000c101114 */
[----:B----4-:R-:W-:Y:S01]  /*70ce0*/  ISETP.LT.AND P0, PT, R9, UR4, !P1 ;  /* 0x0000000409007c0c */ /* 0x010fe2000cf01270 */
[----:B------:R-:W0:Y:S02]  /*70cf0*/  LDCU UR4, c[0x0][0x39c] ;  /* 0x00007380ff0477ac */ /* 0x000e240008000800 */
[----:B------:R-:W4:Y:S04]  /*70d00*/  LDL.LU R9, [R1+0x1fac] ;  /* 0x001fac0001097983 */ /* 0x000f280000300800 */
[----:B--2---:R1:W-:Y:S01]  /*70d10*/  @P2 STG.E.U8 desc[UR20][R88.64], R7 ;  /* 0x0000000758002986 */ /* 0x0043e2000c101114 */
[----:B0-----:R-:W-:Y:S01]  /*70d20*/  ISETP.LT.AND P2, PT, R8, UR4, !P1 ;  /* 0x0000000408007c0c */ /* 0x001fe2000cf41270 */
[----:B------:R-:W3:Y:S01]  /*70d30*/  LDCU UR4, c[0x0][0x39c] ;  /* 0x00007380ff0477ac */ /* 0x000ee20008000800 */
[----:B-1----:R-:W-:-:S04]  /*70d40*/  PRMT R88, R7, 0x9910, RZ ;  /* 0x0000991007587816 */ /* 0x002fc800000000ff */
[----:B------:R-:W-:-:S05]  /*70d50*/  SHF.R.S32.HI R88, RZ, 0x8, R88 ;  /* 0x00000008ff587819 */ /* 0x000fca0000011458 */
[----:B------:R-:W-:Y:S01]  /*70d60*/  @P4 STG.E.U8 desc[UR20][R86.64], R88 ;  /* 0x0000005856004986 */ /* 0x000fe2000c101114 */
[----:B---3--:R-:W-:Y:S01]  /*70d70*/  ISETP.LT.AND P4, PT, R6, UR4, !P1 ;  /* 0x0000000406007c0c */ /* 0x008fe2000cf81270 */
[----:B------:R-:W0:Y:S02]  /*70d80*/  LDCU UR4, c[0x0][0x39c] ;  /* 0x00007380ff0477ac */ /* 0x000e240008000800 */
[----:B------:R1:W-:Y:S02]  /*70d90*/  @P5 STG.E.U8 desc[UR20][R84.64], R0 ;  /* 0x0000000054005986 */ /* 0x0003e4000c101114 */
[----:B-1----:R-:W-:Y:S02]  /*70da0*/  PRMT R85, R0, 0x9910, RZ ;  /* 0x0000991000557816 */ /* 0x002fe400000000ff */
[----:B------:R-:W2:Y:S04]  /*70db0*/  LDL.LU R0, [R1+0x27d0] ;  /* 0x0027d00001007983 */ /* 0x000ea80000300800 */
[----:B------:R-:W3:Y:S04]  /*70dc0*/  LDL.LU R8, [R1+0x1fb0] ;  /* 0x001fb00001087983 */ /* 0x000ee80000300800 */
[----:B------:R-:W3:Y:S01]  /*70dd0*/  LDL.LU R6, [R1+0x1f98] ;  /* 0x001f980001067983 */ /* 0x000ee20000300800 */
[----:B0-----:R-:W-:Y:S01]  /*70de0*/  ISETP.LT.AND P5, PT, R5, UR4, !P1 ;  /* 0x0000000405007c0c */ /* 0x001fe2000cfa1270 */
[----:B------:R-:W-:Y:S01]  /*70df0*/  VIADD R68, R68, UR68 ;  /* 0x0000004444447c36 */ /* 0x000fe20008000000 */
[----:B------:R-:W-:Y:S01]  /*70e00*/  SHF.R.S32.HI R85, RZ, 0x8, R85 ;  /* 0x00000008ff557819 */ /* 0x000fe20000011455 */
[----:B------:R-:W3:Y:S01]  /*70e10*/  LDL.LU R7, [R1+0x520] ;  /* 0x0005200001077983 */ /* 0x000ee20000300800 */
[----:B------:R-:W0:Y:S03]  /*70e20*/  LDCU UR4, c[0x0][0x39c] ;  /* 0x00007380ff0477ac */ /* 0x000e260008000800 */
        /* <DEDUP_REMOVED lines=10> */
[----:B------:R-:W3:Y:S01]  /*70ed0*/  LDL.LU R22, [R1+0x54c] ;  /* 0x00054c0001167983 */ /* 0x000ee20000300800 */
[----:B------:R-:W-:-:S02]  /*70ee0*/  IADD3 R82, P6, PT, R68, R3, RZ ;  /* 0x0000000344527210 */ /* 0x000fc40007fde0ff */
[----:B------:R-:W-:Y:S01]  /*70ef0*/  F2FP.SATFINITE.E5M2.F32.PACK_AB_MERGE_C R84, R17, R19, RZ ;  /* 0x000000131154723e */ /* 0x000fe200048060ff */
[----:B------:R-:W3:Y:S01]  /*70f00*/  LDL.LU R23, [R1+0x558] ;  /* 0x0005580001177983 */ /* 0x000ee20000300800 */
[CC--:B------:R-:W-:Y:S01]  /*70f10*/  LEA.HI.X.SX32 R83, R68.reuse, R2.reuse, 0x1, P6 ;  /* 0x0000000244537211 */ /* 0x0c0fe200030f0eff */
[----:B------:R-:W-:Y:S02]  /*70f20*/  VIADD R68, R68, UR68 ;  /* 0x0000004444447c36 */ /* 0x000fe40008000000 */
[----:B------:R-:W3:Y:S03]  /*70f30*/  LDL.LU R20, [R1+0x55c] ;  /* 0x00055c0001147983 */ /* 0x000ee60000300800 */
[CC--:B------:R-:W-:Y:S01]  /*70f40*/  IADD3 R80, P6, PT, R68.reuse, R3.reuse, RZ ;  /* 0x0000000344507210 */ /* 0x0c0fe20007fde0ff */
[----:B------:R1:W-:Y:S03]  /*70f50*/  @P3 STG.E.U8 desc[UR20][R82.64], R85 ;  /* 0x0000005552003986 */ /* 0x0003e6000c101114 */
[C---:B------:R-:W-:Y:S01]  /*70f60*/  LEA.HI.X.SX32 R81, R68.reuse, R2, 0x1, P6 ;  /* 0x0000000244517211 */ /* 0x040fe200030f0eff */
[----:B------:R-:W-:Y:S01]  /*70f70*/  VIADD R68, R68, UR68 ;  /* 0x0000004444447c36 */ /* 0x000fe20008000000 */
[----:B------:R-:W3:Y:S04]  /*70f80*/  LDL.LU R21, [R1+0x560] ;  /* 0x0005600001157983 */ /* 0x000ee80000300800 */
[----:B------:R-:W-:-:S02]  /*70f90*/  IADD3 R78, P6, PT, R68, R3, RZ ;  /* 0x00000003444e7210 */ /* 0x000fc40007fde0ff */
[----:B-1----:R-:W-:Y:S02]  /*70fa0*/  PRMT R83, R84, 0x9910, RZ ;  /* 0x0000991054537816 */ /* 0x002fe400000000ff */
[----:B------:R-:W-:Y:S01]  /*70fb0*/  F2FP.SATFINITE.E5M2.F32.PACK_AB_MERGE_C R82, R15, R14, RZ ;  /* 0x0000000e0f52723e */ /* 0x000fe200048060ff */
[----:B------:R1:W-:Y:S01]  /*70fc0*/  @P0 STG.E.U8 desc[UR20][R80.64], R84 ;  /* 0x0000005450000986 */ /* 0x0003e2000c101114 */
[C---:B------:R-:W-:Y:S01]  /*70fd0*/  LEA.HI.X.SX32 R79, R68.reuse, R2, 0x1, P6 ;  /* 0x00000002444f7211 */ /* 0x040fe200030f0eff */
[----:B------:R-:W-:Y:S01]  /*70fe0*/  VIADD R68, R68, UR68 ;  /* 0x0000004444447c36 */ /* 0x000fe20008000000 */
[----:B0-----:R-:W-:Y:S01]  /*70ff0*/  ISETP.LT.AND P3, PT, R16, UR4, !P1 ;  /* 0x0000000410007c0c */ /* 0x001fe2000cf61270 */
[----:B------:R-:W0:Y:S01]  /*71000*/  LDCU UR4, c[0x0][0x39c] ;  /* 0x00007380ff0477ac */ /* 0x000e220008000800 */
[----:B------:R-:W3:Y:S02]  /*71010*/  LDL.LU R18, [R1+0x564] ;  /* 0x0005640001127983 */ /* 0x000ee40000300800 */
[----:B------:R-:W-:-:S02]  /*71020*/  IADD3 R76, P6, PT, R68, R3, RZ ;  /* 0x00000003444c7210 */ /* 0x000fc40007fde0ff */
[----:B-1----:R-:W-:Y:S01]  /*71030*/  SHF.R.S32.HI R80, RZ, 0x8, R83 ;  /* 0x00000008ff507819 */ /* 0x002fe20000011453 */
[----:B------:R-:W3:Y:S01]  /*71040*/  LDL.LU R19, [R1+0x568] ;  /* 0x0005680001137983 */ /* 0x000ee20000300800 */
[CC--:B------:R-:W-:Y:S01]  /*71050*/  LEA.HI.X.SX32 R77, R68.reuse, R2.reuse, 0x1, P6 ;  /* 0x00000002444d7211 */ /* 0x0c0fe200030f0eff */
[----:B------:R-:W-:Y:S01]  /*71060*/  VIADD R68, R68, UR68 ;  /* 0x0000004444447c36 */ /* 0x000fe20008000000 */
[----:B------:R-:W-:Y:S01]  /*71070*/  PRMT R81, R82, 0x9910, RZ ;  /* 0x0000991052517816 */ /* 0x000fe200000000ff */
[----:B------:R1:W-:Y:S03]  /*71080*/  @P2 STG.E.U8 desc[UR20][R78.64], R80 ;  /* 0x000000504e002986 */ /* 0x0003e6000c101114 */
[C---:B------:R-:W-:Y:S01]  /*71090*/  IADD3 R74, P6, PT, R68.reuse, R3, RZ ;  /* 0x00000003444a7210 */ /* 0x040fe20007fde0ff */
[----:B------:R-:W3:Y:S03]  /*710a0*/  LDL.LU R16, [R1+0x56c] ;  /* 0x00056c0001107983 */ /* 0x000ee60000300800 */
[C---:B------:R-:W-:Y:S01]  /*710b0*/  LEA.HI.X.SX32 R75, R68.reuse, R2, 0x1, P6 ;  /* 0x00000002444b7211 */ /* 0x040fe200030f0eff */
[----:B------:R-:W-:-:S02]  /*710c0*/  VIADD R68, R68, UR68 ;  /* 0x0000004444447c36 */ /* 0x000fc40008000000 */
[----:B-1----:R-:W-:-:S03]  /*710d0*/  IMAD.MOV.U32 R79, RZ, RZ, R81 ;  /* 0x000000ffff4f7224 */ /* 0x002fc600078e0051 */
[CC--:B------:R-:W-:Y:S01]  /*710e0*/  IADD3 R72, P6, PT, R68.reuse, R3.reuse, RZ ;  /* 0x0000000344487210 */ /* 0x0c0fe20007fde0ff */
[----:B------:R1:W-:Y:S01]  /*710f0*/  @P4 STG.E.U8 desc[UR20][R76.64], R82 ;  /* 0x000000524c004986 */ /* 0x0003e2000c101114 */
[----:B------:R-:W-:Y:S01]  /*71100*/  ISETP.LT.AND P0, PT, R13, UR6, !P1 ;  /* 0x000000060d007c0c */ /* 0x000fe2000cf01270 */
[----:B------:R-:W0:Y:S01]  /*71110*/  LDCU UR6, c[0x0][0x39c] ;  /* 0x00007380ff0677ac */ /* 0x000e220008000800 */
[----:B------:R-:W-:Y:S01]  /*71120*/  SHF.R.S32.HI R79, RZ, 0x8, R79 ;  /* 0x00000008ff4f7819 */ /* 0x000fe2000001144f */
[----:B------:R-:W3:Y:S01]  /*71130*/  LDL.LU R17, [R1+0x570] ;  /* 0x0005700001117983 */ /* 0x000ee20000300800 */
[CC--:B------:R-:W-:Y:S01]  /*71140*/  LEA.HI.X.SX32 R73, R68.reuse, R2.reuse, 0x1, P6 ;  /* 0x0000000244497211 */ /* 0x0c0fe200030f0eff */
[----:B------:R-:W-:Y:S02]  /*71150*/  VIADD R68, R68, UR68 ;  /* 0x0000004444447c36 */ /* 0x000fe40008000000 */
[----:B------:R0:W-:Y:S01]  /*71160*/  @P5 STG.E.U8 desc[UR20][R74.64], R79 ;  /* 0x0000004f4a005986 */ /* 0x0001e2000c101114 */
[----:B------:R-:W-:Y:S01]  /*71170*/  ISETP.LT.AND P2, PT, R12, UR8, !P1 ;  /* 0x000000080c007c0c */ /* 0x000fe2000cf41270 */
[C---:B------:R-:W-:Y:S01]  /*71180*/  VIADD R4, R68.reuse, UR68 ;  /* 0x0000004444047c36 */ /* 0x040fe20008000000 */
[C---:B------:R-:W-:Y:S01]  /*71190*/  IADD3 R70, P6, PT, R68.reuse, R3, RZ ;  /* 0x0000000344467210 */ /* 0x040fe20007fde0ff */
[----:B------:R-:W0:Y:S01]  /*711a0*/  LDCU UR8, c[0x0][0x39c] ;  /* 0x00007380ff0877ac */ /* 0x000e220008000800 */
[----:B------:R-:W3:Y:S02]  /*711b0*/  LDL.LU R14, [R1+0x574] ;  /* 0x00057400010e7983 */ /* 0x000ee40000300800 */
[----:B------:R-:W-:-:S02]  /*711c0*/  LEA.HI.X.SX32 R71, R68, R2, 0x1, P6 ;  /* 0x0000000244477211 */ /* 0x000fc400030f0eff */
[C---:B------:R-:W-:Y:S01]  /*711d0*/  IADD3 R68, P6, PT, R4.reuse, R3, RZ ;  /* 0x0000000304447210 */ /* 0x040fe20007fde0ff */
[----:B------:R-:W3:Y:S03]  /*711e0*/  LDL.LU R15, [R1+0x578] ;  /* 0x00057800010f7983 */ /* 0x000ee60000300800 */
[----:B------:R-:W-:Y:S01]  /*711f0*/  LEA.HI.X.SX32 R69, R4, R2, 0x1, P6 ;  /* 0x0000000204457211 */ /* 0x000fe200030f0eff */
[----:B------:R-:W3:Y:S04]  /*71200*/  LDL.LU R12, [R1+0x57c] ;  /* 0x00057c00010c7983 */ /* 0x000ee80000300800 */
[----:B------:R-:W3:Y:S01]  /*71210*/  LDL.LU R13, [R1+0x580] ;  /* 0x00058000010d7983 */ /* 0x000ee20000300800 */
[----:B-----5:R-:W-:-:S03]  /*71220*/  F2FP.SATFINITE.E5M2.F32.PACK_AB_MERGE_C R78, R11, R10, RZ ;  /* 0x0000000a0b4e723e */ /* 0x020fc600048060ff */
[----:B------:R-:W5:Y:S01]  /*71230*/  LDL.LU R10, [R1+0x584] ;  /* 0x00058400010a7983 */ /* 0x000f620000300800 */
[----:B-1----:R-:W-:-:S03]  /*71240*/  PRMT R76, R78, 0x9910, RZ ;  /* 0x000099104e4c7816 */ /* 0x002fc600000000ff */
[----:B------:R-:W-:Y:S02]  /*71250*/  @P3 STG.E.U8 desc[UR20][R72.64], R78 ;  /* 0x0000004e48003986 */ /* 0x000fe4000c101114 */
[----:B0-----:R-:W-:Y:S02]  /*71260*/  IMAD.MOV.U32 R74, RZ, RZ, R76 ;  /* 0x000000ffff4a7224 */ /* 0x001fe400078e004c */
[----:B------:R-:W5:Y:S03]  /*71270*/  LDL.LU R11, [R1+0x588] ;  /* 0x00058800010b7983 */ /* 0x000f660000300800 */
[----:B------:R-:W-:-:S05]  /*71280*/  SHF.R.S32.HI R74, RZ, 0x8, R74 ;  /* 0x00000008ff4a7819 */ /* 0x000fca000001144a */
[----:B------:R0:W-:Y:S01]  /*71290*/  @P0 STG.E.U8 desc[UR20][R70.64], R74 ;  /* 0x0000004a46000986 */ /* 0x0001e2000c101114 */
[----:B----4-:R-:W-:Y:S01]  /*712a0*/  ISETP.LT.AND P4, PT, R9, UR9, !P1 ;  /* 0x0000000909007c0c */ /* 0x010fe2000cf81270 */
[----:B------:R-:W1:Y:S02]  /*712b0*/  LDCU UR9, c[0x0][0x39c] ;  /* 0x00007380ff0977ac */ /* 0x000e640008000800 */
[----:B------:R-:W4:Y:S01]  /*712c0*/  LDL.LU R9, [R1+0x58c] ;  /* 0x00058c0001097983 */ /* 0x000f220000300800 */
[----:B0-----:R-:W-:Y:S02]  /*712d0*/  VIADD R71, R4, UR68 ;  /* 0x0000004404477c36 */ /* 0x001fe40008000000 */
[----:B--2---:R-:W-:-:S05]  /*712e0*/  VIADD R72, R0, 0x59 ;  /* 0x0000005900487836 */ /* 0x004fca0000000000 */
[----:B------:R-:W-:Y:S01]  /*712f0*/  ISETP.LT.AND P0, PT, R72, UR4, !P1 ;  /* 0x0000000448007c0c */ /* 0x000fe2000cf01270 */
[----:B------:R-:W-:Y:S01]  /*71300*/  VIADD R72, R71, UR68 ;  /* 0x0000004447487c36 */ /* 0x000fe20008000000 */
[----:B---3--:R-:W-:Y:S01]  /*71310*/  ISETP.LT.AND P5, PT, R8, UR10, !P1 ;  /* 0x0000000a08007c0c */ /* 0x008fe2000cfa1270 */
[----:B------:R-:W0:Y:S01]  /*71320*/  LDCU UR4, c[0x0][0x39c] ;  /* 0x00007380ff0477ac */ /* 0x000e220008000800 */
[----:B------:R-:W-:Y:S01]  /*71330*/  ISETP.LT.AND P3, PT, R6, UR6, !P1 ;  /* 0x0000000606007c0c */ /* 0x000fe2000cf61270 */
[----:B------:R-:W2:Y:S01]  /*71340*/  LDL.LU R8, [R1+0x20c0] ;  /* 0x0020c00001087983 */ /* 0x000ea20000300800 */
[----:B------:R-:W3:Y:S03]  /*71350*/  LDCU UR6, c[0x0][0x39c] ;  /* 0x00007380ff0677ac */ /* 0x000ee60008000800 */
[----:B------:R-:W2:Y:S01]  /*71360*/  LDL.LU R4, [R1+0x20cc] ;  /* 0x0020cc0001047983 */ /* 0x000ea20000300800 */
[----:B------:R-:W-:Y:S01]  /*71370*/  F2FP.SATFINITE.E5M2.F32.PACK_AB_MERGE_C R73, R5, R7, RZ ;  /* 0x000000070549723e */ /* 0x000fe200048060ff */
[----:B------:R-:W0:Y:S02]  /*71380*/  LDCU UR10, c[0x0][0x39c] ;  /* 0x00007380ff0a77ac */ /* 0x000e240008000800 */
[----:B------:R-:W2:Y:S01]  /*71390*/  LDL.LU R6, [R1+0x590] ;  /* 0x0005900001067983 */ /* 0x000ea20000300800 */
[----:B------:R-:W-:-:S03]  /*713a0*/  PRMT R75, R73, 0x9910, RZ ;  /* 0x00009910494b7816 */ /* 0x000fc600000000ff */
[----:B------:R0:W-:Y:S01]  /*713b0*/  @P2 STG.E.U8 desc[UR20][R68.64], R73 ;  /* 0x0000004944002986 */ /* 0x0001e2000c101114 */
[C---:B------:R-:W-:Y:S02]  /*713c0*/  IADD3 R70, P2, PT, R71.reuse, R3, RZ ;  /* 0x0000000347467210 */ /* 0x040fe40007f5e0ff */
[----:B------:R-:W-:Y:S01]  /*713d0*/  SHF.R.S32.HI R75, RZ, 0x8, R75 ;  /* 0x00000008ff4b7819 */ /* 0x000fe2000001144b */
[----:B------:R-:W2:Y:S01]  /*713e0*/  LDL.LU R7, [R1+0x594] ;  /* 0x0005940001077983 */ /* 0x000ea20000300800 */
[----:B------:R-:W-:Y:S02]  /*713f0*/  LEA.HI.X.SX32 R71, R71, R2, 0x1, P2 ;  /* 0x0000000247477211 */ /* 0x000fe400010f0eff */
[----:B------:R-:W-:Y:S01]  /*71400*/  F2FP.SATFINITE.E5M2.F32.PACK_AB_MERGE_C R74, R30, R33, RZ ;  /* 0x000000211e4a723e */ /* 0x000fe200048060ff */
[----:B------:R-:W2:Y:S01]  /*71410*/  LDL.LU R5, [R1+0x20dc] ;  /* 0x0020dc0001057983 */ /* 0x000ea20000300800 */
[----:B0-----:R-:W-:-:S03]  /*71420*/  IADD3 R68, P2, PT, R72, R3, RZ ;  /* 0x0000000348447210 */ /* 0x001fc60007f5e0ff */
[----:B------:R0:W-:Y:S01]  /*71430*/  @P4 STG.E.U8 desc[UR20][R70.64], R75 ;  /* 0x0000004b46004986 */ /* 0x0001e2000c101114 */
[----:B------:R-:W-:Y:S01]  /*71440*/  LEA.HI.X.SX32 R69, R72, R2, 0x1, P2 ;  /* 0x0000000248457211 */ /* 0x000fe200010f0eff */
[----:B------:R-:W-:Y:S01]  /*71450*/  VIADD R73, R0, 0x58 ;  /* 0x0000005800497836 */ /* 0x000fe20000000000 */
[----:B0-----:R-:W-:Y:S01]  /*71460*/  PRMT R71, R74, 0x9910, RZ ;  /* 0x000099104a477816 */ /* 0x001fe200000000ff */
[----:B------:R-:W-:Y:S02]  /*71470*/  VIADD R70, R72, UR68 ;  /* 0x0000004448467c36 */ /* 0x000fe40008000000 */
[----:B------:R0:W-:Y:S02]  /*71480*/  @P5 STG.E.U8 desc[UR20][R68.64], R74 ;  /* 0x0000004a44005986 */ /* 0x0001e4000c101114 */
[----:B------:R-:W-:Y:S02]  /*71490*/  IMAD.MOV.U32 R72, RZ, RZ, R71 ;  /* 0x000000ffff487224 */ /* 0x000fe400078e0047 */
[----:B------:R-:W-:Y:S01]  /*714a0*/  VIADD R71, R0, 0x5a ;  /* 0x0000005a00477836 */ /* 0x000fe20000000000 */
[----:B---3--:R-:W-:Y:S01]  /*714b0*/  ISETP.LT.AND P2, PT, R73, UR6, !P1 ;  /* 0x0000000649007c0c */ /* 0x008fe2000cf41270 */
[----:B------:R-:W3:Y:S01]  /*714c0*/  LDCU UR6, c[0x0][0x39c] ;  /* 0x00007380ff0677ac */ /* 0x000ee20008000800 */
[----:B0-----:R-:W-:-:S02]  /*714d0*/  IADD3 R68, P4, PT, R70, R3, RZ ;  /* 0x0000000346447210 */ /* 0x001fc40007f9e0ff */
[----:B------:R-:W-:Y:S02]  /*714e0*/  SHF.R.S32.HI R72, RZ, 0x8, R72 ;  /* 0x00000008ff487819 */ /* 0x000fe40000011448 */
[C---:B------:R-:W-:Y:S02]  /*714f0*/  LEA.HI.X.SX32 R69, R70.reuse, R2, 0x1, P4 ;  /* 0x0000000246457211 */ /* 0x040fe400020f0eff */
[----:B------:R-:W-:Y:S01]  /*71500*/  ISETP.LT.AND P4, PT, R71, UR4, !P1 ;  /* 0x0000000447007c0c */ /* 0x000fe2000cf81270 */
[----:B------:R-:W-:Y:S01]  /*71510*/  VIADD R71, R70, UR68 ;  /* 0x0000004446477c36 */ /* 0x000fe20008000000 */
[----:B------:R-:W-:Y:S01]  /*71520*/  F2FP.SATFINITE.E5M2.F32.PACK_AB_MERGE_C R75, R28, R31, RZ ;  /* 0x0000001f1c4b723e */ /* 0x000fe200048060ff */
[----:B------:R0:W-:Y:S01]  /*71530*/  @P3 STG.E.U8 desc[UR20][R68.64], R72 ;  /* 0x0000004844003986 */ /* 0x0001e2000c101114 */
[----:B------:R-:W-:Y:S01]  /*71540*/  VIADD R74, R0, 0x5b ;  /* 0x0000005b004a7836 */ /* 0x000fe20000000000 */
[----:B------:R-:W1:Y:S01]  /*71550*/  LDCU UR4, c[0x0][0x39c] ;  /* 0x00007380ff0477ac */ /* 0x000e620008000800 */
[----:B------:R-:W-:-:S02]  /*71560*/  IADD3 R70, P3, PT, R71, R3, RZ ;  /* 0x0000000347467210 */ /* 0x000fc40007f7e0ff */
[----:B------:R-:W-:Y:S01]  /*71570*/  PRMT R76, R75, 0x9910, RZ ;  /* 0x000099104b4c7816 */ /* 0x000fe200000000ff */
[----:B------:R-:W-:Y:S02]  /*71580*/  VIADD R73, R0, 0x5c ;  /* 0x0000005c00497836 */ /* 0x000fe40000000000 */
[C---:B0-----:R-:W-:Y:S01]  /*71590*/  VIADD R72, R71.reuse, UR68 ;  /* 0x0000004447487c36 */ /* 0x041fe20008000000 */
[-C--:B------:R-:W-:Y:S02]  /*715a0*/  LEA.HI.X.SX32 R71, R71, R2.reuse, 0x1, P3 ;  /* 0x0000000247477211 */ /* 0x080fe400018f0eff */
[----:B------:R-:W-:Y:S01]  /*715b0*/  ISETP.LT.AND P3, PT, R74, UR8, !P1 ;  /* 0x000000084a007c0c */ /* 0x000fe2000cf61270 */
[----:B------:R-:W-:Y:S01]  /*715c0*/  IMAD.MOV.U32 R74, RZ, RZ, R76 ;  /* 0x000000ffff4a7224 */ /* 0x000fe200078e004c */
[C---:B------:R-:W-:Y:S01]  /*715d0*/  IADD3 R68, P5, PT, R72.reuse, R3, RZ ;  /* 0x0000000348447210 */ /* 0x040fe20007fbe0ff */
[----:B------:R0:W-:Y:S01]  /*715e0*/  @P2 STG.E.U8 desc[UR20][R70.64], R75 ;  /* 0x0000004b46002986 */ /* 0x0001e2000c101114 */
[----:B------:R-:W1:Y:S02]  /*715f0*/  LDCU UR8, c[0x0][0x39c] ;  /* 0x00007380ff0877ac */ /* 0x000e640008000800 */
[----:B------:R-:W-:-:S02]  /*71600*/  LEA.HI.X.SX32 R69, R72, R2, 0x1, P5 ;  /* 0x0000000248457211 */ /* 0x000fc400028f0eff */
[----:B---3--:R-:W-:Y:S01]  /*71610*/  ISETP.LT.AND P5, PT, R73, UR6, !P1 ;  /* 0x0000000649007c0c */ /* 0x008fe2000cfa1270 */
[----:B------:R-:W3:Y:S01]  /*71620*/  LDCU UR6, c[0x0][0x39c] ;  /* 0x00007380ff0677ac */ /* 0x000ee20008000800 */
[----:B------:R-:W-:Y:S01]  /*71630*/  SHF.R.S32.HI R73, RZ, 0x8, R74 ;  /* 0x00000008ff497819 */ /* 0x000fe2000001144a */
[----:B0-----:R-:W-:-:S04]  /*71640*/  VIADD R71, R72, UR68 ;  /* 0x0000004448477c36 */ /* 0x001fc80008000000 */
[----:B------:R0:W-:Y:S01]  /*71650*/  @P0 STG.E.U8 desc[UR20][R68.64], R73 ;  /* 0x0000004944000986 */ /* 0x0001e2000c101114 */
[----:B------:R-:W-:-:S05]  /*71660*/  VIADD R70, R0, 0x5d ;  /* 0x0000005d00467836 */ /* 0x000fca0000000000 */
[----:B-1----:R-:W-:Y:S01]  /*71670*/  ISETP.LT.AND P0, PT, R70, UR4, !P1 ;  /* 0x0000000446007c0c */ /* 0x002fe2000cf01270 */
[----:B------:R-:W-:Y:S01]  /*71680*/  VIADD R72, R0, 0x5e ;  /* 0x0000005e00487836 */ /* 0x000fe20000000000 */
[----:B------:R-:W-:Y:S01]  /*71690*/  F2FP.SATFINITE.E5M2.F32.PACK_AB_MERGE_C R70, R26, R29, RZ ;  /* 0x0000001d1a46723e */ /* 0x000fe200048060ff */
[----:B------:R-:W1:Y:S01]  /*716a0*/  LDCU UR4, c[0x0][0x39c] ;  /* 0x00007380ff0477ac */ /* 0x000e620008000800 */
[----:B0-----:R-:W-:-:S04]  /*716b0*/  IADD3 R68, P2, PT, R71, R3, RZ ;  /* 0x0000000347447210 */ /* 0x001fc80007f5e0ff */
[C---:B------:R-:W-:Y:S01]  /*716c0*/  LEA.HI.X.SX32 R69, R71.reuse, R2, 0x1, P2 ;  /* 0x0000000247457211 */ /* 0x040fe200010f0eff */
[----:B------:R-:W-:Y:S01]  /*716d0*/  VIADD R71, R71, UR68 ;  /* 0x0000004447477c36 */ /* 0x000fe20008000000 */
[----:B------:R-:W-:-:S03]  /*716e0*/  PRMT R74, R70, 0x9910, RZ ;  /* 0x00009910464a7816 */ /* 0x000fc600000000ff */
[----:B------:R0:W-:Y:S01]  /*716f0*/  @P4 STG.E.U8 desc[UR20][R68.64], R70 ;  /* 0x0000004644004986 */ /* 0x0001e2000c101114 */
[----:B------:R-:W-:Y:S01]  /*71700*/  ISETP.LT.AND P2, PT, R72, UR8, !P1 ;  /* 0x0000000848007c0c */ /* 0x000fe2000cf41270 */
[C---:B------:R-:W-:Y:S01]  /*71710*/  VIADD R72, R71.reuse, UR68 ;  /* 0x0000004447487c36 */ /* 0x040fe20008000000 */
[----:B------:R-:W-:Y:S01]  /*71720*/  SHF.R.S32.HI R74, RZ, 0x8, R74 ;  /* 0x00000008ff4a7819 */ /* 0x000fe2000001144a */
[----:B------:R-:W-:Y:S01]  /*71730*/  VIADD R73, R0, 0x60 ;  /* 0x0000006000497836 */ /* 0x000fe20000000000 */
[----:B------:R-:W1:Y:S01]  /*71740*/  LDCU UR8, c[0x0][0x39c] ;  /* 0x00007380ff0877ac */ /* 0x000e620008000800 */
[----:B0-----:R-:W-:-:S04]  /*71750*/  IADD3 R70, P4, PT, R71, R3, RZ ;  /* 0x0000000347467210 */ /* 0x001fc80007f9e0ff */
[----:B------:R-:W-:-:S05]  /*71760*/  LEA.HI.X.SX32 R71, R71, R2, 0x1, P4 ;  /* 0x0000000247477211 */ /* 0x000fca00020f0eff */
[----:B------:R0:W-:Y:S02]  /*71770*/  @P3 STG.E.U8 desc[UR20][R70.64], R74 ;  /* 0x0000004a46003986 */ /* 0x0001e4000c101114 */
[----:B0-----:R-:W-:Y:S02]  /*71780*/  F2FP.SATFINITE.E5M2.F32.PACK_AB_MERGE_C R74, R22, R25, RZ ;  /* 0x00000019164a723e */ /* 0x001fe400048060ff */
[----:B------:R-:W2:Y:S04]  /*71790*/  LDL.LU R25, [R1+0x550] ;  /* 0x0005500001197983 */ /* 0x000ea80000300800 */
[----:B------:R-:W2:Y:S01]  /*717a0*/  LDL.LU R22, [R1+0x554] ;  /* 0x0005540001167983 */ /* 0x000ea20000300800 */
[----:B------:R-:W-:Y:S01]  /*717b0*/  VIADD R69, R0, 0x5f ;  /* 0x0000005f00457836 */ /* 0x000fe20000000000 */
[----:B------:R-:W-:-:S02]  /*717c0*/  IADD3 R68, P4, PT, R72, R3, RZ ;  /* 0x0000000348447210 */ /* 0x000fc40007f9e0ff */
[----:B------:R-:W-:Y:S01]  /*717d0*/  F2FP.SATFINITE.E5M2.F32.PACK_AB_MERGE_C R70, R24, R27, RZ ;  /* 0x0000001b1846723e */ /* 0x000fe200048060ff */
[C---:B------:R-:W-:Y:S01]  /*717e0*/  VIADD R71, R72.reuse, UR68 ;  /* 0x0000004448477c36 */ /* 0x040fe20008000000 */
[----:B---3--:R-:W-:Y:S01]  /*717f0*/  ISETP.LT.AND P3, PT, R69, UR6, !P1 ;  /* 0x0000000645007c0c */ /* 0x008fe2000cf61270 */
[----:B------:R-:W0:Y:S01]  /*71800*/  LDCU UR6, c[0x0][0x39c] ;  /* 0x00007380ff0677ac */ /* 0x000e220008000800 */
[----:B------:R-:W-:Y:S02]  /*71810*/  LEA.HI.X.SX32 R69, R72, R2, 0x1, P4 ;  /* 0x0000000248457211 */ /* 0x000fe400020f0eff */
[----:B-1----:R-:W-:Y:S01]  /*71820*/  ISETP.LT.AND P4, PT, R73, UR4, !P1 ;  /* 0x0000000449007c0c */ /* 0x002fe2000cf81270 */
[----:B------:R-:W1:Y:S01]  /*71830*/  LDCU UR4, c[0x0][0x39c] ;  /* 0x00007380ff0477ac */ /* 0x000e620008000800 */
[----:B------:R-:W-:Y:S01]  /*71840*/  PRMT R72, R70, 0x9910, RZ ;  /* 0x0000991046487816 */ /* 0x000fe200000000ff */
[----:B------:R3:W-:Y:S01]  /*71850*/  @P5 STG.E.U8 desc[UR20][R68.64], R70 ;  /* 0x0000004644005986 */ /* 0x0007e2000c101114 */
[----:B------:R-:W-:-:S03]  /*71860*/  VIADD R73, R0, 0x61 ;  /* 0x0000006100497836 */ /* 0x000fc60000000000 */
[----:B---3--:R-:W-:Y:S01]  /*71870*/  IMAD.MOV.U32 R69, RZ, RZ, R72 ;  /* 0x000000ffff457224 */ /* 0x008fe200078e0048 */
[C---:B------:R-:W-:Y:S01]  /*71880*/  IADD3 R70, P5, PT, R71.reuse, R3, RZ ;  /* 0x0000000347467210 */ /* 0x040fe20007fbe0ff */
[----:B------:R-:W-:-:S03]  /*71890*/  VIADD R72, R71, UR68 ;  /* 0x0000004447487c36 */ /* 0x000fc60008000000 */
[----:B------:R-:W-:Y:S02]  /*718a0*/  LEA.HI.X.SX32 R71, R71, R2, 0x1, P5 ;  /* 0x0000000247477211 */ /* 0x000fe400028f0eff */
[----:B------:R-:W-:Y:S02]  /*718b0*/  SHF.R.S32.HI R69, RZ, 0x8, R69 ;  /* 0x00000008ff457819 */ /* 0x000fe40000011445 */
[----:B------:R-:W-:-:S03]  /*718c0*/  IADD3 R68, P5, PT, R72, R3, RZ ;  /* 0x0000000348447210 */ /* 0x000fc60007fbe0ff */
[----:B------:R3:W-:Y:S01]  /*718d0*/  @P0 STG.E.U8 desc[UR20][R70.64], R69 ;  /* 0x0000004546000986 */ /* 0x0007e2000c101114 */
[----:B-1----:R-:W-:Y:S01]  /*718e0*/  ISETP.LT.AND P0, PT, R73, UR4, !P1 ;  /* 0x0000000449007c0c */ /* 0x002fe2000cf01270 */
[----:B------:R-:W1:Y:S01]  /*718f0*/  LDCU UR4, c[0x0][0x39c] ;  /* 0x00007380ff0477ac */ /* 0x000e620008000800 */
[----:B------:R-:W-:Y:S02]  /*71900*/  PRMT R73, R74, 0x9910, RZ ;  /* 0x000099104a497816 */ /* 0x000fe400000000ff */
[C---:B---3--:R-:W-:Y:S01]  /*71910*/  LEA.HI.X.SX32 R69, R72.reuse, R2, 0x1, P5 ;  /* 0x0000000248457211 */ /* 0x048fe200028f0eff */
[----:B------:R-:W-:-:S04]  /*71920*/  VIADD R71, R72, UR68 ;  /* 0x0000004448477c36 */ /* 0x000fc80008000000 */
[----:B------:R3:W-:Y:S01]  /*71930*/  @P2 STG.E.U8 desc[UR20][R68.64], R74 ;  /* 0x0000004a44002986 */ /* 0x0007e2000c101114 */
[C---:B------:R-:W-:Y:S01]  /*71940*/  IADD3 R70, P2, PT, R71.reuse, R3, RZ ;  /* 0x0000000347467210 */ /* 0x040fe20007f5e0ff */
[C---:B------:R-:W-:Y:S01]  /*71950*/  VIADD R72, R71.reuse, UR68 ;  /* 0x0000004447487c36 */ /* 0x040fe20008000000 */
[----:B------:R-:W-:Y:S02]  /*71960*/  SHF.R.S32.HI R73, RZ, 0x8, R73 ;  /* 0x00000008ff497819 */ /* 0x000fe40000011449 */
[----:B------:R-:W-:Y:S01]  /*71970*/  LEA.HI.X.SX32 R71, R71, R2, 0x1, P2 ;  /* 0x0000000247477211 */ /* 0x000fe200010f0eff */
[C---:B---3--:R-:W-:Y:S02]  /*71980*/  VIADD R68, R0.reuse, 0x62 ;  /* 0x0000006200447836 */ /* 0x048fe40000000000 */
[----:B------:R-:W-:-:S03]  /*71990*/  VIADD R69, R0, 0x63 ;  /* 0x0000006300457836 */ /* 0x000fc60000000000 */
[----:B------:R-:W-:Y:S01]  /*719a0*/  ISETP.LT.AND P2, PT, R68, UR8, !P1 ;  /* 0x0000000844007c0c */ /* 0x000fe2000cf41270 */
[----:B------:R3:W-:Y:S01]  /*719b0*/  @P3 STG.E.U8 desc[UR20][R70.64], R73 ;  /* 0x0000004946003986 */ /* 0x0007e2000c101114 */
[C---:B------:R-:W-:Y:S01]  /*719c0*/  IADD3 R68, P5, PT, R72.reuse, R3, RZ ;  /* 0x0000000348447210 */ /* 0x040fe20007fbe0ff */
[----:B------:R-:W2:Y:S01]  /*719d0*/  LDCU UR8, c[0x0][0x39c] ;  /* 0x00007380ff0877ac */ /* 0x000ea20008000800 */
[----:B0-----:R-:W-:Y:S02]  /*719e0*/  ISETP.LT.AND P3, PT, R69, UR6, !P1 ;  /* 0x0000000645007c0c */ /* 0x001fe4000cf61270 */
[----:B------:R-:W-:Y:S01]  /*719f0*/  LEA.HI.X.SX32 R69, R72, R2, 0x1, P5 ;  /* 0x0000000248457211 */ /* 0x000fe200028f0eff */
[----:B------:R-:W0:Y:S01]  /*71a00*/  LDCU UR6, c[0x0][0x39c] ;  /* 0x00007380ff0677ac */ /* 0x000e220008000800 */
[----:B---3--:R-:W-:Y:S02]  /*71a10*/  VIADD R70, R0, 0x64 ;  /* 0x0000006400467836 */ /* 0x008fe40000000000 */
[----:B------:R-:W-:-:S03]  /*71a20*/  VIADD R71, R72, UR68 ;  /* 0x0000004448477c36 */ /* 0x000fc60008000000 */
[----:B-1----:R-:W-:Y:S01]  /*71a30*/  ISETP.LT.AND P5, PT, R70, UR4, !P1 ;  /* 0x0000000446007c0c */ /* 0x002fe2000cfa1270 */
[----:B------:R-:W-:Y:S01]  /*71a40*/  VIADD R72, R71, UR68 ;  /* 0x0000004447487c36 */ /* 0x000fe20008000000 */
[----:B------:R-:W1:Y:S01]  /*71a50*/  LDCU UR4, c[0x0][0x39c] ;  /* 0x00007380ff0477ac */ /* 0x000e620008000800 */
[----:B------:R-:W-:Y:S02]  /*71a60*/  F2FP.SATFINITE.E5M2.F32.PACK_AB_MERGE_C R74, R20, R23, RZ ;  /* 0x00000017144a723e */ /* 0x000fe400048060ff */
[----:B--2---:R-:W-:-:S05]  /*71a70*/  F2FP.SATFINITE.E5M2.F32.PACK_AB_MERGE_C R73, R22, R25, RZ ;  /* 0x000000191649723e */ /* 0x004fca00048060ff */
[----:B------:R2:W-:Y:S01]  /*71a80*/  @P4 STG.E.U8 desc[UR20][R68.64], R73 ;  /* 0x0000004944004986 */ /* 0x0005e2000c101114 */
[-C--:B------:R-:W-:Y:S02]  /*71a90*/  IADD3 R70, P4, PT, R71, R3.reuse, RZ ;  /* 0x0000000347467210 */ /* 0x080fe40007f9e0ff */
[----:B------:R-:W-:Y:S02]  /*71aa0*/  PRMT R75, R73, 0x9910, RZ ;  /* 0x00009910494b7816 */ /* 0x000fe400000000ff */
[----:B------:R-:W-:Y:S02]  /*71ab0*/  LEA.HI.X.SX32 R71, R71, R2, 0x1, P4 ;  /* 0x0000000247477211 */ /* 0x000fe400020f0eff */
[----:B------:R-:W-:Y:S02]  /*71ac0*/  SHF.R.S32.HI R75, RZ, 0x8, R75 ;  /* 0x00000008ff4b7819 */ /* 0x000fe4000001144b */
[----:B--2---:R-:W-:-:S03]  /*71ad0*/  IADD3 R68, P4, PT, R72, R3, RZ ;  /* 0x0000000348447210 */ /* 0x004fc60007f9e0ff */
[----:B------:R2:W-:Y:S01]  /*71ae0*/  @P0 STG.E.U8 desc[UR20][R70.64], R75 ;  /* 0x0000004b46000986 */ /* 0x0005e2000c101114 */
[----:B------:R-:W-:-:S05]  /*71af0*/  LEA.HI.X.SX32 R69, R72, R2, 0x1, P4 ;  /* 0x0000000248457211 */ /* 0x000fca00020f0eff */
[----:B------:R3:W-:Y:S01]  /*71b00*/  @P2 STG.E.U8 desc[UR20][R68.64], R74 ;  /* 0x0000004a44002986 */ /* 0x0007e2000c101114 */
[----:B--2---:R-:W-:Y:S01]  /*71b10*/  VIADD R70, R72, UR68 ;  /* 0x0000004448467c36 */ /* 0x004fe20008000000 */
[----:B------:R-:W-:Y:S01]  /*71b20*/  PRMT R72, R74, 0x9910, RZ ;  /* 0x000099104a487816 */ /* 0x000fe200000000ff */
[C---:B------:R-:W-:Y:S02]  /*71b30*/  VIADD R71, R0.reuse, 0x67 ;  /* 0x0000006700477836 */ /* 0x040fe40000000000 */
[----:B---3--:R-:W-:Y:S01]  /*71b40*/  VIADD R69, R0, 0x66 ;  /* 0x0000006600457836 */ /* 0x008fe20000000000 */
[----:B------:R-:W-:Y:S02]  /*71b50*/  IADD3 R68, P2, PT, R70, R3, RZ ;  /* 0x0000000346447210 */ /* 0x000fe40007f5e0ff */
[----:B------:R-:W-:Y:S02]  /*71b60*/  SHF.R.S32.HI R72, RZ, 0x8, R72 ;  /* 0x00000008ff487819 */ /* 0x000fe40000011448 */
[----:B0-----:R-:W-:Y:S01]  /*71b70*/  ISETP.LT.AND P4, PT, R69, UR6, !P1 ;  /* 0x0000000645007c0c */ /* 0x001fe2000cf81270 */
[----:B------:R-:W-:Y:S01]  /*71b80*/  VIADD R73, R0, 0x65 ;  /* 0x0000006500497836 */ /* 0x000fe20000000000 */
[C---:B------:R-:W-:Y:S01]  /*71b90*/  LEA.HI.X.SX32 R69, R70.reuse, R2, 0x1, P2 ;  /* 0x0000000246457211 */ /* 0x040fe200010f0eff */
[----:B------:R-:W0:Y:S01]  /*71ba0*/  LDCU UR6, c[0x0][0x39c] ;  /* 0x00007380ff0677ac */ /* 0x000e220008000800 */
[----:B-1----:R-:W-:Y:S01]  /*71bb0*/  ISETP.LT.AND P2, PT, R71, UR4, !P1 ;  /* 0x0000000447007c0c */ /* 0x002fe2000cf41270 */
[----:B------:R-:W-:-:S02]  /*71bc0*/  VIADD R71, R70, UR68 ;  /* 0x0000004446477c36 */ /* 0x000fc40008000000 */
[----:B------:R1:W-:Y:S01]  /*71bd0*/  @P3 STG.E.U8 desc[UR20][R68.64], R72 ;  /* 0x0000004844003986 */ /* 0x0003e2000c101114 */
[----:B------:R-:W-:Y:S01]  /*71be0*/  ISETP.LT.AND P0, PT, R73, UR8, !P1 ;  /* 0x0000000849007c0c */ /* 0x000fe2000cf01270 */
[----:B------:R-:W2:Y:S01]  /*71bf0*/  LDCU UR8, c[0x0][0x39c] ;  /* 0x00007380ff0877ac */ /* 0x000ea20008000800 */
[C---:B------:R-:W-:Y:S02]  /*71c00*/  IADD3 R70, P3, PT, R71.reuse, R3, RZ ;  /* 0x0000000347467210 */ /* 0x040fe40007f7e0ff */
[----:B------:R-:W-:Y:S01]  /*71c10*/  F2FP.SATFINITE.E5M2.F32.PACK_AB_MERGE_C R74, R18, R21, RZ ;  /* 0x00000015124a723e */ /* 0x000fe200048060ff */
[----:B------:R-:W3:Y:S01]  /*71c20*/  LDCU UR4, c[0x0][0x39c] ;  /* 0x00007380ff0477ac */ /* 0x000ee20008000800 */
[C---:B-1----:R-:W-:Y:S01]  /*71c30*/  VIADD R72, R71.reuse, UR68 ;  /* 0x0000004447487c36 */ /* 0x042fe20008000000 */
[----:B------:R-:W-:Y:S02]  /*71c40*/  LEA.HI.X.SX32 R71, R71, R2, 0x1, P3 ;  /* 0x0000000247477211 */ /* 0x000fe400018f0eff */
[----:B------:R-:W-:-:S02]  /*71c50*/  PRMT R75, R74, 0x9910, RZ ;  /* 0x000099104a4b7816 */ /* 0x000fc400000000ff */
[C---:B------:R-:W-:Y:S01]  /*71c60*/  IADD3 R68, P3, PT, R72.reuse, R3, RZ ;  /* 0x0000000348447210 */ /* 0x040fe20007f7e0ff */
[----:B------:R1:W-:Y:S03]  /*71c70*/  @P5 STG.E.U8 desc[UR20][R70.64], R74 ;  /* 0x0000004a46005986 */ /* 0x0003e6000c101114 */
[----:B------:R-:W-:Y:S01]  /*71c80*/  LEA.HI.X.SX32 R69, R72, R2, 0x1, P3 ;  /* 0x0000000248457211 */ /* 0x000fe200018f0eff */
[----:B------:R-:W-:Y:S01]  /*71c90*/  VIADD R73, R0, 0x68 ;  /* 0x0000006800497836 */ /* 0x000fe20000000000 */
[----:B-1----:R-:W-:Y:S01]  /*71ca0*/  SHF.R.S32.HI R70, RZ, 0x8, R75 ;  /* 0x00000008ff467819 */ /* 0x002fe2000001144b */
[----:B------:R-:W-:Y:S02]  /*71cb0*/  VIADD R71, R72, UR68 ;  /* 0x0000004448477c36 */ /* 0x000fe40008000000 */
[----:B------:R-:W-:Y:S02]  /*71cc0*/  VIADD R72, R0, 0x69 ;  /* 0x0000006900487836 */ /* 0x000fe40000000000 */
[----:B------:R1:W-:Y:S03]  /*71cd0*/  @P0 STG.E.U8 desc[UR20][R68.64], R70 ;  /* 0x0000004644000986 */ /* 0x0003e6000c101114 */
[----:B0-----:R-:W-:Y:S01]  /*71ce0*/  ISETP.LT.AND P0, PT, R72, UR6, !P1 ;  /* 0x0000000648007c0c */ /* 0x001fe2000cf01270 */
[----:B------:R-:W0:Y:S01]  /*71cf0*/  LDCU UR6, c[0x0][0x39c] ;  /* 0x00007380ff0677ac */ /* 0x000e220008000800 */
[----:B------:R-:W-:-:S02]  /*71d00*/  F2FP.SATFINITE.E5M2.F32.PACK_AB_MERGE_C R72, R16, R19, RZ ;  /* 0x000000131048723e */ /* 0x000fc400048060ff */
[----:B--2---:R-:W-:Y:S01]  /*71d10*/  ISETP.LT.AND P3, PT, R73, UR8, !P1 ;  /* 0x0000000849007c0c */ /* 0x004fe2000cf61270 */
[----:B------:R-:W2:Y:S01]  /*71d20*/  LDCU UR8, c[0x0][0x39c] ;  /* 0x00007380ff0877ac */ /* 0x000ea20008000800 */
[CC--:B-1----:R-:W-:Y:S01]  /*71d30*/  IADD3 R68, P5, PT, R71.reuse, R3.reuse, RZ ;  /* 0x0000000347447210 */ /* 0x0c2fe20007fbe0ff */
[----:B------:R-:W-:Y:S01]  /*71d40*/  VIADD R70, R0, 0x6a ;  /* 0x0000006a00467836 */ /* 0x000fe20000000000 */
[----:B------:R-:W-:Y:S02]  /*71d50*/  PRMT R73, R72, 0x9910, RZ ;  /* 0x0000991048497816 */ /* 0x000fe400000000ff */
[C---:B------:R-:W-:Y:S01]  /*71d60*/  LEA.HI.X.SX32 R69, R71.reuse, R2, 0x1, P5 ;  /* 0x0000000247457211 */ /* 0x040fe200028f0eff */
[----:B------:R-:W-:Y:S01]  /*71d70*/  VIADD R71, R71, UR68 ;  /* 0x0000004447477c36 */ /* 0x000fe20008000000 */
[----:B---3--:R-:W-:Y:S01]  /*71d80*/  ISETP.LT.AND P5, PT, R70, UR4, !P1 ;  /* 0x0000000446007c0c */ /* 0x008fe2000cfa1270 */
[----:B------:R-:W1:Y:S02]  /*71d90*/  LDCU UR4, c[0x0][0x39c] ;  /* 0x00007380ff0477ac */ /* 0x000e640008000800 */
[----:B------:R3:W-:Y:S01]  /*71da0*/  @P4 STG.E.U8 desc[UR20][R68.64], R72 ;  /* 0x0000004844004986 */ /* 0x0007e2000c101114 */
[----:B------:R-:W-:Y:S01]  /*71db0*/  IADD3 R70, P4, PT, R71, R3, RZ ;  /* 0x0000000347467210 */ /* 0x000fe20007f9e0ff */
[----:B---3--:R-:W-:-:S02]  /*71dc0*/  IMAD.MOV.U32 R69, RZ, RZ, R73 ;  /* 0x000000ffff457224 */ /* 0x008fc400078e0049 */
[C---:B------:R-:W-:Y:S01]  /*71dd0*/  VIADD R72, R71.reuse, UR68 ;  /* 0x0000004447487c36 */ /* 0x040fe20008000000 */
[----:B------:R-:W-:Y:S02]  /*71de0*/  LEA.HI.X.SX32 R71, R71, R2, 0x1, P4 ;  /* 0x0000000247477211 */ /* 0x000fe400020f0eff */
[----:B------:R-:W-:Y:S02]  /*71df0*/  SHF.R.S32.HI R69, RZ, 0x8, R69 ;  /* 0x00000008ff457819 */ /* 0x000fe40000011445 */
[----:B------:R-:W-:Y:S01]  /*71e00*/  IADD3 R68, P4, PT, R72, R3, RZ ;  /* 0x0000000348447210 */ /* 0x000fe20007f9e0ff */
[----:B------:R-:W-:Y:S01]  /*71e10*/  VIADD R73, R0, 0x6b ;  /* 0x0000006b00497836 */ /* 0x000fe20000000000 */
[----:B------:R-:W-:Y:S01]  /*71e20*/  F2FP.SATFINITE.E5M2.F32.PACK_AB_MERGE_C R74, R14, R17, RZ ;  /* 0x000000110e4a723e */ /* 0x000fe200048060ff */
[----:B------:R3:W-:Y:S03]  /*71e30*/  @P2 STG.E.U8 desc[UR20][R70.64], R69 ;  /* 0x0000004546002986 */ /* 0x0007e6000c101114 */
[----:B0-----:R-:W-:Y:S01]  /*71e40*/  ISETP.LT.AND P2, PT, R73, UR6, !P1 ;  /* 0x0000000649007c0c */ /* 0x001fe2000cf41270 */
[----:B------:R-:W0:Y:S01]  /*71e50*/  LDCU UR6, c[0x0][0x39c] ;  /* 0x00007380ff0677ac */ /* 0x000e220008000800 */
[----:B------:R-:W-:-:S02]  /*71e60*/  PRMT R73, R74, 0x9910, RZ ;  /* 0x000099104a497816 */ /* 0x000fc400000000ff */
[C---:B---3--:R-:W-:Y:S01]  /*71e70*/  LEA.HI.X.SX32 R69, R72.reuse, R2, 0x1, P4 ;  /* 0x0000000248457211 */ /* 0x048fe200020f0eff */
[----:B------:R-:W-:-:S04]  /*71e80*/  VIADD R71, R72, UR68 ;  /* 0x0000004448477c36 */ /* 0x000fc80008000000 */
[----:B------:R3:W-:Y:S01]  /*71e90*/  @P3 STG.E.U8 desc[UR20][R68.64], R74 ;  /* 0x0000004a44003986 */ /* 0x0007e2000c101114 */
[CC--:B------:R-:W-:Y:S01]  /*71ea0*/  IADD3 R70, P3, PT, R71.reuse, R3.reuse, RZ ;  /* 0x0000000347467210 */ /* 0x0c0fe20007f7e0ff */
[C---:B------:R-:W-:Y:S01]  /*71eb0*/  VIADD R72, R71.reuse, UR68 ;  /* 0x0000004447487c36 */ /* 0x040fe20008000000 */
[----:B------:R-:W-:Y:S02]  /*71ec0*/  SHF.R.S32.HI R73, RZ, 0x8, R73 ;  /* 0x00000008ff497819 */ /* 0x000fe40000011449 */
[----:B------:R-:W-:Y:S01]  /*71ed0*/  LEA.HI.X.SX32 R71, R71, R2, 0x1, P3 ;  /* 0x0000000247477211 */ /* 0x000fe200018f0eff */
[C---:B---3--:R-:W-:Y:S02]  /*71ee0*/  VIADD R68, R0.reuse, 0x6c ;  /* 0x0000006c00447836 */ /* 0x048fe40000000000 */
[----:B------:R-:W-:Y:S02]  /*71ef0*/  VIADD R69, R0, 0x6d ;  /* 0x0000006d00457836 */ /* 0x000fe40000000000 */
[----:B------:R3:W-:Y:S01]  /*71f00*/  @P0 STG.E.U8 desc[UR20][R70.64], R73 ;  /* 0x0000004946000986 */ /* 0x0007e2000c101114 */
[----:B--2---:R-:W-:Y:S01]  /*71f10*/  ISETP.LT.AND P3, PT, R68, UR8, !P1 ;  /* 0x0000000844007c0c */ /* 0x004fe2000cf61270 */
[----:B------:R-:W2:Y:S01]  /*71f20*/  LDCU UR8, c[0x0][0x39c] ;  /* 0x00007380ff0877ac */ /* 0x000ea20008000800 */
[----:B------:R-:W-:-:S02]  /*71f30*/  IADD3 R68, P4, PT, R72, R3, RZ ;  /* 0x0000000348447210 */ /* 0x000fc40007f9e0ff */
[----:B-1----:R-:W-:Y:S01]  /*71f40*/  ISETP.LT.AND P0, PT, R69, UR4, !P1 ;  /* 0x0000000445007c0c */ /* 0x002fe2000cf01270 */
[----:B------:R-:W1:Y:S01]  /*71f50*/  LDCU UR4, c[0x0][0x39c] ;  /* 0x00007380ff0477ac */ /* 0x000e620008000800 */
[----:B------:R-:W-:Y:S02]  /*71f60*/  LEA.HI.X.SX32 R69, R72, R2, 0x1, P4 ;  /* 0x0000000248457211 */ /* 0x000fe400020f0eff */
[----:B---3--:R-:W-:Y:S01]  /*71f70*/  F2FP.SATFINITE.E5M2.F32.PACK_AB_MERGE_C R70, R12, R15, RZ ;  /* 0x0000000f0c46723e */ /* 0x008fe200048060ff */
[----:B------:R-:W-:-:S03]  /*71f80*/  VIADD R71, R72, UR68 ;  /* 0x0000004448477c36 */ /* 0x000fc60008000000 */
[----:B------:R-:W-:Y:S01]  /*71f90*/  PRMT R72, R70, 0x9910, RZ ;  /* 0x0000991046487816 */ /* 0x000fe200000000ff */
[----:B------:R3:W-:Y:S01]  /*71fa0*/  @P5 STG.E.U8 desc[UR20][R68.64], R70 ;  /* 0x0000004644005986 */ /* 0x0007e2000c101114 */
[----:B------:R-:W-:-:S03]  /*71fb0*/  VIADD R73, R0, 0x6e ;  /* 0x0000006e00497836 */ /* 0x000fc60000000000 */
[----:B---3--:R-:W-:Y:S01]  /*71fc0*/  IMAD.MOV.U32 R69, RZ, RZ, R72 ;  /* 0x000000ffff457224 */ /* 0x008fe200078e0048 */
[C---:B------:R-:W-:Y:S01]  /*71fd0*/  IADD3 R70, P5, PT, R71.reuse, R3, RZ ;  /* 0x0000000347467210 */ /* 0x040fe20007fbe0ff */
[----:B------:R-:W-:-:S03]  /*71fe0*/  VIADD R72, R71, UR68 ;  /* 0x0000004447487c36 */ /* 0x000fc60008000000 */
[-C--:B------:R-:W-:Y:S02]  /*71ff0*/  LEA.HI.X.SX32 R71, R71, R2.reuse, 0x1, P5 ;  /* 0x0000000247477211 */ /* 0x080fe400028f0eff */
[----:B------:R-:W-:Y:S02]  /*72000*/  SHF.R.S32.HI R69, RZ, 0x8, R69 ;  /* 0x00000008ff457819 */ /* 0x000fe40000011445 */
[----:B------:R-:W-:Y:S02]  /*72010*/  IADD3 R68, P5, PT, R72, R3, RZ ;  /* 0x0000000348447210 */ /* 0x000fe40007fbe0ff */
[----:B-----5:R-:W-:Y:S01]  /*72020*/  F2FP.SATFINITE.E5M2.F32.PACK_AB_MERGE_C R74, R10, R13, RZ ;  /* 0x0000000d0a4a723e */ /* 0x020fe200048060ff */
[----:B------:R3:W-:Y:S01]  /*72030*/  @P2 STG.E.U8 desc[UR20][R70.64], R69 ;  /* 0x0000004546002986 */ /* 0x0007e2000c101114 */
[----:B0-----:R-:W-:Y:S01]  /*72040*/  ISETP.LT.AND P4, PT, R73, UR6, !P1 ;  /* 0x0000000649007c0c */ /* 0x001fe2000cf81270 */
[----:B------:R-:W-:Y:S01]  /*72050*/  VIADD R73, R0, 0x6f ;  /* 0x0000006f00497836 */ /* 0x000fe20000000000 */
[----:B------:R-:W0:Y:S01]  /*72060*/  LDCU UR6, c[0x0][0x39c] ;  /* 0x00007380ff0677ac */ /* 0x000e220008000800 */
[----:B------:R-:W5:Y:S01]  /*72070*/  LDL.LU R10, [R1+0x20f0] ;  /* 0x0020f000010a7983 */ /* 0x000f620000300800 */
[C---:B---3--:R-:W-:Y:S01]  /*72080*/  LEA.HI.X.SX32 R69, R72.reuse, R2, 0x1, P5 ;  /* 0x0000000248457211 */ /* 0x048fe200028f0eff */
[----:B------:R-:W-:Y:S01]  /*72090*/  VIADD R71, R72, UR68 ;  /* 0x0000004448477c36 */ /* 0x000fe20008000000 */
[----:B----4-:R-:W-:-:S02]  /*720a0*/  F2FP.SATFINITE.E5M2.F32.PACK_AB_MERGE_C R72, R9, R11, RZ ;  /* 0x0000000b0948723e */ /* 0x010fc400048060ff */
[----:B------:R-:W3:Y:S04]  /*720b0*/  LDL.LU R11, [R1+0x598] ;  /* 0x00059800010b7983 */ /* 0x000ee80000300800 */
[----:B------:R-:W3:Y:S01]  /*720c0*/  LDL.LU R9, [R1+0x59c] ;  /* 0x00059c0001097983 */ /* 0x000ee20000300800 */
[----:B-1----:R-:W-:Y:S01]  /*720d0*/  ISETP.LT.AND P2, PT, R73, UR4, !P1 ;  /* 0x0000000449007c0c */ /* 0x002fe2000cf41270 */
[----:B------:R-:W1:Y:S01]  /*720e0*/  LDCU UR4, c[0x0][0x39c] ;  /* 0x00007380ff0477ac */ /* 0x000e620008000800 */
[----:B------:R-:W-:Y:S01]  /*720f0*/  PRMT R73, R74, 0x9910, RZ ;  /* 0x000099104a497816 */ /* 0x000fe200000000ff */
[----:B------:R4:W-:Y:S01]  /*72100*/  @P3 STG.E.U8 desc[UR20][R68.64], R74 ;  /* 0x0000004a44003986 */ /* 0x0009e2000c101114 */
[----:B------:R-:W-:-:S03]  /*72110*/  IADD3 R70, P3, PT, R71, R3, RZ ;  /* 0x0000000347467210 */ /* 0x000fc60007f7e0ff */
[----:B----4-:R-:W-:Y:S02]  /*72120*/  IMAD.MOV.U32 R69, RZ, RZ, R73 ;  /* 0x000000ffff457224 */ /* 0x010fe400078e0049 */
[----:B------:R-:W-:Y:S02]  /*72130*/  VIADD R68, R0, 0x70 ;  /* 0x0000007000447836 */ /* 0x000fe40000000000 */
[C---:B------:R-:W-:Y:S01]  /*72140*/  VIADD R0, R71.reuse, UR68 ;  /* 0x0000004447007c36 */ /* 0x040fe20008000000 */
[-C--:B------:R-:W-:Y:S02]  /*72150*/  LEA.HI.X.SX32 R71, R71, R2.reuse, 0x1, P3 ;  /* 0x0000000247477211 */ /* 0x080fe400018f0eff */
[----:B------:R-:W-:Y:S02]  /*72160*/  SHF.R.S32.HI R69, RZ, 0x8, R69 ;  /* 0x00000008ff457819 */ /* 0x000fe40000011445 */
[----:B------:R-:W-:Y:S01]  /*72170*/  ISETP.LT.AND P3, PT, R68, UR5, !P1 ;  /* 0x0000000544007c0c */ /* 0x000fe2000cf61270 */
[----:B------:R-:W4:Y:S01]  /*72180*/  LDCU UR5, c[0x0][0x39c] ;  /* 0x00007380ff0577ac */ /* 0x000f220008000800 */
[----:B------:R-:W-:Y:S01]  /*72190*/  IADD3 R68, P5, PT, R0, R3, RZ ;  /* 0x0000000300447210 */ /* 0x000fe20007fbe0ff */
[----:B------:R0:W-:Y:S01]  /*721a0*/  @P0 STG.E.U8 desc[UR20][R70.64], R69 ;  /* 0x0000004546000986 */ /* 0x0001e2000c101114 */
[----:B-1----:R-:W-:Y:S01]  /*721b0*/  ISETP.LT.AND P0, PT, R8, UR4, !P1 ;  /* 0x0000000408007c0c */ /* 0x002fe2000cf01270 */
[----:B------:R-:W5:Y:S02]  /*721c0*/  LDCU UR4, c[0x0][0x39c] ;  /* 0x00007380ff0477ac */ /* 0x000f640008000800 */
[----:B------:R-:W2:Y:S01]  /*721d0*/  LDL.LU R8, [R1+0x20bc] ;  /* 0x0020bc0001087983 */ /* 0x000ea20000300800 */
[----:B0-----:R-:W-:-:S05]  /*721e0*/  LEA.HI.X.SX32 R69, R0, R2, 0x1, P5 ;  /* 0x0000000200457211 */ /* 0x001fca00028f0eff */
[----:B------:R0:W-:Y:S01]  /*721f0*/  @P4 STG.E.U8 desc[UR20][R68.64], R72 ;  /* 0x0000004844004986 */ /* 0x0001e2000c101114 */
[----:B------:R-:W-:Y:S01]  /*72200*/  ISETP.LT.AND P4, PT, R4, UR6, !P1 ;  /* 0x0000000604007c0c */ /* 0x000fe2000cf81270 */
[----:B------:R-:W-:Y:S02]  /*72210*/  VIADD R71, R0, UR68 ;  /* 0x0000004400477c36 */ /* 0x000fe40008000000 */
[----:B------:R-:W2:Y:S01]  /*72220*/  LDL.LU R4, [R1+0x20c8] ;  /* 0x0020c80001047983 */ /* 0x000ea20000300800 */
[----:B------:R-:W-:Y:S01]  /*72230*/  PRMT R0, R72, 0x9910, RZ ;  /* 0x0000991048007816 */ /* 0x000fe200000000ff */
[----:B------:R-:W1:Y:S01]  /*72240*/  LDCU UR6, c[0x0][0x39c] ;  /* 0x00007380ff0677ac */ /* 0x000e620008000800 */
[----:B------:R-:W-:-:S03]  /*72250*/  IADD3 R70, P5, PT, R71, R3, RZ ;  /* 0x0000000347467210 */ /* 0x000fc60007fbe0ff */
[----:B0-----:R-:W-:Y:S02]  /*72260*/  IMAD.MOV.U32 R69, RZ, RZ, R0 ;  /* 0x000000ffff457224 */ /* 0x001fe400078e0000 */
[----:B------:R-:W-:Y:S01]  /*72270*/  VIADD R0, R71, UR68 ;  /* 0x0000004447007c36 */ /* 0x000fe20008000000 */
[----:B------:R-:W-:Y:S02]  /*72280*/  F2FP.SATFINITE.E5M2.F32.PACK_AB_MERGE_C R72, R7, R6, RZ ;  /* 0x000000060748723e */ /* 0x000fe400048060ff */
[-C--:B------:R-:W-:Y:S01]  /*72290*/  LEA.HI.X.SX32 R71, R71, R2.reuse, 0x1, P5 ;  /* 0x0000000247477211 */ /* 0x080fe200028f0eff */
[----:B------:R-:W2:Y:S01]  /*722a0*/  LDL.LU R6, [R1+0x5a0] ;  /* 0x0005a00001067983 */ /* 0x000ea20000300800 */
[----:B------:R-:W-:Y:S02]  /*722b0*/  SHF.R.S32.HI R69, RZ, 0x8, R69 ;  /* 0x00000008ff457819 */ /* 0x000fe40000011445 */
[C---:B------:R-:W-:Y:S01]  /*722c0*/  IADD3 R68, P5, PT, R0.reuse, R3, RZ ;  /* 0x0000000300447210 */ /* 0x040fe20007fbe0ff */
[----:B------:R-:W2:Y:S04]  /*722d0*/  LDL.LU R7, [R1+0x5a4] ;  /* 0x0005a40001077983 */ /* 0x000ea80000300800 */
[----:B------:R0:W-:Y:S01]  /*722e0*/  @P2 STG.E.U8 desc[UR20][R70.64], R69 ;  /* 0x0000004546002986 */ /* 0x0001e2000c101114 */
[----:B----4-:R-:W-:Y:S01]  /*722f0*/  ISETP.LT.AND P2, PT, R5, UR5, !P1 ;  /* 0x0000000505007c0c */ /* 0x010fe2000cf41270 */
[----:B------:R-:W2:Y:S02]  /*72300*/  LDCU UR5, c[0x0][0x39c] ;  /* 0x00007380ff0577ac */ /* 0x000ea40008000800 */
[----:B------:R-:W4:Y:S01]  /*72310*/  LDL.LU R5, [R1+0x20d8] ;  /* 0x0020d80001057983 */ /* 0x000f220000300800 */
[C---:B0-----:R-:W-:Y:S01]  /*72320*/  LEA.HI.X.SX32 R69, R0.reuse, R2, 0x1, P5 ;  /* 0x0000000200457211 */ /* 0x041fe200028f0eff */
[----:B------:R-:W-:Y:S01]  /*72330*/  VIADD R71, R0, UR68 ;  /* 0x0000004400477c36 */ /* 0x000fe20008000000 */
[----:B------:R-:W-:-:S03]  /*72340*/  PRMT R0, R72, 0x9910, RZ ;  /* 0x0000991048007816 */ /* 0x000fc600000000ff */
[----:B------:R0:W-:Y:S01]  /*72350*/  @P3 STG.E.U8 desc[UR20][R68.64], R72 ;  /* 0x0000004844003986 */ /* 0x0001e2000c101114 */
[CC--:B------:R-:W-:Y:S01]  /*72360*/  IADD3 R70, P3, PT, R71.reuse, R3.reuse, RZ ;  /* 0x0000000347467210 */ /* 0x0c0fe20007f7e0ff */
[----:B0-----:R-:W-:Y:S02]  /*72370*/  IMAD.MOV.U32 R69, RZ, RZ, R0 ;  /* 0x000000ffff457224 */ /* 0x001fe400078e0000 */
[C---:B------:R-:W-:Y:S01]  /*72380*/  VIADD R0, R71.reuse, UR68 ;  /* 0x0000004447007c36 */ /* 0x040fe20008000000 */
[----:B------:R-:W-:Y:S02]  /*72390*/  LEA.HI.X.SX32 R71, R71, R2, 0x1, P3 ;  /* 0x0000000247477211 */ /* 0x000fe400018f0eff */
[----:B------:R-:W-:Y:S02]  /*723a0*/  SHF.R.S32.HI R69, RZ, 0x8, R69 ;  /* 0x00000008ff457819 */ /* 0x000fe40000011445 */
[----:B------:R-:W-:-:S03]  /*723b0*/  IADD3 R68, P5, PT, R0, R3, RZ ;  /* 0x0000000300447210 */ /* 0x000fc60007fbe0ff */
[----:B------:R0:W-:Y:S02]  /*723c0*/  @P0 STG.E.U8 desc[UR20][R70.64], R69 ;  /* 0x0000004546000986 */ /* 0x0001e4000c101114 */
[----:B0-----:R-:W-:Y:S02]  /*723d0*/  LEA.HI.X.SX32 R69, R0, R2, 0x1, P5 ;  /* 0x0000000200457211 */ /* 0x001fe400028f0eff */
[----:B-----5:R-:W-:Y:S02]  /*723e0*/  ISETP.LT.AND P3, PT, R10, UR4, !P1 ;  /* 0x000000040a007c0c */ /* 0x020fe4000cf61270 */
[----:B---3--:R-:W-:Y:S01]  /*723f0*/  F2FP.SATFINITE.E5M2.F32.PACK_AB_MERGE_C R72, R9, R11, RZ ;  /* 0x0000000b0948723e */ /* 0x008fe200048060ff */
[----:B------:R-:W3:Y:S01]  /*72400*/  LDL.LU R10, [R1+0x20ec] ;  /* 0x0020ec00010a7983 */ /* 0x000ee20000300800 */
[----:B------:R-:W-:Y:S01]  /*72410*/  VIADD R71, R0, UR68 ;  /* 0x0000004400477c36 */ /* 0x000fe20008000000 */
[----:B------:R-:W4:Y:S02]  /*72420*/  LDCU UR4, c[0x0][0x39c] ;  /* 0x00007380ff0477ac */ /* 0x000f240008000800 */
[----:B------:R-:W5:Y:S04]  /*72430*/  LDL.LU R11, [R1+0x5a8] ;  /* 0x0005a800010b7983 */ /* 0x000f680000300800 */
[----:B------:R-:W5:Y:S04]  /*72440*/  LDL.LU R9, [R1+0x5ac] ;  /* 0x0005ac0001097983 */ /* 0x000f680000300800 */
[----:B------:R0:W-:Y:S01]  /*72450*/  @P4 STG.E.U8 desc[UR20][R68.64], R72 ;  /* 0x0000004844004986 */ /* 0x0001e2000c101114 */
[----:B--2---:R-:W-:Y:S01]  /*72460*/  ISETP.LT.AND P0, PT, R8, UR5, !P1 ;  /* 0x0000000508007c0c */ /* 0x004fe2000cf01270 */
[----:B------:R-:W3:Y:S02]  /*72470*/  LDCU UR5, c[0x0][0x39c] ;  /* 0x00007380ff0577ac */ /* 0x000ee40008000800 */
[----:B------:R-:W2:Y:S01]  /*72480*/  LDL.LU R8, [R1+0x2104] ;  /* 0x0021040001087983 */ /* 0x000ea20000300800 */
[----:B-1----:R-:W-:Y:S01]  /*72490*/  ISETP.LT.AND P4, PT, R4, UR6, !P1 ;  /* 0x0000000604007c0c */ /* 0x002fe2000cf81270 */
[----:B------:R-:W1:Y:S02]  /*724a0*/  LDCU UR6, c[0x0][0x39c] ;  /* 0x00007380ff0677ac */ /* 0x000e640008000800 */
[----:B------:R-:W1:Y:S01]  /*724b0*/  LDL.LU R4, [R1+0x20c4] ;  /* 0x0020c40001047983 */ /* 0x000e620000300800 */
[----:B------:R-:W-:-:S02]  /*724c0*/  PRMT R0, R72, 0x9910, RZ ;  /* 0x0000991048007816 */ /* 0x000fc400000000ff */
[----:B------:R-:W-:-:S03]  /*724d0*/  IADD3 R70, P5, PT, R71, R3, RZ ;  /* 0x0000000347467210 */ /* 0x000fc60007fbe0ff */
[----:B0-----:R-:W-:Y:S02]  /*724e0*/  IMAD.MOV.U32 R69, RZ, RZ, R0 ;  /* 0x000000ffff457224 */ /* 0x001fe400078e0000 */
[C---:B------:R-:W-:Y:S01]  /*724f0*/  VIADD R0, R71.reuse, UR68 ;  /* 0x0000004447007c36 */ /* 0x040fe20008000000 */
[----:B------:R-:W-:Y:S02]  /*72500*/  LEA.HI.X.SX32 R71, R71, R2, 0x1, P5 ;  /* 0x0000000247477211 */ /* 0x000fe400028f0eff */
[----:B------:R-:W-:Y:S02]  /*72510*/  SHF.R.S32.HI R69, RZ, 0x8, R69 ;  /* 0x00000008ff457819 */ /* 0x000fe40000011445 */
[C---:B------:R-:W-:Y:S02]  /*72520*/  IADD3 R68, P5, PT, R0.reuse, R3, RZ ;  /* 0x0000000300447210 */ /* 0x040fe40007fbe0ff */
[----:B------:R-:W-:Y:S02]  /*72530*/  F2FP.SATFINITE.E5M2.F32.PACK_AB_MERGE_C R72, R7, R6, RZ ;  /* 0x000000060748723e */ /* 0x000fe400048060ff */
[----:B------:R-:W2:Y:S04]  /*72540*/  LDL.LU R6, [R1+0x5b0] ;  /* 0x0005b00001067983 */ /* 0x000ea80000300800 */
        /* <DEDUP_REMOVED lines=17> */
[----:B---3--:R-:W-:Y:S02]  /*72660*/  ISETP.LT.AND P3, PT, R10, UR5, !P1 ;  /* 0x000000050a007c0c */ /* 0x008fe4000cf61270 */
[----:B-----5:R-:W-:Y:S01]  /*72670*/  F2FP.SATFINITE.E5M2.F32.PACK_AB_MERGE_C R72, R9, R11, RZ ;  /* 0x0000000b0948723e */ /* 0x020fe200048060ff */
        /* <DEDUP_REMOVED lines=58> */
[----:B------:R-:W-:-:S03]  /*72a20*/  IADD3 R68, P5, PT, R0, R3, RZ ;  /* 0x0000000300447210 */ /* 0x000fc60007fbe0ff */
[----:B------:R0:W-:Y:S01]  /*72a30*/  @P2 STG.E.U8 desc[UR20][R70.64], R69 ;  /* 0x0000004546002986 */ /* 0x0001e2000c101114 */
[----:B------:R-:W-:-:S03]  /*72a40*/  F2FP.SATFINITE.E5M2.F32.PACK_AB_MERGE_C R72, R7, R6, RZ ;  /* 0x000000060748723e */ /* 0x000fc600048060ff */
[----:B------:R-:W2:Y:S04]  /*72a50*/  LDL.LU R6, [R1+0x400] ;  /* 0x0004000001067983 */ /* 0x000ea80000300800 */
[----:B------:R-:W2:Y:S01]  /*72a60*/  LDL.LU R7, [R1+0x404] ;  /* 0x0004040001077983 */ /* 0x000ea20000300800 */
[C---:B0-----:R-:W-:Y:S01]  /*72a70*/  LEA.HI.X.SX32 R69, R0.reuse, R2, 0x1, P5 ;  /* 0x0000000200457211 */ /* 0x041fe200028f0eff */
[----:B------:R-:W-:Y:S01]  /*72a80*/  VIADD R71, R0, UR68 ;  /* 0x0000004400477c36 */ /* 0x000fe20008000000 */
[----:B------:R-:W-:-:S03]  /*72a90*/  PRMT R0, R72, 0x9910, RZ ;  /* 0x0000991048007816 */ /* 0x000fc600000000ff */
[----:B------:R0:W-:Y:S01]  /*72aa0*/  @P3 STG.E.U8 desc[UR20][R68.64], R72 ;  /* 0x0000004844003986 */ /* 0x0001e2000c101114 */
[----:B------:R-:W-:Y:S02]  /*72ab0*/  IADD3 R70, P3, PT, R71, R3, RZ ;  /* 0x0000000347467210 */ /* 0x000fe40007f7e0ff */
[----:B----4-:R-:W-:Y:S01]  /*72ac0*/  ISETP.LT.AND P2, PT, R5, UR4, !P1 ;  /* 0x0000000405007c0c */ /* 0x010fe2000cf41270 */
[----:B------:R-:W2:Y:S01]  /*72ad0*/  LDCU UR4, c[0x0][0x39c] ;  /* 0x00007380ff0477ac */ /* 0x000ea20008000800 */
[----:B------:R-:W4:Y:S01]  /*72ae0*/  LDL.LU R5, [R1+0x212c] ;  /* 0x00212c0001057983 */ /* 0x000f220000300800 */
[----:B0-----:R-:W-:Y:S02]  /*72af0*/  IMAD.MOV.U32 R69, RZ, RZ, R0 ;  /* 0x000000ffff457224 */ /* 0x001fe400078e0000 */
[C---:B------:R-:W-:Y:S01]  /*72b00*/  VIADD R0, R71.reuse, UR68 ;  /* 0x0000004447007c36 */ /* 0x040fe20008000000 */
[----:B------:R-:W-:Y:S02]  /*72b10*/  LEA.HI.X.SX32 R71, R71, R2, 0x1, P3 ;  /* 0x0000000247477211 */ /* 0x000fe400018f0eff */
[----:B------:R-:W-:-:S02]  /*72b20*/  SHF.R.S32.HI R69, RZ, 0x8, R69 ;  /* 0x00000008ff457819 */ /* 0x000fc40000011445 */
        /* <DEDUP_REMOVED lines=9> */
[----:B------:R-:W5:Y:S01]  /*72bc0*/  LDL.LU R9, [R1+0x40c] ;  /* 0x00040c0001097983 */ /* 0x000f620000300800 */
[----:B--2---:R-:W-:Y:S01]  /*72bd0*/  ISETP.LT.AND P0, PT, R8, UR4, !P1 ;  /* 0x0000000408007c0c */ /* 0x004fe2000cf01270 */
[----:B------:R-:W3:Y:S02]  /*72be0*/  LDCU UR4, c[0x0][0x39c] ;  /* 0x00007380ff0477ac */ /* 0x000ee40008000800 */
[----:B------:R0:W-:Y:S04]  /*72bf0*/  @P4 STG.E.U8 desc[UR20][R68.64], R72 ;  /* 0x0000004844004986 */ /* 0x0001e8000c101114 */
        /* <DEDUP_REMOVED lines=79> */
[----:B------:R0:W-:Y:S01]  /*730f0*/  @P4 STG.E.U8 desc[UR20][R68.64], R72 ;  /* 0x0000004844004986 */ /* 0x0001e2000c101114 */
[----:B-1----:R-:W-:Y:S01]  /*73100*/  ISETP.LT.AND P4, PT, R4, UR6, !P1 ;  /* 0x0000000604007c0c */ /* 0x002fe2000cf81270 */
[----:B------:R-:W1:Y:S02]  /*73110*/  LDCU UR6, c[0x0][0x39c] ;  /* 0x00007380ff0677ac */ /* 0x000e640008000800 */
[----:B------:R-:W2:Y:S04]  /*73120*/  LDL.LU R8, [R1+0x2154] ;  /* 0x0021540001087983 */ /* 0x000ea80000300800 */
        /* <DEDUP_REMOVED lines=247> */
[----:B------:R-:W-:Y:S02]  /*740a0*/  F2FP.SATFINITE.E5M2.F32.PACK_AB_MERGE_C R72, R7, R6, RZ ;  /* 0x000000060748723e */ /* 0x000fe400048060ff */
[----:B------:R-:W2:Y:S01]  /*740b0*/  LDL.LU R6, [R1+0x490] ;  /* 0x0004900001067983 */ /* 0x000ea20000300800 */
[----:B------:R-:W-:-:S03]  /*740c0*/  IADD3 R68, P5, PT, R0, R3, RZ ;  /* 0x0000000300447210 */ /* 0x000fc60007fbe0ff */
        /* <DEDUP_REMOVED lines=36> */
[----:B------:R-:W-:Y:S02]  /*74310*/  F2FP.SATFINITE.E5M2.F32.PACK_AB_MERGE_C R72, R7, R6, RZ ;  /* 0x000000060748723e */ /* 0x000fe400048060ff */
[----:B------:R-:W-:Y:S01]  /*74320*/  SHF.R.S32.HI R69, RZ, 0x8, R69 ;  /* 0x00000008ff457819 */ /* 0x000fe20000011445 */
        /* <DEDUP_REMOVED lines=240> */
[C---:B------:R-:W-:Y:S01]  /*75230*/  IADD3 R68, P5, PT, R0.reuse, R3, RZ ;  /* 0x0000000300447210 */ /* 0x040fe20007fbe0ff */
        /* <DEDUP_REMOVED lines=78> */
[CC--:B------:R-:W-:Y:S02]  /*75720*/  IADD3 R68, P5, PT, R0.reuse, R3.reuse, RZ ;  /* 0x0000000300447210 */ /* 0x0c0fe40007fbe0ff */
[----:B------:R-:W-:Y:S01]  /*75730*/  F2FP.SATFINITE.E5M2.F32.PACK_AB_MERGE_C R72, R7, R6, RZ ;  /* 0x000000060748723e */ /* 0x000fe200048060ff */
[----:B------:R0:W-:Y:S04]  /*75740*/  @P2 STG.E.U8 desc[UR20][R70.64], R69 ;  /* 0x0000004546002986 */ /* 0x0001e8000c101114 */
[----:B------:R-:W2:Y:S01]  /*75750*/  LDL.LU R6, [R1+0x320] ;  /* 0x0003200001067983 */ /* 0x000ea20000300800 */
[----:B----4-:R-:W-:Y:S01]  /*75760*/  ISETP.LT.AND P2, PT, R5, UR4, !P1 ;  /* 0x0000000405007c0c */ /* 0x010fe2000cf41270 */
[----:B------:R-:W2:Y:S02]  /*75770*/  LDCU UR4, c[0x0][0x39c] ;  /* 0x00007380ff0477ac */ /* 0x000ea40008000800 */
[----:B------:R-:W4:Y:S01]  /*75780*/  LDL.LU R7, [R1+0x324] ;  /* 0x0003240001077983 */ /* 0x000f220000300800 */
[C---:B0-----:R-:W-:Y:S01]  /*75790*/  LEA.HI.X.SX32 R69, R0.reuse, R2, 0x1, P5 ;  /* 0x0000000200457211 */ /* 0x041fe200028f0eff */
[----:B------:R-:W-:Y:S01]  /*757a0*/  VIADD R71, R0, UR68 ;  /* 0x0000004400477c36 */ /* 0x000fe20008000000 */
[----:B------:R-:W-:Y:S01]  /*757b0*/  PRMT R0, R72, 0x9910, RZ ;  /* 0x0000991048007816 */ /* 0x000fe200000000ff */
[----:B------:R-:W4:Y:S04]  /*757c0*/  LDL.LU R5, [R1+0x220c] ;  /* 0x00220c0001057983 */ /* 0x000f280000300800 */
[----:B------:R0:W-:Y:S01]  /*757d0*/  @P3 STG.E.U8 desc[UR20][R68.64], R72 ;  /* 0x0000004844003986 */ /* 0x0001e2000c101114 */
[----:B------:R-:W-:Y:S01]  /*757e0*/  IADD3 R70, P3, PT, R71, R3, RZ ;  /* 0x0000000347467210 */ /* 0x000fe20007f7e0ff */
[----:B0-----:R-:W-:-:S02]  /*757f0*/  IMAD.MOV.U32 R69, RZ, RZ, R0 ;  /* 0x000000ffff457224 */ /* 0x001fc400078e0000 */
        /* <DEDUP_REMOVED lines=10> */
[----:B------:R-:W0:Y:S02]  /*758a0*/  LDCU UR5, c[0x0][0x39c] ;  /* 0x00007380ff0577ac */ /* 0x000e240008000800 */
[----:B------:R-:W5:Y:S04]  /*758b0*/  LDL.LU R11, [R1+0x328] ;  /* 0x00032800010b7983 */ /* 0x000f680000300800 */
[----:B------:R-:W5:Y:S01]  /*758c0*/  LDL.LU R9, [R1+0x32c] ;  /* 0x00032c0001097983 */ /* 0x000f620000300800 */
[----:B--2---:R-:W-:Y:S01]  /*758d0*/  ISETP.LT.AND P0, PT, R8, UR4, !P1 ;  /* 0x0000000408007c0c */ /* 0x004fe2000cf01270 */
[----:B------:R-:W3:Y:S02]  /*758e0*/  LDCU UR4, c[0x0][0x39c] ;  /* 0x00007380ff0477ac */ /* 0x000ee40008000800 */
[----:B------:R2:W-:Y:S01]  /*758f0*/  @P4 STG.E.U8 desc[UR20][R68.64], R72 ;  /* 0x0000004844004986 */ /* 0x0005e2000c101114 */
[----:B-1----:R-:W-:Y:S01]  /*75900*/  ISETP.LT.AND P4, PT, R4, UR6, !P1 ;  /* 0x0000000604007c0c */ /* 0x002fe2000cf81270 */
[----:B------:R-:W1:Y:S02]  /*75910*/  LDCU UR6, c[0x0][0x39c] ;  /* 0x00007380ff0677ac */ /* 0x000e640008000800 */
[----:B------:R-:W5:Y:S04]  /*75920*/  LDL.LU R8, [R1+0x224c] ;  /* 0x00224c0001087983 */ /* 0x000f680000300800 */
[----:B------:R-:W1:Y:S01]  /*75930*/  LDL.LU R4, [R1+0x2254] ;  /* 0x0022540001047983 */ /* 0x000e620000300800 */
[----:B------:R-:W-:-:S02]  /*75940*/  PRMT R0, R72, 0x9910, RZ ;  /* 0x0000991048007816 */ /* 0x000fc400000000ff */
[----:B------:R-:W-:-:S03]  /*75950*/  IADD3 R70, P5, PT, R71, R3, RZ ;  /* 0x0000000347467210 */ /* 0x000fc60007fbe0ff */
[----:B--2---:R-:W-:Y:S02]  /*75960*/  IMAD.MOV.U32 R69, RZ, RZ, R0 ;  /* 0x000000ffff457224 */ /* 0x004fe400078e0000 */
[C---:B------:R-:W-:Y:S01]  /*75970*/  VIADD R0, R71.reuse, UR68 ;  /* 0x0000004447007c36 */ /* 0x040fe20008000000 */
[----:B------:R-:W-:Y:S02]  /*75980*/  LEA.HI.X.SX32 R71, R71, R2, 0x1, P5 ;  /* 0x0000000247477211 */ /* 0x000fe400028f0eff */
[----:B------:R-:W-:Y:S02]  /*75990*/  SHF.R.S32.HI R69, RZ, 0x8, R69 ;  /* 0x00000008ff457819 */ /* 0x000fe40000011445 */
[C---:B------:R-:W-:Y:S02]  /*759a0*/  IADD3 R68, P5, PT, R0.reuse, R3, RZ ;  /* 0x0000000300447210 */ /* 0x040fe40007fbe0ff */
[----:B----4-:R-:W-:Y:S01]  /*759b0*/  F2FP.SATFINITE.E5M2.F32.PACK_AB_MERGE_C R72, R7, R6, RZ ;  /* 0x000000060748723e */ /* 0x010fe200048060ff */
[----:B------:R2:W-:Y:S04]  /*759c0*/  @P2 STG.E.U8 desc[UR20][R70.64], R69 ;  /* 0x0000004546002986 */ /* 0x0005e8000c101114 */
[----:B------:R-:W4:Y:S04]  /*759d0*/  LDL.LU R6, [R1+0x330] ;  /* 0x0003300001067983 */ /* 0x000f280000300800 */
[----:B------:R-:W4:Y:S01]  /*759e0*/  LDL.LU R7, [R1+0x334] ;  /* 0x0003340001077983 */ /* 0x000f220000300800 */
[C---:B--2---:R-:W-:Y:S01]  /*759f0*/  LEA.HI.X.SX32 R69, R0.reuse, R2, 0x1, P5 ;  /* 0x0000000200457211 */ /* 0x044fe200028f0eff */
[----:B------:R-:W-:Y:S01]  /*75a00*/  VIADD R0, R0, UR68 ;  /* 0x0000004400007c36 */ /* 0x000fe20008000000 */
[----:B------:R-:W-:-:S03]  /*75a10*/  PRMT R70, R72, 0x9910, RZ ;  /* 0x0000991048467816 */ /* 0x000fc600000000ff */
[----:B------:R2:W-:Y:S01]  /*75a20*/  @P3 STG.E.U8 desc[UR20][R68.64], R72 ;  /* 0x0000004844003986 */ /* 0x0005e2000c101114 */
[C---:B------:R-:W-:Y:S01]  /*75a30*/  VIADD R71, R0.reuse, UR68 ;  /* 0x0000004400477c36 */ /* 0x040fe20008000000 */
[----:B--2---:R-:W-:-:S04]  /*75a40*/  IADD3 R68, P3, PT, R0, R3, RZ ;  /* 0x0000000300447210 */ /* 0x004fc80007f7e0ff */
[----:B------:R-:W-:Y:S02]  /*75a50*/  LEA.HI.X.SX32 R69, R0, R2, 0x1, P3 ;  /* 0x0000000200457211 */ /* 0x000fe400018f0eff */
[----:B------:R-:W-:Y:S02]  /*75a60*/  SHF.R.S32.HI R0, RZ, 0x8, R70 ;  /* 0x00000008ff007819 */ /* 0x000fe40000011446 */
[----:B------:R-:W-:-:S03]  /*75a70*/  IADD3 R70, P5, PT, R71, R3, RZ ;  /* 0x0000000347467210 */ /* 0x000fc60007fbe0ff */
[----:B------:R2:W-:Y:S01]  /*75a80*/  @P0 STG.E.U8 desc[UR20][R68.64], R0 ;  /* 0x0000000044000986 */ /* 0x0005e2000c101114 */
[----:B0-----:R-:W-:Y:S01]  /*75a90*/  ISETP.LT.AND P2, PT, R5, UR5, !P1 ;  /* 0x0000000505007c0c */ /* 0x001fe2000cf41270 */
[----:B------:R-:W0:Y:S02]  /*75aa0*/  LDCU UR5, c[0x0][0x39c] ;  /* 0x00007380ff0577ac */ /* 0x000e240008000800 */
[----:B------:R-:W4:Y:S01]  /*75ab0*/  LDL.LU R5, [R1+0x221c] ;  /* 0x00221c0001057983 */ /* 0x000f220000300800 */
[C---:B--2---:R-:W-:Y:S01]  /*75ac0*/  VIADD R0, R71.reuse, UR68 ;  /* 0x0000004447007c36 */ /* 0x044fe20008000000 */
[----:B------:R-:W-:Y:S02]  /*75ad0*/  LEA.HI.X.SX32 R71, R71, R2, 0x1, P5 ;  /* 0x0000000247477211 */ /* 0x000fe400028f0eff */
[----:B---3--:R-:W-:Y:S01]  /*75ae0*/  ISETP.LT.AND P3, PT, R10, UR4, !P1 ;  /* 0x000000040a007c0c */ /* 0x008fe2000cf61270 */
[----:B------:R-:W2:Y:S01]  /*75af0*/  LDCU UR4, c[0x0][0x39c] ;  /* 0x00007380ff0477ac */ /* 0x000ea20008000800 */
[----:B------:R-:W3:Y:S01]  /*75b00*/  LDL.LU R10, [R1+0x2224] ;  /* 0x00222400010a7983 */ /* 0x000ee20000300800 */
[----:B-----5:R-:W-:-:S05]  /*75b10*/  F2FP.SATFINITE.E5M2.F32.PACK_AB_MERGE_C R72, R9, R11, RZ ;  /* 0x0000000b0948723e */ /* 0x020fca00048060ff */
[----:B------:R5:W-:Y:S01]  /*75b20*/  @P4 STG.E.U8 desc[UR20][R70.64], R72 ;  /* 0x0000004846004986 */ /* 0x000be2000c101114 */
[----:B-1----:R-:W-:Y:S01]  /*75b30*/  ISETP.LT.AND P4, PT, R4, UR6, !P1 ;  /* 0x0000000604007c0c */ /* 0x002fe2000cf81270 */
[----:B------:R-:W1:Y:S02]  /*75b40*/  LDCU UR6, c[0x0][0x39c] ;  /* 0x00007380ff0677ac */ /* 0x000e640008000800 */
[----:B------:R-:W1:Y:S04]  /*75b50*/  LDL.LU R4, [R1+0x2234] ;  /* 0x0022340001047983 */ /* 0x000e680000300800 */
[----:B------:R-:W3:Y:S04]  /*75b60*/  LDL.LU R11, [R1+0x338] ;  /* 0x00033800010b7983 */ /* 0x000ee80000300800 */
[----:B------:R-:W3:Y:S01]  /*75b70*/  LDL.LU R9, [R1+0x33c] ;  /* 0x00033c0001097983 */ /* 0x000ee20000300800 */
[----:B------:R-:W-:-:S02]  /*75b80*/  PRMT R73, R72, 0x9910, RZ ;  /* 0x0000991048497816 */ /* 0x000fc400000000ff */
[C---:B------:R-:W-:Y:S01]  /*75b90*/  IADD3 R68, P5, PT, R0.reuse, R3, RZ ;  /* 0x0000000300447210 */ /* 0x040fe20007fbe0ff */
[C---:B-----5:R-:W-:Y:S01]  /*75ba0*/  VIADD R71, R0.reuse, UR68 ;  /* 0x0000004400477c36 */ /* 0x060fe20008000000 */
[----:B------:R-:W-:Y:S02]  /*75bb0*/  SHF.R.S32.HI R70, RZ, 0x8, R73 ;  /* 0x00000008ff467819 */ /* 0x000fe40000011449 */
[----:B------:R-:W-:Y:S01]  /*75bc0*/  LEA.HI.X.SX32 R69, R0, R2, 0x1, P5 ;  /* 0x0000000200457211 */ /* 0x000fe200028f0eff */
[----:B------:R-:W-:Y:S01]  /*75bd0*/  VIADD R0, R71, UR68 ;  /* 0x0000004447007c36 */ /* 0x000fe20008000000 */
[----:B0-----:R-:W-:Y:S01]  /*75be0*/  ISETP.LT.AND P0, PT, R8, UR5, !P1 ;  /* 0x0000000508007c0c */ /* 0x001fe2000cf01270 */
[----:B------:R-:W0:Y:S01]  /*75bf0*/  LDCU UR5, c[0x0][0x39c] ;  /* 0x00007380ff0577ac */ /* 0x000e220008000800 */
[----:B------:R-:W5:Y:S01]  /*75c00*/  LDL.LU R8, [R1+0x2240] ;  /* 0x0022400001087983 */ /* 0x000f620000300800 */
[----:B----4-:R-:W-:-:S03]  /*75c10*/  F2FP.SATFINITE.E5M2.F32.PACK_AB_MERGE_C R72, R7, R6, RZ ;  /* 0x000000060748723e */ /* 0x010fc600048060ff */
[----:B------:R4:W-:Y:S04]  /*75c20*/  @P2 STG.E.U8 desc[UR20][R68.64], R70 ;  /* 0x0000004644002986 */ /* 0x0009e8000c101114 */
[----:B------:R-:W5:Y:S04]  /*75c30*/  LDL.LU R6, [R1+0x340] ;  /* 0x0003400001067983 */ /* 0x000f680000300800 */
[----:B------:R-:W5:Y:S01]  /*75c40*/  LDL.LU R7, [R1+0x344] ;  /* 0x0003440001077983 */ /* 0x000f620000300800 */
[-C--:B----4-:R-:W-:Y:S02]  /*75c50*/  IADD3 R70, P2, PT, R71, R3.reuse, RZ ;  /* 0x0000000347467210 */ /* 0x090fe40007f5e0ff */
[----:B------:R-:W-:-:S02]  /*75c60*/  IADD3 R68, P5, PT, R0, R3, RZ ;  /* 0x0000000300447210 */ /* 0x000fc40007fbe0ff */
[-C--:B------:R-:W-:Y:S02]  /*75c70*/  LEA.HI.X.SX32 R71, R71, R2.reuse, 0x1, P2 ;  /* 0x0000000247477211 */ /* 0x080fe400010f0eff */
[----:B------:R-:W-:Y:S02]  /*75c80*/  LEA.HI.X.SX32 R69, R0, R2, 0x1, P5 ;  /* 0x0000000200457211 */ /* 0x000fe400028f0eff */
[----:B--2---:R-:W-:Y:S02]  /*75c90*/  ISETP.LT.AND P2, PT, R5, UR4, !P1 ;  /* 0x0000000405007c0c */ /* 0x004fe4000cf41270 */
[----:B------:R-:W-:Y:S01]  /*75ca0*/  PRMT R73, R72, 0x9910, RZ ;  /* 0x0000991048497816 */ /* 0x000fe200000000ff */
[----:B------:R-:W2:Y:S01]  /*75cb0*/  LDL.LU R5, [R1+0x2270] ;  /* 0x0022700001057983 */ /* 0x000ea20000300800 */
[----:B------:R-:W4:Y:S01]  /*75cc0*/  LDCU UR4, c[0x0][0x39c] ;  /* 0x00007380ff0477ac */ /* 0x000f220008000800 */
[----:B-1----:R-:W-:Y:S02]  /*75cd0*/  ISETP.LT.AND P5, PT, R4, UR6, !P1 ;  /* 0x0000000604007c0c */ /* 0x002fe4000cfa1270 */
[----:B------:R1:W-:Y:S01]  /*75ce0*/  @P3 STG.E.U8 desc[UR20][R70.64], R72 ;  /* 0x0000004846003986 */ /* 0x0003e2000c101114 */
[----:B------:R-:W2:Y:S03]  /*75cf0*/  LDCU UR6, c[0x0][0x39c] ;  /* 0x00007380ff0677ac */ /* 0x000ea60008000800 */
[----:B------:R-:W2:Y:S01]  /*75d00*/  LDL.LU R4, [R1+0x2220] ;  /* 0x0022200001047983 */ /* 0x000ea20000300800 */
[----:B-1----:R-:W-:Y:S01]  /*75d10*/  SHF.R.S32.HI R70, RZ, 0x8, R73 ;  /* 0x00000008ff467819 */ /* 0x002fe20000011449 */
[----:B------:R-:W-:Y:S01]  /*75d20*/  VIADD R71, R0, UR68 ;  /* 0x0000004400477c36 */ /* 0x000fe20008000000 */
[----:B---3--:R-:W-:-:S02]  /*75d30*/  F2FP.SATFINITE.E5M2.F32.PACK_AB_MERGE_C R0, R9, R11, RZ ;  /* 0x0000000b0900723e */ /* 0x008fc400048060ff */
[----:B0-----:R-:W-:Y:S01]  /*75d40*/  ISETP.LT.AND P3, PT, R10, UR5, !P1 ;  /* 0x000000050a007c0c */ /* 0x001fe2000cf61270 */
[----:B------:R0:W-:Y:S01]  /*75d50*/  @P0 STG.E.U8 desc[UR20][R68.64], R70 ;  /* 0x0000004644000986 */ /* 0x0001e2000c101114 */
[----:B------:R-:W-:Y:S01]  /*75d60*/  PRMT R72, R0, 0x9910, RZ ;  /* 0x0000991000487816 */ /* 0x000fe200000000ff */
[----:B------:R-:W2:Y:S02]  /*75d70*/  LDCU UR5, c[0x0][0x39c] ;  /* 0x00007380ff0577ac */ /* 0x000ea40008000800 */
[----:B------:R-:W3:Y:S04]  /*75d80*/  LDL.LU R11, [R1+0x348] ;  /* 0x00034800010b7983 */ /* 0x000ee80000300800 */
[----:B------:R-:W3:Y:S01]  /*75d90*/  LDL.LU R9, [R1+0x34c] ;  /* 0x00034c0001097983 */ /* 0x000ee20000300800 */
[----:B0-----:R-:W-:-:S04]  /*75da0*/  IADD3 R68, P0, PT, R71, R3, RZ ;  /* 0x0000000347447210 */ /* 0x001fc80007f1e0ff */
[C---:B------:R-:W-:Y:S01]  /*75db0*/  LEA.HI.X.SX32 R69, R71.reuse, R2, 0x1, P0 ;  /* 0x0000000247457211 */ /* 0x040fe200000f0eff */
[----:B------:R-:W-:-:S04]  /*75dc0*/  VIADD R71, R71, UR68 ;  /* 0x0000004447477c36 */ /* 0x000fc80008000000 */
[----:B------:R0:W-:Y:S01]  /*75dd0*/  @P4 STG.E.U8 desc[UR20][R68.64], R0 ;  /* 0x0000000044004986 */ /* 0x0001e2000c101114 */
[CC--:B------:R-:W-:Y:S01]  /*75de0*/  IADD3 R70, P4, PT, R71.reuse, R3.reuse, RZ ;  /* 0x0000000347467210 */ /* 0x0c0fe20007f9e0ff */
[----:B0-----:R-:W-:Y:S02]  /*75df0*/  IMAD.MOV.U32 R69, RZ, RZ, R72 ;  /* 0x000000ffff457224 */ /* 0x001fe400078e0048 */
[C---:B------:R-:W-:Y:S01]  /*75e00*/  VIADD R0, R71.reuse, UR68 ;  /* 0x0000004447007c36 */ /* 0x040fe20008000000 */
[----:B------:R-:W-:Y:S02]  /*75e10*/  LEA.HI.X.SX32 R71, R71, R2, 0x1, P4 ;  /* 0x0000000247477211 */ /* 0x000fe400020f0eff */
[----:B------:R-:W-:Y:S02]  /*75e20*/  SHF.R.S32.HI R69, RZ, 0x8, R69 ;  /* 0x00000008ff457819 */ /* 0x000fe40000011445 */
[----:B------:R-:W-:Y:S02]  /*75e30*/  IADD3 R68, P4, PT, R0, R3, RZ ;  /* 0x0000000300447210 */ /* 0x000fe40007f9e0ff */
[----:B-----5:R-:W-:Y:S01]  /*75e40*/  F2FP.SATFINITE.E5M2.F32.PACK_AB_MERGE_C R72, R7, R6, RZ ;  /* 0x000000060748723e */ /* 0x020fe200048060ff */
[----:B------:R0:W-:Y:S01]  /*75e50*/  @P2 STG.E.U8 desc[UR20][R70.64], R69 ;  /* 0x0000004546002986 */ /* 0x0001e2000c101114 */
[----:B----4-:R-:W-:Y:S01]  /*75e60*/  ISETP.LT.AND P0, PT, R8, UR4, !P1 ;  /* 0x0000000408007c0c */ /* 0x010fe2000cf01270 */
[----:B------:R-:W1:Y:S02]  /*75e70*/  LDCU UR4, c[0x0][0x39c] ;  /* 0x00007380ff0477ac */ /* 0x000e640008000800 */
[----:B------:R-:W4:Y:S04]  /*75e80*/  LDL.LU R8, [R1+0x2248] ;  /* 0x0022480001087983 */ /* 0x000f280000300800 */
[----:B------:R-:W1:Y:S01]  /*75e90*/  LDL.LU R10, [R1+0x2258] ;  /* 0x00225800010a7983 */ /* 0x000e620000300800 */
[----:B0-----:R-:W-:-:S05]  /*75ea0*/  LEA.HI.X.SX32 R69, R0, R2, 0x1, P4 ;  /* 0x0000000200457211 */ /* 0x001fca00020f0eff */
[----:B------:R0:W-:Y:S01]  /*75eb0*/  @P3 STG.E.U8 desc[UR20][R68.64], R72 ;  /* 0x0000004844003986 */ /* 0x0001e2000c101114 */
[----:B--2---:R-:W-:Y:S01]  /*75ec0*/  ISETP.LT.AND P3, PT, R4, UR5, !P1 ;  /* 0x0000000504007c0c */ /* 0x004fe2000cf61270 */
[----:B------:R-:W-:Y:S02]  /*75ed0*/  VIADD R71, R0, UR68 ;  /* 0x0000004400477c36 */ /* 0x000fe40008000000 */
[----:B------:R-:W2:Y:S01]  /*75ee0*/  LDL.LU R4, [R1+0x2260] ;  /* 0x0022600001047983 */ /* 0x000ea20000300800 */
[----:B------:R-:W-:Y:S01]  /*75ef0*/  PRMT R70, R72, 0x9910, RZ ;  /* 0x0000991048467816 */ /* 0x000fe200000000ff */
[----:B------:R-:W5:Y:S01]  /*75f00*/  LDCU UR5, c[0x0][0x39c] ;  /* 0x00007380ff0577ac */ /* 0x000f620008000800 */
[----:B0-----:R-:W-:Y:S01]  /*75f10*/  IADD3 R68, P4, PT, R71, R3, RZ ;  /* 0x0000000347447210 */ /* 0x001fe20007f9e0ff */
[----:B------:R-:W5:Y:S02]  /*75f20*/  LDL.LU R6, [R1+0x350] ;  /* 0x0003500001067983 */ /* 0x000f640000300800 */
[----:B------:R-:W-:-:S02]  /*75f30*/  IMAD.MOV.U32 R0, RZ, RZ, R70 ;  /* 0x000000ffff007224 */ /* 0x000fc400078e0046 */
[----:B------:R-:W5:Y:S01]  /*75f40*/  LDL.LU R7, [R1+0x354] ;  /* 0x0003540001077983 */ /* 0x000f620000300800 */
[C---:B------:R-:W-:Y:S01]  /*75f50*/  LEA.HI.X.SX32 R69, R71.reuse, R2, 0x1, P4 ;  /* 0x0000000247457211 */ /* 0x040fe200020f0eff */
[----:B------:R-:W-:Y:S01]  /*75f60*/  VIADD R71, R71, UR68 ;  /* 0x0000004447477c36 */ /* 0x000fe20008000000 */
[----:B------:R-:W-:Y:S02]  /*75f70*/  SHF.R.S32.HI R0, RZ, 0x8, R0 ;  /* 0x00000008ff007819 */ /* 0x000fe40000011400 */
[----:B------:R-:W-:Y:S01]  /*75f80*/  ISETP.LT.AND P2, PT, R5, UR8, !P1 ;  /* 0x0000000805007c0c */ /* 0x000fe2000cf41270 */
[----:B------:R-:W0:Y:S01]  /*75f90*/  LDCU UR8, c[0x0][0x39c] ;  /* 0x00007380ff0877ac */ /* 0x000e220008000800 */
[----:B------:R-:W-:Y:S01]  /*75fa0*/  IADD3 R70, P4, PT, R71, R3, RZ ;  /* 0x0000000347467210 */ /* 0x000fe20007f9e0ff */
[----:B------:R0:W-:Y:S01]  /*75fb0*/  @P5 STG.E.U8 desc[UR20][R68.64], R0 ;  /* 0x0000000044005986 */ /* 0x0001e2000c101114 */
[----:B---3--:R-:W-:-:S03]  /*75fc0*/  F2FP.SATFINITE.E5M2.F32.PACK_AB_MERGE_C R72, R9, R11, RZ ;  /* 0x0000000b0948723e */ /* 0x008fc600048060ff */
[----:B------:R-:W3:Y:S01]  /*75fd0*/  LDL.LU R5, [R1+0x226c] ;  /* 0x00226c0001057983 */ /* 0x000ee20000300800 */
[----:B------:R-:W-:-:S03]  /*75fe0*/  PRMT R73, R72, 0x9910, RZ ;  /* 0x0000991048497816 */ /* 0x000fc600000000ff */
[----:B------:R-:W3:Y:S01]  /*75ff0*/  LDL.LU R11, [R1+0x358] ;  /* 0x00035800010b7983 */ /* 0x000ee20000300800 */
[C---:B0-----:R-:W-:Y:S01]  /*76000*/  VIADD R0, R71.reuse, UR68 ;  /* 0x0000004447007c36 */ /* 0x041fe20008000000 */
[-C--:B------:R-:W-:Y:S02]  /*76010*/  LEA.HI.X.SX32 R71, R71, R2.reuse, 0x1, P4 ;  /* 0x0000000247477211 */ /* 0x080fe400020f0eff */
[----:B------:R-:W3:Y:S02]  /*76020*/  LDL.LU R9, [R1+0x35c] ;  /* 0x00035c0001097983 */ /* 0x000ee40000300800 */
[C---:B------:R-:W-:Y:S02]  /*76030*/  IADD3 R68, P5, PT, R0.reuse, R3, RZ ;  /* 0x0000000300447210 */ /* 0x040fe40007fbe0ff */
[----:B------:R0:W-:Y:S02]  /*76040*/  @P0 STG.E.U8 desc[UR20][R70.64], R72 ;  /* 0x0000004846000986 */ /* 0x0001e4000c101114 */
[----:B------:R-:W-:-:S02]  /*76050*/  LEA.HI.X.SX32 R69, R0, R2, 0x1, P5 ;  /* 0x0000000200457211 */ /* 0x000fc400028f0eff */
[----:B0-----:R-:W-:-:S05]  /*76060*/  SHF.R.S32.HI R70, RZ, 0x8, R73 ;  /* 0x00000008ff467819 */ /* 0x001fca0000011449 */
[----:B------:R0:W-:Y:S01]  /*76070*/  @P2 STG.E.U8 desc[UR20][R68.64], R70 ;  /* 0x0000004644002986 */ /* 0x0001e2000c101114 */
[----:B----4-:R-:W-:Y:S01]  /*76080*/  ISETP.LT.AND P4, PT, R8, UR6, !P1 ;  /* 0x0000000608007c0c */ /* 0x010fe2000cf81270 */
[----:B------:R-:W-:Y:S02]  /*76090*/  VIADD R71, R0, UR68 ;  /* 0x0000004400477c36 */ /* 0x000fe40008000000 */
[----:B------:R-:W4:Y:S01]  /*760a0*/  LDL.LU R8, [R1+0x223c] ;  /* 0x00223c0001087983 */ /* 0x000f220000300800 */
[----:B------:R-:W0:Y:S01]  /*760b0*/  LDCU UR6, c[0x0][0x39c] ;  /* 0x00007380ff0677ac */ /* 0x000e220008000800 */
[----:B--2---:R-:W-:Y:S01]  /*760c0*/  ISETP.LT.AND P2, PT, R4, UR9, !P1 ;  /* 0x0000000904007c0c */ /* 0x004fe2000cf41270 */
[----:B------:R-:W2:Y:S01]  /*760d0*/  LDCU UR9, c[0x0][0x39c] ;  /* 0x00007380ff0977ac */ /* 0x000ea20008000800 */
[----:B------:R-:W2:Y:S01]  /*760e0*/  LDL.LU R4, [R1+0x2250] ;  /* 0x0022500001047983 */ /* 0x000ea20000300800 */
[----:B0-----:R-:W-:Y:S02]  /*760f0*/  IADD3 R68, P5, PT, R71, R3, RZ ;  /* 0x0000000347447210 */ /* 0x001fe40007fbe0ff */
[----:B-----5:R-:W-:-:S02]  /*76100*/  F2FP.SATFINITE.E5M2.F32.PACK_AB_MERGE_C R0, R7, R6, RZ ;  /* 0x000000060700723e */ /* 0x020fc400048060ff */
[C---:B------:R-:W-:Y:S01]  /*76110*/  LEA.HI.X.SX32 R69, R71.reuse, R2, 0x1, P5 ;  /* 0x0000000247457211 */ /* 0x040fe200028f0eff */
[----:B------:R-:W-:Y:S01]  /*76120*/  VIADD R71, R71, UR68 ;  /* 0x0000004447477c36 */ /* 0x000fe20008000000 */
[----:B------:R-:W-:Y:S01]  /*76130*/  PRMT R72, R0, 0x9910, RZ ;  /* 0x0000991000487816 */ /* 0x000fe200000000ff */
[----:B------:R-:W5:Y:S04]  /*76140*/  LDL.LU R6, [R1+0x360] ;  /* 0x0003600001067983 */ /* 0x000f680000300800 */
[----:B------:R0:W-:Y:S01]  /*76150*/  @P3 STG.E.U8 desc[UR20][R68.64], R0 ;  /* 0x0000000044003986 */ /* 0x0001e2000c101114 */
[----:B------:R-:W-:Y:S02]  /*76160*/  IADD3 R70, P3, PT, R71, R3, RZ ;  /* 0x0000000347467210 */ /* 0x000fe40007f7e0ff */
[----:B-1----:R-:W-:Y:S01]  /*76170*/  ISETP.LT.AND P0, PT, R10, UR4, !P1 ;  /* 0x000000040a007c0c */ /* 0x002fe2000cf01270 */
[----:B------:R-:W5:Y:S01]  /*76180*/  LDL.LU R7, [R1+0x364] ;  /* 0x0003640001077983 */ /* 0x000f620000300800 */
[----:B---3--:R-:W-:Y:S01]  /*76190*/  ISETP.LT.AND P5, PT, R5, UR10, !P1 ;  /* 0x0000000a05007c0c */ /* 0x008fe2000cfa1270 */
[----:B------:R-:W1:Y:S02]  /*761a0*/  LDCU UR4, c[0x0][0x39c] ;  /* 0x00007380ff0477ac */ /* 0x000e640008000800 */
[----:B------:R-:W3:Y:S01]  /*761b0*/  LDL.LU R5, [R1+0x2274] ;  /* 0x0022740001057983 */ /* 0x000ee20000300800 */
[----:B------:R-:W1:Y:S01]  /*761c0*/  LDCU UR10, c[0x0][0x39c] ;  /* 0x00007380ff0a77ac */ /* 0x000e620008000800 */
[----:B0-----:R-:W-:-:S02]  /*761d0*/  IMAD.MOV.U32 R69, RZ, RZ, R72 ;  /* 0x000000ffff457224 */ /* 0x001fc400078e0048 */
[----:B------:R-:W3:Y:S01]  /*761e0*/  LDL.LU R10, [R1+0x2280] ;  /* 0x00228000010a7983 */ /* 0x000ee20000300800 */
[C---:B------:R-:W-:Y:S01]  /*761f0*/  VIADD R0, R71.reuse, UR68 ;  /* 0x0000004447007c36 */ /* 0x040fe20008000000 */
[-C--:B------:R-:W-:Y:S02]  /*76200*/  LEA.HI.X.SX32 R71, R71, R2.reuse, 0x1, P3 ;  /* 0x0000000247477211 */ /* 0x080fe400018f0eff */
[----:B------:R-:W-:Y:S02]  /*76210*/  SHF.R.S32.HI R69, RZ, 0x8, R69 ;  /* 0x00000008ff457819 */ /* 0x000fe40000011445 */
[C---:B------:R-:W-:Y:S02]  /*76220*/  IADD3 R68, P3, PT, R0.reuse, R3, RZ ;  /* 0x0000000300447210 */ /* 0x040fe40007f7e0ff */
[----:B------:R-:W-:Y:S01]  /*76230*/  F2FP.SATFINITE.E5M2.F32.PACK_AB_MERGE_C R72, R9, R11, RZ ;  /* 0x0000000b0948723e */ /* 0x000fe200048060ff */
[----:B------:R0:W-:Y:S02]  /*76240*/  @P4 STG.E.U8 desc[UR20][R70.64], R69 ;  /* 0x0000004546004986 */ /* 0x0001e4000c101114 */
[----:B0-----:R-:W-:-:S05]  /*76250*/  LEA.HI.X.SX32 R69, R0, R2, 0x1, P3 ;  /* 0x0000000200457211 */ /* 0x001fca00018f0eff */
[----:B------:R0:W-:Y:S01]  /*76260*/  @P0 STG.E.U8 desc[UR20][R68.64], R72 ;  /* 0x0000004844000986 */ /* 0x0001e2000c101114 */
[----:B--2---:R-:W-:Y:S01]  /*76270*/  ISETP.LT.AND P0, PT, R4, UR11, !P1 ;  /* 0x0000000b04007c0c */ /* 0x004fe2000cf01270 */
[----:B------:R-:W-:Y:S02]  /*76280*/  VIADD R71, R0, UR68 ;  /* 0x0000004400477c36 */ /* 0x000fe40008000000 */
[----:B------:R-:W2:Y:S01]  /*76290*/  LDL.LU R4, [R1+0x2288] ;  /* 0x0022880001047983 */ /* 0x000ea20000300800 */
[----:B------:R-:W-:Y:S01]  /*762a0*/  PRMT R70, R72, 0x9910, RZ ;  /* 0x0000991048467816 */ /* 0x000fe200000000ff */
[----:B------:R-:W1:Y:S01]  /*762b0*/  LDCU UR11, c[0x0][0x39c] ;  /* 0x00007380ff0b77ac */ /* 0x000e620008000800 */
[----:B0-----:R-:W-:Y:S01]  /*762c0*/  IADD3 R68, P4, PT, R71, R3, RZ ;  /* 0x0000000347447210 */ /* 0x001fe20007f9e0ff */
[----:B------:R-:W2:Y:S02]  /*762d0*/  LDL.LU R11, [R1+0x368] ;  /* 0x00036800010b7983 */ /* 0x000ea40000300800 */
[----:B------:R-:W-:-:S02]  /*762e0*/  IMAD.MOV.U32 R0, RZ, RZ, R70 ;  /* 0x000000ffff007224 */ /* 0x000fc400078e0046 */
[----:B------:R-:W2:Y:S01]  /*762f0*/  LDL.LU R9, [R1+0x36c] ;  /* 0x00036c0001097983 */ /* 0x000ea20000300800 */
[C---:B------:R-:W-:Y:S01]  /*76300*/  LEA.HI.X.SX32 R69, R71.reuse, R2, 0x1, P4 ;  /* 0x0000000247457211 */ /* 0x040fe200020f0eff */
[----:B------:R-:W-:Y:S01]  /*76310*/  VIADD R71, R71, UR68 ;  /* 0x0000004447477c36 */ /* 0x000fe20008000000 */
[----:B------:R-:W-:-:S05]  /*76320*/  SHF.R.S32.HI R0, RZ, 0x8, R0 ;  /* 0x00000008ff007819 */ /* 0x000fca0000011400 */
[----:B------:R0:W-:Y:S01]  /*76330*/  @P2 STG.E.U8 desc[UR20][R68.64], R0 ;  /* 0x0000000044002986 */ /* 0x0001e2000c101114 */
[----:B------:R-:W-:Y:S02]  /*76340*/  IADD3 R70, P2, PT, R71, R3, RZ ;  /* 0x0000000347467210 */ /* 0x000fe40007f5e0ff */
[----:B-----5:R-:W-:Y:S02]  /*76350*/  F2FP.SATFINITE.E5M2.F32.PACK_AB_MERGE_C R72, R7, R6, RZ ;  /* 0x000000060748723e */ /* 0x020fe400048060ff */
[----:B----4-:R-:W-:Y:S01]  /*76360*/  ISETP.LT.AND P3, PT, R8, UR8, !P1 ;  /* 0x0000000808007c0c */ /* 0x010fe2000cf61270 */
[----:B------:R-:W4:Y:S01]  /*76370*/  LDCU UR8, c[0x0][0x39c] ;  /* 0x00007380ff0877ac */ /* 0x000f220008000800 */
[----:B------:R-:W5:Y:S04]  /*76380*/  LDL.LU R8, [R1+0x2238] ;  /* 0x0022380001087983 */ /* 0x000f680000300800 */
[----:B------:R-:W4:Y:S01]  /*76390*/  LDL.LU R6, [R1+0x370] ;  /* 0x0003700001067983 */ /* 0x000f220000300800 */
[C---:B0-----:R-:W-:Y:S01]  /*763a0*/  VIADD R0, R71.reuse, UR68 ;  /* 0x0000004447007c36 */ /* 0x041fe20008000000 */
[----:B------:R-:W-:-:S02]  /*763b0*/  LEA.HI.X.SX32 R71, R71, R2, 0x1, P2 ;  /* 0x0000000247477211 */ /* 0x000fc400010f0eff */
[----:B---3--:R-:W-:Y:S01]  /*763c0*/  ISETP.LT.AND P2, PT, R5, UR5, !P1 ;  /* 0x0000000505007c0c */ /* 0x008fe2000cf41270 */
[----:B------:R-:W4:Y:S01]  /*763d0*/  LDL.LU R7, [R1+0x374] ;  /* 0x0003740001077983 */ /* 0x000f220000300800 */
[----:B------:R-:W-:Y:S01]  /*763e0*/  PRMT R73, R72, 0x9910, RZ ;  /* 0x0000991048497816 */ /* 0x000fe200000000ff */
[----:B------:R-:W0:Y:S02]  /*763f0*/  LDCU UR5, c[0x0][0x39c] ;  /* 0x00007380ff0577ac */ /* 0x000e240008000800 */
[----:B------:R3:W-:Y:S04]  /*76400*/  @P5 STG.E.U8 desc[UR20][R70.64], R72 ;  /* 0x0000004846005986 */ /* 0x0007e8000c101114 */
[----:B------:R-:W4:Y:S01]  /*76410*/  LDL.LU R5, [R1+0x2268] ;  /* 0x0022680001057983 */ /* 0x000f220000300800 */
[----:B--2---:R-:W-:-:S02]  /*76420*/  ISETP.LT.AND P5, PT, R4, UR13, !P1 ;  /* 0x0000000d04007c0c */ /* 0x004fc4000cfa1270 */
[C---:B------:R-:W-:Y:S01]  /*76430*/  IADD3 R68, P4, PT, R0.reuse, R3, RZ ;  /* 0x0000000300447210 */ /* 0x040fe20007f9e0ff */
[----:B------:R-:W1:Y:S01]  /*76440*/  LDL.LU R4, [R1+0x2278] ;  /* 0x0022780001047983 */ /* 0x000e620000300800 */
[----:B---3--:R-:W-:Y:S01]  /*76450*/  SHF.R.S32.HI R70, RZ, 0x8, R73 ;  /* 0x00000008ff467819 */ /* 0x008fe20000011449 */
[C---:B------:R-:W-:Y:S01]  /*76460*/  VIADD R71, R0.reuse, UR68 ;  /* 0x0000004400477c36 */ /* 0x040fe20008000000 */
[----:B------:R-:W-:Y:S01]  /*76470*/  LEA.HI.X.SX32 R69, R0, R2, 0x1, P4 ;  /* 0x0000000200457211 */ /* 0x000fe200020f0eff */
[----:B------:R-:W2:Y:S01]  /*76480*/  LDCU UR13, c[0x0][0x39c] ;  /* 0x00007380ff0d77ac */ /* 0x000ea20008000800 */
[----:B------:R-:W-:-:S03]  /*76490*/  F2FP.SATFINITE.E5M2.F32.PACK_AB_MERGE_C R0, R9, R11, RZ ;  /* 0x0000000b0900723e */ /* 0x000fc600048060ff */
[----:B------:R3:W-:Y:S01]  /*764a0*/  @P3 STG.E.U8 desc[UR20][R68.64], R70 ;  /* 0x0000004644003986 */ /* 0x0007e2000c101114 */
[----:B------:R-:W-:-:S03]  /*764b0*/  PRMT R72, R0, 0x9910, RZ ;  /* 0x0000991000487816 */ /* 0x000fc600000000ff */
[----:B------:R-:W2:Y:S04]  /*764c0*/  LDL.LU R11, [R1+0x378] ;  /* 0x00037800010b7983 */ /* 0x000ea80000300800 */
[----:B------:R-:W2:Y:S01]  /*764d0*/  LDL.LU R9, [R1+0x37c] ;  /* 0x00037c0001097983 */ /* 0x000ea20000300800 */
[----:B---3--:R-:W-:-:S04]  /*764e0*/  IADD3 R68, P3, PT, R71, R3, RZ ;  /* 0x0000000347447210 */ /* 0x008fc80007f7e0ff */
[C---:B------:R-:W-:Y:S01]  /*764f0*/  LEA.HI.X.SX32 R69, R71.reuse, R2, 0x1, P3 ;  /* 0x0000000247457211 */ /* 0x040fe200018f0eff */
[----:B------:R-:W-:-:S04]  /*76500*/  VIADD R71, R71, UR68 ;  /* 0x0000004447477c36 */ /* 0x000fc80008000000 */
[----:B------:R3:W-:Y:S01]  /*76510*/  @P0 STG.E.U8 desc[UR20][R68.64], R0 ;  /* 0x0000000044000986 */ /* 0x0007e2000c101114 */
[----:B------:R-:W-:Y:S02]  /*76520*/  IADD3 R70, P0, PT, R71, R3, RZ ;  /* 0x0000000347467210 */ /* 0x000fe40007f1e0ff */
[----:B-----5:R-:W-:Y:S01]  /*76530*/  ISETP.LT.AND P3, PT, R8, UR6, !P1 ;  /* 0x0000000608007c0c */ /* 0x020fe2000cf61270 */
[----:B------:R-:W5:Y:S01]  /*76540*/  LDCU UR6, c[0x0][0x39c] ;  /* 0x00007380ff0677ac */ /* 0x000f620008000800 */
[----:B------:R-:W-:Y:S01]  /*76550*/  ISETP.LT.AND P4, PT, R10, UR12, !P1 ;  /* 0x0000000c0a007c0c */ /* 0x000fe2000cf81270 */
[----:B------:R-:W5:Y:S01]  /*76560*/  LDL.LU R8, [R1+0x2298] ;  /* 0x0022980001087983 */ /* 0x000f620000300800 */
[----:B------:R-:W0:Y:S03]  /*76570*/  LDCU UR12, c[0x0][0x39c] ;  /* 0x00007380ff0c77ac */ /* 0x000e260008000800 */
[----:B------:R-:W5:Y:S01]  /*76580*/  LDL.LU R10, [R1+0x22a8] ;  /* 0x0022a800010a7983 */ /* 0x000f620000300800 */
[----:B---3--:R-:W-:-:S02]  /*76590*/  IMAD.MOV.U32 R69, RZ, RZ, R72 ;  /* 0x000000ffff457224 */ /* 0x008fc400078e0048 */
[C---:B------:R-:W-:Y:S01]  /*765a0*/  VIADD R0, R71.reuse, UR68 ;  /* 0x0000004447007c36 */ /* 0x040fe20008000000 */
[----:B------:R-:W-:Y:S02]  /*765b0*/  LEA.HI.X.SX32 R71, R71, R2, 0x1, P0 ;  /* 0x0000000247477211 */ /* 0x000fe400000f0eff */
[----:B------:R-:W-:-:S05]  /*765c0*/  SHF.R.S32.HI R69, RZ, 0x8, R69 ;  /* 0x00000008ff457819 */ /* 0x000fca0000011445 */
[----:B------:R3:W-:Y:S01]  /*765d0*/  @P2 STG.E.U8 desc[UR20][R70.64], R69 ;  /* 0x0000004546002986 */ /* 0x0007e2000c101114 */
[----:B-1----:R-:W-:Y:S02]  /*765e0*/  ISETP.LT.AND P2, PT, R4, UR4, !P1 ;  /* 0x0000000404007c0c */ /* 0x002fe4000cf41270 */
[C---:B------:R-:W-:Y:S01]  /*765f0*/  IADD3 R68, P0, PT, R0.reuse, R3, RZ ;  /* 0x0000000300447210 */ /* 0x040fe20007f1e0ff */
[----:B------:R-:W5:Y:S01]  /*76600*/  LDL.LU R4, [R1+0x225c] ;  /* 0x00225c0001047983 */ /* 0x000f620000300800 */
[----:B----4-:R-:W-:Y:S01]  /*76610*/  F2FP.SATFINITE.E5M2.F32.PACK_AB_MERGE_C R72, R7, R6, RZ ;  /* 0x000000060748723e */ /* 0x010fe200048060ff */
[C---:B---3--:R-:W-:Y:S01]  /*76620*/  VIADD R71, R0.reuse, UR68 ;  /* 0x0000004400477c36 */ /* 0x048fe20008000000 */
[----:B------:R-:W-:Y:S01]  /*76630*/  LEA.HI.X.SX32 R69, R0, R2, 0x1, P0 ;  /* 0x0000000200457211 */ /* 0x000fe200000f0eff */
[----:B------:R-:W3:Y:S01]  /*76640*/  LDL.LU R6, [R1+0x380] ;  /* 0x0003800001067983 */ /* 0x000ee20000300800 */
[----:B------:R-:W-:Y:S01]  /*76650*/  PRMT R70, R72, 0x9910, RZ ;  /* 0x0000991048467816 */ /* 0x000fe200000000ff */
[----:B------:R-:W1:Y:S02]  /*76660*/  LDCU UR4, c[0x0][0x39c] ;  /* 0x00007380ff0477ac */ /* 0x000e640008000800 */
[----:B------:R4:W-:Y:S02]  /*76670*/  @P4 STG.E.U8 desc[UR20][R68.64], R72 ;  /* 0x0000004844004986 */ /* 0x0009e4000c101114 */
[----:B------:R-:W-:-:S02]  /*76680*/  IMAD.MOV.U32 R0, RZ, RZ, R70 ;  /* 0x000000ffff007224 */ /* 0x000fc400078e0046 */
[----:B------:R-:W3:Y:S03]  /*76690*/  LDL.LU R7, [R1+0x384] ;  /* 0x0003840001077983 */ /* 0x000ee60000300800 */
[----:B------:R-:W-:Y:S02]  /*766a0*/  SHF.R.S32.HI R0, RZ, 0x8, R0 ;  /* 0x00000008ff007819 */ /* 0x000fe40000011400 */
[----:B----4-:R-:W-:-:S04]  /*766b0*/  IADD3 R68, P4, PT, R71, R3, RZ ;  /* 0x0000000347447210 */ /* 0x010fc80007f9e0ff */
[CC--:B------:R-:W-:Y:S01]  /*766c0*/  LEA.HI.X.SX32 R69, R71.reuse, R2.reuse, 0x1, P4 ;  /* 0x0000000247457211 */ /* 0x0c0fe200020f0eff */
[----:B------:R-:W-:Y:S01]  /*766d0*/  VIADD R71, R71, UR68 ;  /* 0x0000004447477c36 */ /* 0x000fe20008000000 */
[----:B------:R-:W-:Y:S01]  /*766e0*/  ISETP.LT.AND P0, PT, R5, UR14, !P1 ;  /* 0x0000000e05007c0c */ /* 0x000fe2000cf01270 */
[----:B------:R-:W4:Y:S01]  /*766f0*/  LDCU UR14, c[0x0][0x39c] ;  /* 0x00007380ff0e77ac */ /* 0x000f220008000800 */
[----:B--2---:R-:W-:Y:S01]  /*76700*/  F2FP.SATFINITE.E5M2.F32.PACK_AB_MERGE_C R72, R9, R11, RZ ;  /* 0x0000000b0948723e */ /* 0x004fe200048060ff */
[----:B------:R2:W-:Y:S01]  /*76710*/  @P5 STG.E.U8 desc[UR20][R68.64], R0 ;  /* 0x0000000044005986 */ /* 0x0005e2000c101114 */
[C---:B------:R-:W-:Y:S02]  /*76720*/  IADD3 R70, P4, PT, R71.reuse, R3, RZ ;  /* 0x0000000347467210 */ /* 0x040fe40007f9e0ff */
[----:B------:R-:W-:Y:S01]  /*76730*/  PRMT R73, R72, 0x9910, RZ ;  /* 0x0000991048497816 */ /* 0x000fe200000000ff */
[----:B------:R-:W4:Y:S04]  /*76740*/  LDL.LU R5, [R1+0x2264] ;  /* 0x0022640001057983 */ /* 0x000f280000300800 */
[----:B------:R-:W4:Y:S01]  /*76750*/  LDL.LU R11, [R1+0x388] ;  /* 0x00038800010b7983 */ /* 0x000f220000300800 */
[C---:B--2---:R-:W-:Y:S01]  /*76760*/  VIADD R0, R71.reuse, UR68 ;  /* 0x0000004447007c36 */ /* 0x044fe20008000000 */
[----:B------:R-:W-:-:S02]  /*76770*/  LEA.HI.X.SX32 R71, R71, R2, 0x1, P4 ;  /* 0x0000000247477211 */ /* 0x000fc400020f0eff */
[----:B------:R-:W4:Y:S02]  /*76780*/  LDL.LU R9, [R1+0x38c] ;  /* 0x00038c0001097983 */ /* 0x000f240000300800 */
[C---:B------:R-:W-:Y:S02]  /*76790*/  IADD3 R68, P5, PT, R0.reuse, R3, RZ ;  /* 0x0000000300447210 */ /* 0x040fe40007fbe0ff */
[----:B------:R2:W-:Y:S02]  /*767a0*/  @P3 STG.E.U8 desc[UR20][R70.64], R72 ;  /* 0x0000004846003986 */ /* 0x0005e4000c101114 */
[----:B------:R-:W-:Y:S02]  /*767b0*/  LEA.HI.X.SX32 R69, R0, R2, 0x1, P5 ;  /* 0x0000000200457211 */ /* 0x000fe400028f0eff */
[----:B-----5:R-:W-:Y:S01]  /*767c0*/  ISETP.LT.AND P4, PT, R8, UR9, !P1 ;  /* 0x0000000908007c0c */ /* 0x020fe2000cf81270 */
[----:B------:R-:W5:Y:S01]  /*767d0*/  LDCU UR9, c[0x0][0x39c] ;  /* 0x00007380ff0977ac */ /* 0x000f620008000800 */
[----:B------:R-:W5:Y:S01]  /*767e0*/  LDL.LU R8, [R1+0x2290] ;  /* 0x0022900001087983 */ /* 0x000f620000300800 */
[----:B--2---:R-:W-:-:S05]  /*767f0*/  SHF.R.S32.HI R70, RZ, 0x8, R73 ;  /* 0x00000008ff467819 */ /* 0x004fca0000011449 */
[----:B------:R2:W-:Y:S01]  /*76800*/  @P0 STG.E.U8 desc[UR20][R68.64], R70 ;  /* 0x0000004644000986 */ /* 0x0005e2000c101114 */
[----:B------:R-:W-:Y:S01]  /*76810*/  ISETP.LT.AND P0, PT, R4, UR15, !P1 ;  /* 0x0000000f04007c0c */ /* 0x000fe2000cf01270 */
[----:B------:R-:W-:Y:S02]  /*76820*/  VIADD R71, R0, UR68 ;  /* 0x0000004400477c36 */ /* 0x000fe40008000000 */
[----:B------:R-:W5:Y:S01]  /*76830*/  LDL.LU R4, [R1+0x22a0] ;  /* 0x0022a00001047983 */ /* 0x000f620000300800 */
[----:B------:R-:W-:Y:S01]  /*76840*/  ISETP.LT.AND P3, PT, R10, UR10, !P1 ;  /* 0x0000000a0a007c0c */ /* 0x000fe2000cf61270 */
[----:B------:R-:W0:Y:S01]  /*76850*/  LDCU UR15, c[0x0][0x39c] ;  /* 0x00007380ff0f77ac */ /* 0x000e220008000800 */
[-C--:B--2---:R-:W-:Y:S01]  /*76860*/  IADD3 R68, P5, PT, R71, R3.reuse, RZ ;  /* 0x0000000347447210 */ /* 0x084fe20007fbe0ff */
[----:B------:R-:W2:Y:S01]  /*76870*/  LDCU UR10, c[0x0][0x39c] ;  /* 0x00007380ff0a77ac */ /* 0x000ea20008000800 */
[----:B---3--:R-:W-:Y:S02]  /*76880*/  F2FP.SATFINITE.E5M2.F32.PACK_AB_MERGE_C R0, R7, R6, RZ ;  /* 0x000000060700723e */ /* 0x008fe400048060ff */
[C---:B------:R-:W-:Y:S01]  /*76890*/  LEA.HI.X.SX32 R69, R71.reuse, R2, 0x1, P5 ;  /* 0x0000000247457211 */ /* 0x040fe200028f0eff */
[----:B------:R-:W-:Y:S01]  /*768a0*/  VIADD R71, R71, UR68 ;  /* 0x0000004447477c36 */ /* 0x000fe20008000000 */
[----:B------:R-:W-:Y:S01]  /*768b0*/  PRMT R72, R0, 0x9910, RZ ;  /* 0x0000991000487816 */ /* 0x000fe200000000ff */
[----:B------:R-:W3:Y:S04]  /*768c0*/  LDL.LU R6, [R1+0x390] ;  /* 0x0003900001067983 */ /* 0x000ee80000300800 */
[----:B------:R0:W-:Y:S01]  /*768d0*/  @P2 STG.E.U8 desc[UR20][R68.64], R0 ;  /* 0x0000000044002986 */ /* 0x0001e2000c101114 */
[----:B------:R-:W-:-:S03]  /*768e0*/  IADD3 R70, P2, PT, R71, R3, RZ ;  /* 0x0000000347467210 */ /* 0x000fc60007f5e0ff */
[----:B------:R-:W3:Y:S01]  /*768f0*/  LDL.LU R7, [R1+0x394] ;  /* 0x0003940001077983 */ /* 0x000ee20000300800 */
[----:B0-----:R-:W-:Y:S02]  /*76900*/  IMAD.MOV.U32 R69, RZ, RZ, R72 ;  /* 0x000000ffff457224 */ /* 0x001fe400078e0048 */
[C---:B------:R-:W-:Y:S01]  /*76910*/  VIADD R0, R71.reuse, UR68 ;  /* 0x0000004447007c36 */ /* 0x040fe20008000000 */
[----:B------:R-:W-:Y:S02]  /*76920*/  LEA.HI.X.SX32 R71, R71, R2, 0x1, P2 ;  /* 0x0000000247477211 */ /* 0x000fe400010f0eff */
[----:B------:R-:W-:Y:S02]  /*76930*/  SHF.R.S32.HI R69, RZ, 0x8, R69 ;  /* 0x00000008ff457819 */ /* 0x000fe40000011445 */
[----:B------:R-:W-:-:S03]  /*76940*/  IADD3 R68, P2, PT, R0, R3, RZ ;  /* 0x0000000300447210 */ /* 0x000fc60007f5e0ff */
[----:B------:R0:W-:Y:S01]  /*76950*/  @P4 STG.E.U8 desc[UR20][R70.64], R69 ;  /* 0x0000004546004986 */ /* 0x0001e2000c101114 */
[----:B----4-:R-:W-:Y:S02]  /*76960*/  F2FP.SATFINITE.E5M2.F32.PACK_AB_MERGE_C R72, R9, R11, RZ ;  /* 0x0000000b0948723e */ /* 0x010fe400048060ff */
[----:B------:R-:W-:Y:S01]  /*76970*/  ISETP.LT.AND P5, PT, R5, UR16, !P1 ;  /* 0x0000001005007c0c */ /* 0x000fe2000cfa1270 */
[----:B------:R-:W4:Y:S01]  /*76980*/  LDCU UR16, c[0x0][0x39c] ;  /* 0x00007380ff1077ac */ /* 0x000f220008000800 */
[----:B------:R-:W2:Y:S04]  /*76990*/  LDL.LU R5, [R1+0x22c4] ;  /* 0x0022c40001057983 */ /* 0x000ea80000300800 */
[----:B------:R-:W4:Y:S01]  /*769a0*/  LDL.LU R10, [R1+0x227c] ;  /* 0x00227c00010a7983 */ /* 0x000f220000300800 */
[----:B0-----:R-:W-:-:S05]  /*769b0*/  LEA.HI.X.SX32 R69, R0, R2, 0x1, P2 ;  /* 0x0000000200457211 */ /* 0x001fca00010f0eff */
[----:B------:R0:W-:Y:S01]  /*769c0*/  @P3 STG.E.U8 desc[UR20][R68.64], R72 ;  /* 0x0000004844003986 */ /* 0x0001e2000c101114 */
[----:B-----5:R-:W-:Y:S01]  /*769d0*/  ISETP.LT.AND P3, PT, R4, UR17, !P1 ;  /* 0x0000001104007c0c */ /* 0x020fe2000cf61270 */
[----:B------:R-:W-:Y:S02]  /*769e0*/  VIADD R71, R0, UR68 ;  /* 0x0000004400477c36 */ /* 0x000fe40008000000 */
[----:B------:R-:W5:Y:S01]  /*769f0*/  LDL.LU R4, [R1+0x2284] ;  /* 0x0022840001047983 */ /* 0x000f620000300800 */
[----:B------:R-:W-:Y:S01]  /*76a00*/  PRMT R70, R72, 0x9910, RZ ;  /* 0x0000991048467816 */ /* 0x000fe200000000ff */
[----:B------:R-:W1:Y:S02]  /*76a10*/  LDCU UR17, c[0x0][0x39c] ;  /* 0x00007380ff1177ac */ /* 0x000e640008000800 */
[----:B------:R-:W4:Y:S01]  /*76a20*/  LDL.LU R11, [R1+0x398] ;  /* 0x00039800010b7983 */ /* 0x000f220000300800 */
[----:B0-----:R-:W-:Y:S01]  /*76a30*/  IADD3 R68, P4, PT, R71, R3, RZ ;  /* 0x0000000347447210 */ /* 0x001fe20007f9e0ff */
[----:B------:R-:W-:-:S02]  /*76a40*/  IMAD.MOV.U32 R0, RZ, RZ, R70 ;  /* 0x000000ffff007224 */ /* 0x000fc400078e0046 */
[----:B------:R-:W4:Y:S01]  /*76a50*/  LDL.LU R9, [R1+0x39c] ;  /* 0x00039c0001097983 */ /* 0x000f220000300800 */
[C---:B------:R-:W-:Y:S01]  /*76a60*/  LEA.HI.X.SX32 R69, R71.reuse, R2, 0x1, P4 ;  /* 0x0000000247457211 */ /* 0x040fe200020f0eff */
[----:B------:R-:W-:Y:S01]  /*76a70*/  VIADD R71, R71, UR68 ;  /* 0x0000004447477c36 */ /* 0x000fe20008000000 */
[----:B------:R-:W-:-:S05]  /*76a80*/  SHF.R.S32.HI R0, RZ, 0x8, R0 ;  /* 0x00000008ff007819 */ /* 0x000fca0000011400 */
[----:B------:R0:W-:Y:S01]  /*76a90*/  @P0 STG.E.U8 desc[UR20][R68.64], R0 ;  /* 0x0000000044000986 */ /* 0x0001e2000c101114 */
[----:B------:R-:W-:Y:S02]  /*76aa0*/  IADD3 R70, P0, PT, R71, R3, RZ ;  /* 0x0000000347467210 */ /* 0x000fe40007f1e0ff */
[----:B------:R-:W-:Y:S01]  /*76ab0*/  ISETP.LT.AND P2, PT, R8, UR8, !P1 ;  /* 0x0000000808007c0c */ /* 0x000fe2000cf41270 */
[----:B------:R-:W1:Y:S01]  /*76ac0*/  LDCU UR8, c[0x0][0x39c] ;  /* 0x00007380ff0877ac */ /* 0x000e620008000800 */
[----:B---3--:R-:W-:Y:S01]  /*76ad0*/  F2FP.SATFINITE.E5M2.F32.PACK_AB_MERGE_C R72, R7, R6, RZ ;  /* 0x000000060748723e */ /* 0x008fe200048060ff */
[----:B------:R-:W3:Y:S04]  /*76ae0*/  LDL.LU R8, [R1+0x228c] ;  /* 0x00228c0001087983 */ /* 0x000ee80000300800 */
[----:B------:R-:W3:Y:S01]  /*76af0*/  LDL.LU R6, [R1+0x3a0] ;  /* 0x0003a00001067983 */ /* 0x000ee20000300800 */
[C---:B0-----:R-:W-:Y:S01]  /*76b00*/  VIADD R0, R71.reuse, UR68 ;  /* 0x0000004447007c36 */ /* 0x041fe20008000000 */
[----:B------:R-:W-:-:S02]  /*76b10*/  LEA.HI.X.SX32 R71, R71, R2, 0x1, P0 ;  /* 0x0000000247477211 */ /* 0x000fc400000f0eff */
[----:B------:R-:W3:Y:S04]  /*76b20*/  LDL.LU R7, [R1+0x3a4] ;  /* 0x0003a40001077983 */ /* 0x000ee80000300800 */
[----:B------:R0:W-:Y:S01]  /*76b30*/  @P5 STG.E.U8 desc[UR20][R70.64], R72 ;  /* 0x0000004846005986 */ /* 0x0001e2000c101114 */
[----:B--2---:R-:W-:Y:S01]  /*76b40*/  ISETP.LT.AND P0, PT, R5, UR11, !P1 ;  /* 0x0000000b05007c0c */ /* 0x004fe2000cf01270 */
[----:B------:R-:W2:Y:S02]  /*76b50*/  LDCU UR11, c[0x0][0x39c] ;  /* 0x00007380ff0b77ac */ /* 0x000ea40008000800 */
[----:B------:R-:W2:Y:S01]  /*76b60*/  LDL.LU R5, [R1+0x22bc] ;  /* 0x0022bc0001057983 */ /* 0x000ea20000300800 */
[----:B-----5:R-:W-:Y:S02]  /*76b70*/  ISETP.LT.AND P5, PT, R4, UR28, !P1 ;  /* 0x0000001c04007c0c */ /* 0x020fe4000cfa1270 */
[----:B------:R-:W-:Y:S01]  /*76b80*/  PRMT R73, R72, 0x9910, RZ ;  /* 0x0000991048497816 */ /* 0x000fe200000000ff */
[----:B------:R-:W5:Y:S01]  /*76b90*/  LDL.LU R4, [R1+0x22cc] ;  /* 0x0022cc0001047983 */ /* 0x000f620000300800 */
[C---:B------:R-:W-:Y:S01]  /*76ba0*/  IADD3 R68, P4, PT, R0.reuse, R3, RZ ;  /* 0x0000000300447210 */ /* 0x040fe20007f9e0ff */
[C---:B0-----:R-:W-:Y:S01]  /*76bb0*/  VIADD R71, R0.reuse, UR68 ;  /* 0x0000004400477c36 */ /* 0x041fe20008000000 */
[----:B------:R-:W-:Y:S01]  /*76bc0*/  SHF.R.S32.HI R70, RZ, 0x8, R73 ;  /* 0x00000008ff467819 */ /* 0x000fe20000011449 */
[----:B------:R-:W0:Y:S01]  /*76bd0*/  LDCU UR28, c[0x0][0x39c] ;  /* 0x00007380ff1c77ac */ /* 0x000e220008000800 */
[----:B------:R-:W-:-:S02]  /*76be0*/  LEA.HI.X.SX32 R69, R0, R2, 0x1, P4 ;  /* 0x0000000200457211 */ /* 0x000fc400020f0eff */
[----:B----4-:R-:W-:Y:S02]  /*76bf0*/  F2FP.SATFINITE.E5M2.F32.PACK_AB_MERGE_C R0, R9, R11, RZ ;  /* 0x0000000b0900723e */ /* 0x010fe400048060ff */
[----:B------:R-:W4:Y:S04]  /*76c00*/  LDL.LU R11, [R1+0x3a8] ;  /* 0x0003a800010b7983 */ /* 0x000f280000300800 */
[----:B------:R0:W-:Y:S01]  /*76c10*/  @P2 STG.E.U8 desc[UR20][R68.64], R70 ;  /* 0x0000004644002986 */ /* 0x0001e2000c101114 */
[----:B------:R-:W-:-:S03]  /*76c20*/  PRMT R72, R0, 0x9910, RZ ;  /* 0x0000991000487816 */ /* 0x000fc600000000ff */
[----:B------:R-:W4:Y:S01]  /*76c30*/  LDL.LU R9, [R1+0x3ac] ;  /* 0x0003ac0001097983 */ /* 0x000f220000300800 */
        /* <DEDUP_REMOVED lines=10> */
[----:B---3--:R-:W-:Y:S01]  /*76ce0*/  ISETP.LT.AND P2, PT, R8, UR5, !P1 ;  /* 0x0000000508007c0c */ /* 0x008fe2000cf41270 */
[----:B------:R0:W-:Y:S01]  /*76cf0*/  @P0 STG.E.U8 desc[UR20][R70.64], R69 ;  /* 0x0000004546000986 */ /* 0x0001e2000c101114 */
[----:B------:R-:W-:Y:S01]  /*76d00*/  ISETP.LT.AND P4, PT, R10, UR18, !P1 ;  /* 0x000000120a007c0c */ /* 0x000fe2000cf81270 */
[----:B------:R-:W3:Y:S02]  /*76d10*/  LDCU UR18, c[0x0][0x39c] ;  /* 0x00007380ff1277ac */ /* 0x000ee40008000800 */
[----:B------:R-:W3:Y:S01]  /*76d20*/  LDL.LU R8, [R1+0x2294] ;  /* 0x0022940001087983 */ /* 0x000ee20000300800 */
[----:B------:R-:W-:Y:S01]  /*76d30*/  F2FP.SATFINITE.E5M2.F32.PACK_AB_MERGE_C R72, R7, R6, RZ ;  /* 0x000000060748723e */ /* 0x000fe200048060ff */
[----:B------:R-:W1:Y:S02]  /*76d40*/  LDCU UR5, c[0x0][0x39c] ;  /* 0x00007380ff0577ac */ /* 0x000e640008000800 */
[----:B------:R-:W3:Y:S01]  /*76d50*/  LDL.LU R10, [R1+0x22a4] ;  /* 0x0022a400010a7983 */ /* 0x000ee20000300800 */
[----:B0-----:R-:W-:-:S02]  /*76d60*/  LEA.HI.X.SX32 R69, R0, R2, 0x1, P3 ;  /* 0x0000000200457211 */ /* 0x001fc400018f0eff */
[----:B-----5:R-:W-:Y:S01]  /*76d70*/  ISETP.LT.AND P3, PT, R4, UR30, !P1 ;  /* 0x0000001e04007c0c */ /* 0x020fe2000cf61270 */
[----:B------:R-:W-:Y:S01]  /*76d80*/  VIADD R71, R0, UR68 ;  /* 0x0000004400477c36 */ /* 0x000fe20008000000 */
[----:B------:R-:W5:Y:S01]  /*76d90*/  LDL.LU R4, [R1+0x22ac] ;  /* 0x0022ac0001047983 */ /* 0x000f620000300800 */
[----:B------:R-:W-:Y:S01]  /*76da0*/  PRMT R70, R72, 0x9910, RZ ;  /* 0x0000991048467816 */ /* 0x000fe200000000ff */
[----:B------:R-:W0:Y:S02]  /*76db0*/  LDCU UR30, c[0x0][0x3b8] ;  /* 0x00007700ff1e77ac */ /* 0x000e240008000800 */
[----:B------:R1:W-:Y:S02]  /*76dc0*/  @P4 STG.E.U8 desc[UR20][R68.64], R72 ;  /* 0x0000004844004986 */ /* 0x0003e4000c101114 */
[----:B------:R-:W-:Y:S02]  /*76dd0*/  IMAD.MOV.U32 R0, RZ, RZ, R70 ;  /* 0x000000ffff007224 */ /* 0x000fe400078e0046 */
[----:B------:R-:W5:Y:S04]  /*76de0*/  LDL.LU R6, [R1+0x3b0] ;  /* 0x0003b00001067983 */ /* 0x000f680000300800 */
[----:B------:R-:W5:Y:S01]  /*76df0*/  LDL.LU R7, [R1+0x3b4] ;  /* 0x0003b40001077983 */ /* 0x000f620000300800 */
[----:B-1----:R-:W-:-:S02]  /*76e00*/  IADD3 R68, P4, PT, R71, R3, RZ ;  /* 0x0000000347447210 */ /* 0x002fc40007f9e0ff */
[----:B------:R-:W-:Y:S02]  /*76e10*/  SHF.R.S32.HI R0, RZ, 0x8, R0 ;  /* 0x00000008ff007819 */ /* 0x000fe40000011400 */
[CC--:B------:R-:W-:Y:S01]  /*76e20*/  LEA.HI.X.SX32 R69, R71.reuse, R2.reuse, 0x1, P4 ;  /* 0x0000000247457211 */ /* 0x0c0fe200020f0eff */
[----:B------:R-:W-:Y:S01]  /*76e30*/  VIADD R71, R71, UR68 ;  /* 0x0000004447477c36 */ /* 0x000fe20008000000 */
[----:B--2---:R-:W-:Y:S01]  /*76e40*/  ISETP.LT.AND P0, PT, R5, UR29, !P1 ;  /* 0x0000001d05007c0c */ /* 0x004fe2000cf01270 */
[----:B------:R-:W1:Y:S01]  /*76e50*/  LDCU UR29, c[0x0][0x3b8] ;  /* 0x00007700ff1d77ac */ /* 0x000e620008000800 */
[----:B----4-:R-:W-:Y:S01]  /*76e60*/  F2FP.SATFINITE.E5M2.F32.PACK_AB_MERGE_C R72, R9, R11, RZ ;  /* 0x0000000b0948723e */ /* 0x010fe200048060ff */
        /* <DEDUP_REMOVED lines=11> */
[----:B--2---:R-:W-:Y:S02]  /*76f20*/  SHF.R.S32.HI R70, RZ, 0x8, R73 ;  /* 0x00000008ff467819 */ /* 0x004fe40000011449 */
[----:B---3--:R-:W-:Y:S01]  /*76f30*/  ISETP.LT.AND P4, PT, R8, UR31, !P1 ;  /* 0x0000001f08007c0c */ /* 0x008fe2000cf81270 */
[----:B------:R-:W-:-:S02]  /*76f40*/  VIADD R71, R0, UR68 ;  /* 0x0000004400477c36 */ /* 0x000fc40008000000 */
[----:B------:R2:W-:Y:S01]  /*76f50*/  @P0 STG.E.U8 desc[UR20][R68.64], R70 ;  /* 0x0000004644000986 */ /* 0x0005e2000c101114 */
[----:B------:R-:W3:Y:S03]  /*76f60*/  LDCU UR31, c[0x0][0x39c] ;  /* 0x00007380ff1f77ac */ /* 0x000ee60008000800 */
[----:B------:R-:W3:Y:S01]  /*76f70*/  LDL.LU R8, [R1+0x22e8] ;  /* 0x0022e80001087983 */ /* 0x000ee20000300800 */
[----:B-----5:R-:W-:Y:S01]  /*76f80*/  ISETP.LT.AND P0, PT, R4, UR33, !P1 ;  /* 0x0000002104007c0c */ /* 0x020fe2000cf01270 */
[----:B------:R-:W5:Y:S02]  /*76f90*/  LDCU UR33, c[0x0][0x39c] ;  /* 0x00007380ff2177ac */ /* 0x000f640008000800 */
[----:B------:R-:W3:Y:S01]  /*76fa0*/  LDL.LU R4, [R1+0x229c] ;  /* 0x00229c0001047983 */ /* 0x000ee20000300800 */
[----:B--2---:R-:W-:-:S04]  /*76fb0*/  IADD3 R68, P5, PT, R71, R3, RZ ;  /* 0x0000000347447210 */ /* 0x004fc80007fbe0ff */
[----:B------:R-:W-:Y:S02]  /*76fc0*/  LEA.HI.X.SX32 R69, R71, R2, 0x1, P5 ;  /* 0x0000000247457211 */ /* 0x000fe400028f0eff */
[----:B------:R-:W-:Y:S01]  /*76fd0*/  F2FP.SATFINITE.E5M2.F32.PACK_AB_MERGE_C R0, R7, R6, RZ ;  /* 0x000000060700723e */ /* 0x000fe200048060ff */
[----:B------:R-:W-:Y:S01]  /*76fe0*/  VIADD R71, R71, UR68 ;  /* 0x0000004447477c36 */ /* 0x000fe20008000000 */
[----:B------:R-:W-:Y:S01]  /*76ff0*/  ISETP.LT.AND P2, PT, R10, UR32, !P1 ;  /* 0x000000200a007c0c */ /* 0x000fe2000cf41270 */
[----:B------:R-:W2:Y:S01]  /*77000*/  LDL.LU R6, [R1+0x3c0] ;  /* 0x0003c00001067983 */ /* 0x000ea20000300800 */
[----:B------:R-:W-:Y:S01]  /*77010*/  PRMT R72, R0, 0x9910, RZ ;  /* 0x0000991000487816 */ /* 0x000fe200000000ff */
[----:B------:R-:W0:Y:S02]  /*77020*/  LDCU UR32, c[0x0][0x3b8] ;  /* 0x00007700ff2077ac */ /* 0x000e240008000800 */
[----:B------:R1:W-:Y:S01]  /*77030*/  @P3 STG.E.U8 desc[UR20][R68.64], R0 ;  /* 0x0000000044003986 */ /* 0x0003e2000c101114 */
[----:B------:R-:W-:-:S03]  /*77040*/  IADD3 R70, P3, PT, R71, R3, RZ ;  /* 0x0000000347467210 */ /* 0x000fc60007f7e0ff */
[----:B------:R-:W2:Y:S01]  /*77050*/  LDL.LU R7, [R1+0x3c4] ;  /* 0x0003c40001077983 */ /* 0x000ea20000300800 */
[----:B-1----:R-:W-:Y:S02]  /*77060*/  IMAD.MOV.U32 R69, RZ, RZ, R72 ;  /* 0x000000ffff457224 */ /* 0x002fe400078e0048 */
[C---:B------:R-:W-:Y:S01]  /*77070*/  VIADD R0, R71.reuse, UR68 ;  /* 0x0000004447007c36 */ /* 0x040fe20008000000 */
[-C--:B------:R-:W-:Y:S02]  /*77080*/  LEA.HI.X.SX32 R71, R71, R2.reuse, 0x1, P3 ;  /* 0x0000000247477211 */ /* 0x080fe400018f0eff */
[----:B------:R-:W-:Y:S02]  /*77090*/  SHF.R.S32.HI R69, RZ, 0x8, R69 ;  /* 0x00000008ff457819 */ /* 0x000fe40000011445 */
[C---:B------:R-:W-:Y:S02]  /*770a0*/  IADD3 R68, P3, PT, R0.reuse, R3, RZ ;  /* 0x0000000300447210 */ /* 0x040fe40007f7e0ff */
[----:B----4-:R-:W-:Y:S01]  /*770b0*/  F2FP.SATFINITE.E5M2.F32.PACK_AB_MERGE_C R72, R9, R11, RZ ;  /* 0x0000000b0948723e */ /* 0x010fe200048060ff */
[----:B------:R1:W-:Y:S01]  /*770c0*/  @P4 STG.E.U8 desc[UR20][R70.64], R69 ;  /* 0x0000004546004986 */ /* 0x0003e2000c101114 */
[----:B------:R-:W-:Y:S01]  /*770d0*/  ISETP.LT.AND P5, PT, R5, UR34, !P1 ;  /* 0x0000002205007c0c */ /* 0x000fe2000cfa1270 */
[----:B------:R-:W4:Y:S02]  /*770e0*/  LDCU UR34, c[0x0][0x3b8] ;  /* 0x00007700ff2277ac */ /* 0x000f240008000800 */
[----:B------:R-:W4:Y:S04]  /*770f0*/  LDL.LU R5, [R1+0x22c0] ;  /* 0x0022c00001057983 */ /* 0x000f280000300800 */
[----:B------:R-:W5:Y:S01]  /*77100*/  LDL.LU R10, [R1+0x22d0] ;  /* 0x0022d000010a7983 */ /* 0x000f620000300800 */
[----:B-1----:R-:W-:-:S05]  /*77110*/  LEA.HI.X.SX32 R69, R0, R2, 0x1, P3 ;  /* 0x0000000200457211 */ /* 0x002fca00018f0eff */
[----:B------:R1:W-:Y:S01]  /*77120*/  @P2 STG.E.U8 desc[UR20][R68.64], R72 ;  /* 0x0000004844002986 */ /* 0x0003e2000c101114 */
[----:B---3--:R-:W-:Y:S01]  /*77130*/  ISETP.LT.AND P2, PT, R4, UR36, !P1 ;  /* 0x0000002404007c0c */ /* 0x008fe2000cf41270 */
[----:B------:R-:W-:Y:S02]  /*77140*/  VIADD R71, R0, UR68 ;  /* 0x0000004400477c36 */ /* 0x000fe40008000000 */
[----:B------:R-:W3:Y:S01]  /*77150*/  LDL.LU R4, [R1+0x22d8] ;  /* 0x0022d80001047983 */ /* 0x000ee20000300800 */
[----:B------:R-:W-:Y:S01]  /*77160*/  PRMT R70, R72, 0x9910, RZ ;  /* 0x0000991048467816 */ /* 0x000fe200000000ff */
[----:B------:R-:W0:Y:S02]  /*77170*/  LDCU UR36, c[0x0][0x39c] ;  /* 0x00007380ff2477ac */ /* 0x000e240008000800 */
[----:B------:R-:W5:Y:S01]  /*77180*/  LDL.LU R11, [R1+0x3c8] ;  /* 0x0003c800010b7983 */ /* 0x000f620000300800 */
[----:B-1----:R-:W-:Y:S01]  /*77190*/  IADD3 R68, P4, PT, R71, R3, RZ ;  /* 0x0000000347447210 */ /* 0x002fe20007f9e0ff */
[----:B------:R-:W-:-:S02]  /*771a0*/  IMAD.MOV.U32 R0, RZ, RZ, R70 ;  /* 0x000000ffff007224 */ /* 0x000fc400078e0046 */
[----:B------:R-:W5:Y:S01]  /*771b0*/  LDL.LU R9, [R1+0x3cc] ;  /* 0x0003cc0001097983 */ /* 0x000f620000300800 */
[C---:B------:R-:W-:Y:S01]  /*771c0*/  LEA.HI.X.SX32 R69, R71.reuse, R2, 0x1, P4 ;  /* 0x0000000247457211 */ /* 0x040fe200020f0eff */
[----:B------:R-:W-:Y:S01]  /*771d0*/  VIADD R71, R71, UR68 ;  /* 0x0000004447477c36 */ /* 0x000fe20008000000 */
[----:B------:R-:W-:-:S05]  /*771e0*/  SHF.R.S32.HI R0, RZ, 0x8, R0 ;  /* 0x00000008ff007819 */ /* 0x000fca0000011400 */
[----:B------:R1:W-:Y:S01]  /*771f0*/  @P0 STG.E.U8 desc[UR20][R68.64], R0 ;  /* 0x0000000044000986 */ /* 0x0003e2000c101114 */
[----:B------:R-:W-:Y:S02]  /*77200*/  IADD3 R70, P0, PT, R71, R3, RZ ;  /* 0x0000000347467210 */ /* 0x000fe40007f1e0ff */
[----:B--2---:R-:W-:Y:S02]  /*77210*/  F2FP.SATFINITE.E5M2.F32.PACK_AB_MERGE_C R72, R7, R6, RZ ;  /* 0x000000060748723e */ /* 0x004fe400048060ff */
[----:B------:R-:W-:Y:S01]  /*77220*/  ISETP.LT.AND P3, PT, R8, UR35, !P1 ;  /* 0x0000002308007c0c */ /* 0x000fe2000cf61270 */
[----:B------:R-:W2:Y:S01]  /*77230*/  LDCU UR35, c[0x0][0x3b8] ;  /* 0x00007700ff2377ac */ /* 0x000ea20008000800 */
[----:B------:R-:W2:Y:S04]  /*77240*/  LDL.LU R8, [R1+0x22e4] ;  /* 0x0022e40001087983 */ /* 0x000ea80000300800 */
[----:B------:R-:W2:Y:S01]  /*77250*/  LDL.LU R6, [R1+0x3d0] ;  /* 0x0003d00001067983 */ /* 0x000ea20000300800 */
[C---:B-1----:R-:W-:Y:S01]  /*77260*/  VIADD R0, R71.reuse, UR68 ;  /* 0x0000004447007c36 */ /* 0x042fe20008000000 */
[----:B------:R-:W-:-:S02]  /*77270*/  LEA.HI.X.SX32 R71, R71, R2, 0x1, P0 ;  /* 0x0000000247477211 */ /* 0x000fc400000f0eff */
[----:B------:R-:W2:Y:S04]  /*77280*/  LDL.LU R7, [R1+0x3d4] ;  /* 0x0003d40001077983 */ /* 0x000ea80000300800 */
[----:B------:R1:W-:Y:S01]  /*77290*/  @P5 STG.E.U8 desc[UR20][R70.64], R72 ;  /* 0x0000004846005986 */ /* 0x0003e2000c101114 */
[----:B----4-:R-:W-:Y:S01]  /*772a0*/  ISETP.LT.AND P0, PT, R5, UR37, !P1 ;  /* 0x0000002505007c0c */ /* 0x010fe2000cf01270 */
[----:B------:R-:W4:Y:S02]  /*772b0*/  LDCU UR37, c[0x0][0x39c] ;  /* 0x00007380ff2577ac */ /* 0x000f240008000800 */
[----:B------:R-:W2:Y:S01]  /*772c0*/  LDL.LU R5, [R1+0x22b4] ;  /* 0x0022b40001057983 */ /* 0x000ea20000300800 */
[----:B---3--:R-:W-:Y:S02]  /*772d0*/  ISETP.LT.AND P5, PT, R4, UR39, !P1 ;  /* 0x0000002704007c0c */ /* 0x008fe4000cfa1270 */
[----:B------:R-:W-:Y:S01]  /*772e0*/  PRMT R73, R72, 0x9910, RZ ;  /* 0x0000991048497816 */ /* 0x000fe200000000ff */
[----:B------:R-:W3:Y:S01]  /*772f0*/  LDL.LU R4, [R1+0x22c8] ;  /* 0x0022c80001047983 */ /* 0x000ee20000300800 */
[C---:B------:R-:W-:Y:S01]  /*77300*/  IADD3 R68, P4, PT, R0.reuse, R3, RZ ;  /* 0x0000000300447210 */ /* 0x040fe20007f9e0ff */
[C---:B-1----:R-:W-:Y:S01]  /*77310*/  VIADD R71, R0.reuse, UR68 ;  /* 0x0000004400477c36 */ /* 0x042fe20008000000 */
[----:B------:R-:W-:Y:S01]  /*77320*/  SHF.R.S32.HI R70, RZ, 0x8, R73 ;  /* 0x00000008ff467819 */ /* 0x000fe20000011449 */
[----:B------:R-:W1:Y:S01]  /*77330*/  LDCU UR39, c[0x0][0x39c] ;  /* 0x00007380ff2777ac */ /* 0x000e620008000800 */
[----:B------:R-:W-:-:S02]  /*77340*/  LEA.HI.X.SX32 R69, R0, R2, 0x1, P4 ;  /* 0x0000000200457211 */ /* 0x000fc400020f0eff */
[----:B-----5:R-:W-:Y:S02]  /*77350*/  F2FP.SATFINITE.E5M2.F32.PACK_AB_MERGE_C R0, R9, R11, RZ ;  /* 0x0000000b0900723e */ /* 0x020fe400048060ff */
[----:B------:R-:W5:Y:S04]  /*77360*/  LDL.LU R11, [R1+0x3d8] ;  /* 0x0003d800010b7983 */ /* 0x000f680000300800 */
[----:B------:R0:W-:Y:S01]  /*77370*/  @P3 STG.E.U8 desc[UR20][R68.64], R70 ;  /* 0x0000004644003986 */ /* 0x0001e2000c101114 */
[----:B------:R-:W-:-:S03]  /*77380*/  PRMT R72, R0, 0x9910, RZ ;  /* 0x0000991000487816 */ /* 0x000fc600000000ff */
[----:B------:R-:W5:Y:S01]  /*77390*/  LDL.LU R9, [R1+0x3dc] ;  /* 0x0003dc0001097983 */ /* 0x000f620000300800 */
[----:B0-----:R-:W-:-:S04]  /*773a0*/  IADD3 R68, P3, PT, R71, R3, RZ ;  /* 0x0000000347447210 */ /* 0x001fc80007f7e0ff */
[C---:B------:R-:W-:Y:S01]  /*773b0*/  LEA.HI.X.SX32 R69, R71.reuse, R2, 0x1, P3 ;  /* 0x0000000247457211 */ /* 0x040fe200018f0eff */
[----:B------:R-:W-:-:S04]  /*773c0*/  VIADD R71, R71, UR68 ;  /* 0x0000004447477c36 */ /* 0x000fc80008000000 */
[----:B------:R0:W-:Y:S01]  /*773d0*/  @P2 STG.E.U8 desc[UR20][R68.64], R0 ;  /* 0x0000000044002986 */ /* 0x0001e2000c101114 */
[CC--:B------:R-:W-:Y:S01]  /*773e0*/  IADD3 R70, P2, PT, R71.reuse, R3.reuse, RZ ;  /* 0x0000000347467210 */ /* 0x0c0fe20007f5e0ff */
[----:B0-----:R-:W-:Y:S02]  /*773f0*/  IMAD.MOV.U32 R69, RZ, RZ, R72 ;  /* 0x000000ffff457224 */ /* 0x001fe400078e0048 */
[C---:B------:R-:W-:Y:S01]  /*77400*/  VIADD R0, R71.reuse, UR68 ;  /* 0x0000004447007c36 */ /* 0x040fe20008000000 */
[-C--:B------:R-:W-:Y:S02]  /*77410*/  LEA.HI.X.SX32 R71, R71, R2.reuse, 0x1, P2 ;  /* 0x0000000247477211 */ /* 0x080fe400010f0eff */
[----:B------:R-:W-:Y:S02]  /*77420*/  SHF.R.S32.HI R69, RZ, 0x8, R69 ;  /* 0x00000008ff457819 */ /* 0x000fe40000011445 */
[----:B------:R-:W-:Y:S02]  /*77430*/  IADD3 R68, P2, PT, R0, R3, RZ ;  /* 0x0000000300447210 */ /* 0x000fe40007f5e0ff */
[----:B--2---:R-:W-:Y:S01]  /*77440*/  ISETP.LT.AND P3, PT, R8, UR40, !P1 ;  /* 0x0000002808007c0c */ /* 0x004fe2000cf61270 */
[----:B------:R0:W-:Y:S01]  /*77450*/  @P0 STG.E.U8 desc[UR20][R70.64], R69 ;  /* 0x0000004546000986 */ /* 0x0001e2000c101114 */
[----:B------:R-:W-:Y:S01]  /*77460*/  ISETP.LT.AND P4, PT, R10, UR38, !P1 ;  /* 0x000000260a007c0c */ /* 0x000fe2000cf81270 */
[----:B------:R-:W2:Y:S02]  /*77470*/  LDCU UR40, c[0x0][0x3b8] ;  /* 0x00007700ff2877ac */ /* 0x000ea40008000800 */
[----:B------:R-:W2:Y:S01]  /*77480*/  LDL.LU R8, [R1+0x22ec] ;  /* 0x0022ec0001087983 */ /* 0x000ea20000300800 */
[----:B0-----:R-:W-:-:S03]  /*77490*/  LEA.HI.X.SX32 R69, R0, R2, 0x1, P2 ;  /* 0x0000000200457211 */ /* 0x001fc600010f0eff */
[----:B------:R-:W4:Y:S01]  /*774a0*/  LDL.LU R10, [R1+0x22f8] ;  /* 0x0022f800010a7983 */ /* 0x000f220000300800 */
[----:B------:R-:W-:Y:S01]  /*774b0*/  F2FP.SATFINITE.E5M2.F32.PACK_AB_MERGE_C R72, R7, R6, RZ ;  /* 0x000000060748723e */ /* 0x000fe200048060ff */
[----:B------:R-:W-:Y:S01]  /*774c0*/  VIADD R71, R0, UR68 ;  /* 0x0000004400477c36 */ /* 0x000fe20008000000 */
[----:B------:R-:W-:Y:S01]  /*774d0*/  ISETP.LT.AND P0, PT, R5, UR41, !P1 ;  /* 0x0000002905007c0c */ /* 0x000fe2000cf01270 */
[----:B------:R-:W0:Y:S01]  /*774e0*/  LDCU UR41, c[0x0][0x3b8] ;  /* 0x00007700ff2977ac */ /* 0x000e220008000800 */
[----:B------:R-:W0:Y:S01]  /*774f0*/  LDCU UR38, c[0x0][0x3b8] ;  /* 0x00007700ff2677ac */ /* 0x000e220008000800 */
[----:B---3--:R-:W-:Y:S01]  /*77500*/  ISETP.LT.AND P2, PT, R4, UR42, !P1 ;  /* 0x0000002a04007c0c */ /* 0x008fe2000cf41270 */
[----:B------:R3:W-:Y:S01]  /*77510*/  @P4 STG.E.U8 desc[UR20][R68.64], R72 ;  /* 0x0000004844004986 */ /* 0x0007e2000c101114 */
[----:B------:R-:W-:Y:S01]  /*77520*/  PRMT R70, R72, 0x9910, RZ ;  /* 0x0000991048467816 */ /* 0x000fe200000000ff */
[----:B------:R-:W0:Y:S02]  /*77530*/  LDCU UR42, c[0x0][0x39c] ;  /* 0x00007380ff2a77ac */ /* 0x000e240008000800 */
[----:B------:R-:W4:Y:S02]  /*77540*/  LDL.LU R4, [R1+0x2300] ;  /* 0x0023000001047983 */ /* 0x000f240000300800 */
[----:B------:R-:W-:-:S02]  /*77550*/  IMAD.MOV.U32 R0, RZ, RZ, R70 ;  /* 0x000000ffff007224 */ /* 0x000fc400078e0046 */
[----:B------:R-:W4:Y:S01]  /*77560*/  LDL.LU R6, [R1+0x3e0] ;  /* 0x0003e00001067983 */ /* 0x000f220000300800 */
[----:B---3--:R-:W-:-:S03]  /*77570*/  IADD3 R68, P4, PT, R71, R3, RZ ;  /* 0x0000000347447210 */ /* 0x008fc60007f9e0ff */
[----:B------:R-:W3:Y:S01]  /*77580*/  LDL.LU R7, [R1+0x3e4] ;  /* 0x0003e40001077983 */ /* 0x000ee20000300800 */
[----:B------:R-:W-:Y:S02]  /*77590*/  SHF.R.S32.HI R0, RZ, 0x8, R0 ;  /* 0x00000008ff007819 */ /* 0x000fe40000011400 */
[C---:B------:R-:W-:Y:S01]  /*775a0*/  LEA.HI.X.SX32 R69, R71.reuse, R2, 0x1, P4 ;  /* 0x0000000247457211 */ /* 0x040fe200020f0eff */
[----:B------:R-:W-:Y:S01]  /*775b0*/  VIADD R71, R71, UR68 ;  /* 0x0000004447477c36 */ /* 0x000fe20008000000 */
[----:B-----5:R-:W-:Y:S01]  /*775c0*/  F2FP.SATFINITE.E5M2.F32.PACK_AB_MERGE_C R72, R9, R11, RZ ;  /* 0x0000000b0948723e */ /* 0x020fe200048060ff */
[----:B------:R-:W5:Y:S03]  /*775d0*/  LDL.LU R5, [R1+0x22b0] ;  /* 0x0022b00001057983 */ /* 0x000f660000300800 */
[----:B------:R-:W-:Y:S01]  /*775e0*/  IADD3 R70, P4, PT, R71, R3, RZ ;  /* 0x0000000347467210 */ /* 0x000fe20007f9e0ff */
[----:B------:R0:W-:Y:S01]  /*775f0*/  @P5 STG.E.U8 desc[UR20][R68.64], R0 ;  /* 0x0000000044005986 */ /* 0x0001e2000c101114 */
[----:B------:R-:W-:-:S03]  /*77600*/  PRMT R73, R72, 0x9910, RZ ;  /* 0x0000991048497816 */ /* 0x000fc600000000ff */
[----:B------:R-:W5:Y:S04]  /*77610*/  LDL.LU R11, [R1+0x3e8] ;  /* 0x0003e800010b7983 */ /* 0x000f680000300800 */
[----:B------:R-:W5:Y:S01]  /*77620*/  LDL.LU R9, [R1+0x3ec] ;  /* 0x0003ec0001097983 */ /* 0x000f620000300800 */
[C---:B0-----:R-:W-:Y:S01]  /*77630*/  VIADD R0, R71.reuse, UR68 ;  /* 0x0000004447007c36 */ /* 0x041fe20008000000 */
[----:B------:R-:W-:-:S04]  /*77640*/  LEA.HI.X.SX32 R71, R71, R2, 0x1, P4 ;  /* 0x0000000247477211 */ /* 0x000fc800020f0eff */
[C---:B------:R-:W-:Y:S01]  /*77650*/  IADD3 R68, P5, PT, R0.reuse, R3, RZ ;  /* 0x0000000300447210 */ /* 0x040fe20007fbe0ff */
[----:B------:R0:W-:Y:S03]  /*77660*/  @P3 STG.E.U8 desc[UR20][R70.64], R72 ;  /* 0x0000004846003986 */ /* 0x0001e6000c101114 */
[----:B------:R-:W-:Y:S02]  /*77670*/  LEA.HI.X.SX32 R69, R0, R2, 0x1, P5 ;  /* 0x0000000200457211 */ /* 0x000fe400028f0eff */
[----:B0-----:R-:W-:-:S05]  /*77680*/  SHF.R.S32.HI R70, RZ, 0x8, R73 ;  /* 0x00000008ff467819 */ /* 0x001fca0000011449 */
[----:B------:R0:W-:Y:S01]  /*77690*/  @P0 STG.E.U8 desc[UR20][R68.64], R70 ;  /* 0x0000004644000986 */ /* 0x0001e2000c101114 */
[----:B--2---:R-:W-:Y:S01]  /*776a0*/  ISETP.LT.AND P4, PT, R8, UR43, !P1 ;  /* 0x0000002b08007c0c */ /* 0x004fe2000cf81270 */
[----:B------:R-:W-:Y:S01]  /*776b0*/  VIADD R71, R0, UR68 ;  /* 0x0000004400477c36 */ /* 0x000fe20008000000 */
[----:B------:R-:W2:Y:S01]  /*776c0*/  LDCU UR43, c[0x0][0x3b8] ;  /* 0x00007700ff2b77ac */ /* 0x000ea20008000800 */
[----:B------:R-:W2:Y:S01]  /*776d0*/  LDL.LU R8, [R1+0x22e0] ;  /* 0x0022e00001087983 */ /* 0x000ea20000300800 */
[----:B----4-:R-:W-:Y:S01]  /*776e0*/  ISETP.LT.AND P0, PT, R4, UR45, !P1 ;  /* 0x0000002d04007c0c */ /* 0x010fe2000cf01270 */
[----:B------:R-:W4:Y:S02]  /*776f0*/  LDCU UR45, c[0x0][0x3b8] ;  /* 0x00007700ff2d77ac */ /* 0x000f240008000800 */
[----:B------:R-:W2:Y:S01]  /*77700*/  LDL.LU R4, [R1+0x22f0] ;  /* 0x0022f00001047983 */ /* 0x000ea20000300800 */
[----:B0-----:R-:W-:Y:S02]  /*77710*/  IADD3 R68, P5, PT, R71, R3, RZ ;  /* 0x0000000347447210 */ /* 0x001fe40007fbe0ff */
[----:B---3--:R-:W-:-:S02]  /*77720*/  F2FP.SATFINITE.E5M2.F32.PACK_AB_MERGE_C R0, R7, R6, RZ ;  /* 0x000000060700723e */ /* 0x008fc400048060ff */
[C---:B------:R-:W-:Y:S01]  /*77730*/  LEA.HI.X.SX32 R69, R71.reuse, R2, 0x1, P5 ;  /* 0x0000000247457211 */ /* 0x040fe200028f0eff */
[----:B------:R-:W-:Y:S01]  /*77740*/  VIADD R71, R71, UR68 ;  /* 0x0000004447477c36 */ /* 0x000fe20008000000 */
[----:B------:R-:W-:Y:S01]  /*77750*/  PRMT R72, R0, 0x9910, RZ ;  /* 0x0000991000487816 */ /* 0x000fe200000000ff */
[----:B------:R-:W3:Y:S04]  /*77760*/  LDL.LU R6, [R1+0x3f0] ;  /* 0x0003f00001067983 */ /* 0x000ee80000300800 */
[----:B------:R0:W-:Y:S01]  /*77770*/  @P2 STG.E.U8 desc[UR20][R68.64], R0 ;  /* 0x0000000044002986 */ /* 0x0001e2000c101114 */
[----:B------:R-:W-:Y:S02]  /*77780*/  IADD3 R70, P2, PT, R71, R3, RZ ;  /* 0x0000000347467210 */ /* 0x000fe40007f5e0ff */
[----:B------:R-:W-:Y:S01]  /*77790*/  ISETP.LT.AND P3, PT, R10, UR44, !P1 ;  /* 0x0000002c0a007c0c */ /* 0x000fe2000cf61270 */
[----:B------:R-:W3:Y:S01]  /*777a0*/  LDL.LU R7, [R1+0x3f4] ;  /* 0x0003f40001077983 */ /* 0x000ee20000300800 */
[----:B-----5:R-:W-:Y:S01]  /*777b0*/  ISETP.LT.AND P5, PT, R5, UR47, !P1 ;  /* 0x0000002f05007c0c */ /* 0x020fe2000cfa1270 */
[----:B------:R-:W5:Y:S02]  /*777c0*/  LDCU UR47, c[0x0][0x39c] ;  /* 0x00007380ff2f77ac */ /* 0x000f640008000800 */
[----:B------:R-:W4:Y:S01]  /*777d0*/  LDL.LU R5, [R1+0x2310] ;  /* 0x0023100001057983 */ /* 0x000f220000300800 */
[----:B------:R-:W1:Y:S01]  /*777e0*/  LDCU UR44, c[0x0][0x39c] ;  /* 0x00007380ff2c77ac */ /* 0x000e620008000800 */
[----:B0-----:R-:W-:-:S02]  /*777f0*/  IMAD.MOV.U32 R69, RZ, RZ, R72 ;  /* 0x000000ffff457224 */ /* 0x001fc400078e0048 */
[----:B------:R-:W4:Y:S01]  /*77800*/  LDL.LU R10, [R1+0x2320] ;  /* 0x00232000010a7983 */ /* 0x000f220000300800 */
        /* <DEDUP_REMOVED lines=12> */
[----:B------:R-:W1:Y:S02]  /*778d0*/  LDCU UR26, c[0x0][0x39c] ;  /* 0x00007380ff1a77ac */ /* 0x000e640008000800 */
[----:B------:R-:W5:Y:S01]  /*778e0*/  LDL.LU R11, [R1+0x3f8] ;  /* 0x0003f800010b7983 */ /* 0x000f620000300800 */
[----:B0-----:R-:W-:Y:S01]  /*778f0*/  IADD3 R68, P4, PT, R71, R3, RZ ;  /* 0x0000000347447210 */ /* 0x001fe20007f9e0ff */
[----:B------:R-:W-:-:S02]  /*77900*/  IMAD.MOV.U32 R0, RZ, RZ, R70 ;  /* 0x000000ffff007224 */ /* 0x000fc400078e0046 */
[----:B------:R-:W5:Y:S01]  /*77910*/  LDL.LU R9, [R1+0x3fc] ;  /* 0x0003fc0001097983 */ /* 0x000f620000300800 */
[C---:B------:R-:W-:Y:S01]  /*77920*/  LEA.HI.X.SX32 R69, R71.reuse, R2, 0x1, P4 ;  /* 0x0000000247457211 */ /* 0x040fe200020f0eff */
[----:B------:R-:W-:Y:S01]  /*77930*/  VIADD R71, R71, UR68 ;  /* 0x0000004447477c36 */ /* 0x000fe20008000000 */
[----:B------:R-:W-:-:S05]  /*77940*/  SHF.R.S32.HI R0, RZ, 0x8, R0 ;  /* 0x00000008ff007819 */ /* 0x000fca0000011400 */
[----:B------:R0:W-:Y:S01]  /*77950*/  @P0 STG.E.U8 desc[UR20][R68.64], R0 ;  /* 0x0000000044000986 */ /* 0x0001e2000c101114 */
[----:B------:R-:W-:Y:S02]  /*77960*/  IADD3 R70, P0, PT, R71, R3, RZ ;  /* 0x0000000347467210 */ /* 0x000fe40007f1e0ff */
[----:B---3--:R-:W-:Y:S02]  /*77970*/  F2FP.SATFINITE.E5M2.F32.PACK_AB_MERGE_C R72, R7, R6, RZ ;  /* 0x000000060748723e */ /* 0x008fe400048060ff */
[----:B------:R-:W-:Y:S01]  /*77980*/  ISETP.LT.AND P2, PT, R8, UR27, !P1 ;  /* 0x0000001b08007c0c */ /* 0x000fe2000cf41270 */
[----:B------:R-:W3:Y:S01]  /*77990*/  LDCU UR27, c[0x0][0x3b8] ;  /* 0x00007700ff1b77ac */ /* 0x000ee20008000800 */
[----:B------:R-:W3:Y:S04]  /*779a0*/  LDL.LU R8, [R1+0x22dc] ;  /* 0x0022dc0001087983 */ /* 0x000ee80000300800 */
[----:B------:R-:W3:Y:S01]  /*779b0*/  LDL.LU R6, [R1+0x200] ;  /* 0x0002000001067983 */ /* 0x000ee20000300800 */
[C---:B0-----:R-:W-:Y:S01]  /*779c0*/  VIADD R0, R71.reuse, UR68 ;  /* 0x0000004447007c36 */ /* 0x041fe20008000000 */
[----:B------:R-:W-:-:S02]  /*779d0*/  LEA.HI.X.SX32 R71, R71, R2, 0x1, P0 ;  /* 0x0000000247477211 */ /* 0x000fc400000f0eff */
[----:B----4-:R-:W-:Y:S01]  /*779e0*/  ISETP.LT.AND P0, PT, R5, UR25, !P1 ;  /* 0x0000001905007c0c */ /* 0x010fe2000cf01270 */
[----:B------:R-:W4:Y:S01]  /*779f0*/  LDL.LU R7, [R1+0x204] ;  /* 0x0002040001077983 */ /* 0x000f220000300800 */
[----:B------:R-:W-:Y:S01]  /*77a00*/  PRMT R73, R72, 0x9910, RZ ;  /* 0x0000991048497816 */ /* 0x000fe200000000ff */
[----:B------:R-:W0:Y:S02]  /*77a10*/  LDCU UR25, c[0x0][0x39c] ;  /* 0x00007380ff1977ac */ /* 0x000e240008000800 */
[----:B------:R0:W-:Y:S04]  /*77a20*/  @P5 STG.E.U8 desc[UR20][R70.64], R72 ;  /* 0x0000004846005986 */ /* 0x0001e8000c101114 */
[----:B------:R-:W3:Y:S01]  /*77a30*/  LDL.LU R5, [R1+0x2308] ;  /* 0x0023080001057983 */ /* 0x000ee20000300800 */
[----:B--2---:R-:W-:-:S02]  /*77a40*/  ISETP.LT.AND P5, PT, R4, UR22, !P1 ;  /* 0x0000001604007c0c */ /* 0x004fc4000cfa1270 */
[C---:B------:R-:W-:Y:S01]  /*77a50*/  IADD3 R68, P4, PT, R0.reuse, R3, RZ ;  /* 0x0000000300447210 */ /* 0x040fe20007f9e0ff */
[----:B------:R-:W2:Y:S01]  /*77a60*/  LDL.LU R4, [R1+0x2318] ;  /* 0x0023180001047983 */ /* 0x000ea20000300800 */
[----:B0-----:R-:W-:Y:S01]  /*77a70*/  SHF.R.S32.HI R70, RZ, 0x8, R73 ;  /* 0x00000008ff467819 */ /* 0x001fe20000011449 */
[C---:B------:R-:W-:Y:S01]  /*77a80*/  VIADD R71, R0.reuse, UR68 ;  /* 0x0000004400477c36 */ /* 0x040fe20008000000 */
[----:B------:R-:W-:Y:S01]  /*77a90*/  LEA.HI.X.SX32 R69, R0, R2, 0x1, P4 ;  /* 0x0000000200457211 */ /* 0x000fe200020f0eff */
[----:B------:R-:W0:Y:S01]  /*77aa0*/  LDCU UR22, c[0x0][0x39c] ;  /* 0x00007380ff1677ac */ /* 0x000e220008000800 */
        /* <DEDUP_REMOVED lines=20> */
[----:B----4-:R-:W-:Y:S01]  /*77bf0*/  F2FP.SATFINITE.E5M2.F32.PACK_AB_MERGE_C R72, R7, R6, RZ ;  /* 0x000000060748723e */ /* 0x010fe200048060ff */
[----:B------:R-:W4:Y:S02]  /*77c00*/  LDCU UR23, c[0x0][0x3b8] ;  /* 0x00007700ff1777ac */ /* 0x000f240008000800 */
[----:B------:R-:W4:Y:S01]  /*77c10*/  LDL.LU R10, [R1+0x22f4] ;  /* 0x0022f400010a7983 */ /* 0x000f220000300800 */
[----:B0-----:R-:W-:-:S02]  /*77c20*/  LEA.HI.X.SX32 R69, R0, R2, 0x1, P3 ;  /* 0x0000000200457211 */ /* 0x001fc400018f0eff */
[----:B--2---:R-:W-:Y:S01]  /*77c30*/  ISETP.LT.AND P3, PT, R4, UR18, !P1 ;  /* 0x0000001204007c0c */ /* 0x004fe2000cf61270 */
[----:B------:R-:W-:Y:S01]  /*77c40*/  VIADD R71, R0, UR68 ;  /* 0x0000004400477c36 */ /* 0x000fe20008000000 */
[----:B------:R-:W2:Y:S01]  /*77c50*/  LDL.LU R4, [R1+0x22fc] ;  /* 0x0022fc0001047983 */ /* 0x000ea20000300800 */
[----:B------:R-:W-:Y:S01]  /*77c60*/  PRMT R70, R72, 0x9910, RZ ;  /* 0x0000991048467816 */ /* 0x000fe200000000ff */
[----:B------:R-:W0:Y:S02]  /*77c70*/  LDCU UR18, c[0x0][0x3b8] ;  /* 0x00007700ff1277ac */ /* 0x000e240008000800 */
[----:B------:R1:W-:Y:S02]  /*77c80*/  @P4 STG.E.U8 desc[UR20][R68.64], R72 ;  /* 0x0000004844004986 */ /* 0x0003e4000c101114 */
[----:B------:R-:W-:Y:S02]  /*77c90*/  IMAD.MOV.U32 R0, RZ, RZ, R70 ;  /* 0x000000ffff007224 */ /* 0x000fe400078e0046 */
[----:B------:R-:W2:Y:S04]  /*77ca0*/  LDL.LU R6, [R1+0x210] ;  /* 0x0002100001067983 */ /* 0x000ea80000300800 */
[----:B------:R-:W2:Y:S01]  /*77cb0*/  LDL.LU R7, [R1+0x214] ;  /* 0x0002140001077983 */ /* 0x000ea20000300800 */
[----:B-1----:R-:W-:-:S02]  /*77cc0*/  IADD3 R68, P4, PT, R71, R3, RZ ;  /* 0x0000000347447210 */ /* 0x002fc40007f9e0ff */
[----:B------:R-:W-:Y:S02]  /*77cd0*/  SHF.R.S32.HI R0, RZ, 0x8, R0 ;  /* 0x00000008ff007819 */ /* 0x000fe40000011400 */
[CC--:B------:R-:W-:Y:S01]  /*77ce0*/  LEA.HI.X.SX32 R69, R71.reuse, R2.reuse, 0x1, P4 ;  /* 0x0000000247457211 */ /* 0x0c0fe200020f0eff */
[----:B------:R-:W-:Y:S01]  /*77cf0*/  VIADD R71, R71, UR68 ;  /* 0x0000004447477c36 */ /* 0x000fe20008000000 */
[----:B------:R-:W-:Y:S01]  /*77d00*/  ISETP.LT.AND P0, PT, R5, UR19, !P1 ;  /* 0x0000001305007c0c */ /* 0x000fe2000cf01270 */
[----:B------:R-:W1:Y:S01]  /*77d10*/  LDCU UR19, c[0x0][0x3b8] ;  /* 0x00007700ff1377ac */ /* 0x000e620008000800 */
[----:B-----5:R-:W-:Y:S01]  /*77d20*/  F2FP.SATFINITE.E5M2.F32.PACK_AB_MERGE_C R72, R9, R11, RZ ;  /* 0x0000000b0948723e */ /* 0x020fe200048060ff */
[----:B------:R5:W-:Y:S01]  /*77d30*/  @P5 STG.E.U8 desc[UR20][R68.64], R0 ;  /* 0x0000000044005986 */ /* 0x000be2000c101114 */
[C---:B------:R-:W-:Y:S02]  /*77d40*/  IADD3 R70, P4, PT, R71.reuse, R3, RZ ;  /* 0x0000000347467210 */ /* 0x040fe40007f9e0ff */
[----:B------:R-:W-:Y:S01]  /*77d50*/  PRMT R73, R72, 0x9910, RZ ;  /* 0x0000991048497816 */ /* 0x000fe200000000ff */
[----:B------:R-:W2:Y:S04]  /*77d60*/  LDL.LU R5, [R1+0x2304] ;  /* 0x0023040001057983 */ /* 0x000ea80000300800 */
[----:B------:R-:W2:Y:S01]  /*77d70*/  LDL.LU R11, [R1+0x218] ;  /* 0x00021800010b7983 */ /* 0x000ea20000300800 */
[C---:B-----5:R-:W-:Y:S01]  /*77d80*/  VIADD R0, R71.reuse, UR68 ;  /* 0x0000004447007c36 */ /* 0x060fe20008000000 */
[----:B------:R-:W-:-:S02]  /*77d90*/  LEA.HI.X.SX32 R71, R71, R2, 0x1, P4 ;  /* 0x0000000247477211 */ /* 0x000fc400020f0eff */
[----:B------:R-:W5:Y:S02]  /*77da0*/  LDL.LU R9, [R1+0x21c] ;  /* 0x00021c0001097983 */ /* 0x000f640000300800 */
[CC--:B------:R-:W-:Y:S02]  /*77db0*/  IADD3 R68, P5, PT, R0.reuse, R3.reuse, RZ ;  /* 0x0000000300447210 */ /* 0x0c0fe40007fbe0ff */
[----:B------:R0:W-:Y:S02]  /*77dc0*/  @P2 STG.E.U8 desc[UR20][R70.64], R72 ;  /* 0x0000004846002986 */ /* 0x0001e4000c101114 */
[----:B------:R-:W-:Y:S02]  /*77dd0*/  LEA.HI.X.SX32 R69, R0, R2, 0x1, P5 ;  /* 0x0000000200457211 */ /* 0x000fe400028f0eff */
[----:B0-----:R-:W-:Y:S02]  /*77de0*/  SHF.R.S32.HI R70, RZ, 0x8, R73 ;  /* 0x00000008ff467819 */ /* 0x001fe40000011449 */
[----:B---3--:R-:W-:Y:S01]  /*77df0*/  ISETP.LT.AND P4, PT, R8, UR17, !P1 ;  /* 0x0000001108007c0c */ /* 0x008fe2000cf81270 */
[----:B------:R-:W-:Y:S01]  /*77e00*/  VIADD R71, R0, UR68 ;  /* 0x0000004400477c36 */ /* 0x000fe20008000000 */
[----:B------:R-:W3:Y:S01]  /*77e10*/  LDL.LU R8, [R1+0x2334] ;  /* 0x0023340001087983 */ /* 0x000ee20000300800 */
[----:B----4-:R-:W-:Y:S01]  /*77e20*/  ISETP.LT.AND P2, PT, R10, UR16, !P1 ;  /* 0x000000100a007c0c */ /* 0x010fe2000cf41270 */
[----:B------:R-:W0:Y:S02]  /*77e30*/  LDCU UR17, c[0x0][0x39c] ;  /* 0x00007380ff1177ac */ /* 0x000e240008000800 */
[----:B------:R4:W-:Y:S01]  /*77e40*/  @P0 STG.E.U8 desc[UR20][R68.64], R70 ;  /* 0x0000004644000986 */ /* 0x0009e2000c101114 */
[----:B------:R-:W0:Y:S01]  /*77e50*/  LDCU UR16, c[0x0][0x3b8] ;  /* 0x00007700ff1077ac */ /* 0x000e220008000800 */
[----:B--2---:R-:W-:Y:S01]  /*77e60*/  ISETP.LT.AND P0, PT, R4, UR15, !P1 ;  /* 0x0000000f04007c0c */ /* 0x004fe2000cf01270 */
[----:B------:R-:W2:Y:S01]  /*77e70*/  LDCU UR15, c[0x0][0x3b8] ;  /* 0x00007700ff0f77ac */ /* 0x000ea20008000800 */
[----:B------:R-:W2:Y:S01]  /*77e80*/  LDL.LU R4, [R1+0x2344] ;  /* 0x0023440001047983 */ /* 0x000ea20000300800 */
[----:B----4-:R-:W-:-:S04]  /*77e90*/  IADD3 R68, P5, PT, R71, R3, RZ ;  /* 0x0000000347447210 */ /* 0x010fc80007fbe0ff */
[----:B------:R-:W-:Y:S02]  /*77ea0*/  LEA.HI.X.SX32 R69, R71, R2, 0x1, P5 ;  /* 0x0000000247457211 */ /* 0x000fe400028f0eff */
[----:B------:R-:W-:Y:S01]  /*77eb0*/  F2FP.SATFINITE.E5M2.F32.PACK_AB_MERGE_C R0, R7, R6, RZ ;  /* 0x000000060700723e */ /* 0x000fe200048060ff */
[----:B------:R-:W-:Y:S01]  /*77ec0*/  VIADD R71, R71, UR68 ;  /* 0x0000004447477c36 */ /* 0x000fe20008000000 */
[----:B------:R-:W4:Y:S02]  /*77ed0*/  LDL.LU R6, [R1+0x220] ;  /* 0x0002200001067983 */ /* 0x000f240000300800 */
[----:B------:R-:W-:Y:S02]  /*77ee0*/  PRMT R72, R0, 0x9910, RZ ;  /* 0x0000991000487816 */ /* 0x000fe400000000ff */
[----:B------:R0:W-:Y:S01]  /*77ef0*/  @P3 STG.E.U8 desc[UR20][R68.64], R0 ;  /* 0x0000000044003986 */ /* 0x0001e2000c101114 */
[----:B------:R-:W-:-:S03]  /*77f00*/  IADD3 R70, P3, PT, R71, R3, RZ ;  /* 0x0000000347467210 */ /* 0x000fc60007f7e0ff */
[----:B------:R-:W4:Y:S01]  /*77f10*/  LDL.LU R7, [R1+0x224] ;  /* 0x0002240001077983 */ /* 0x000f220000300800 */
[----:B0-----:R-:W-:Y:S02]  /*77f20*/  IMAD.MOV.U32 R69, RZ, RZ, R72 ;  /* 0x000000ffff457224 */ /* 0x001fe400078e0048 */
[C---:B------:R-:W-:Y:S01]  /*77f30*/  VIADD R0, R71.reuse, UR68 ;  /* 0x0000004447007c36 */ /* 0x040fe20008000000 */
[-C--:B------:R-:W-:Y:S02]  /*77f40*/  LEA.HI.X.SX32 R71, R71, R2.reuse, 0x1, P3 ;  /* 0x0000000247477211 */ /* 0x080fe400018f0eff */
[----:B------:R-:W-:Y:S02]  /*77f50*/  SHF.R.S32.HI R69, RZ, 0x8, R69 ;  /* 0x00000008ff457819 */ /* 0x000fe40000011445 */
[C---:B------:R-:W-:Y:S02]  /*77f60*/  IADD3 R68, P3, PT, R0.reuse, R3, RZ ;  /* 0x0000000300447210 */ /* 0x040fe40007f7e0ff */
[----:B-----5:R-:W-:Y:S01]  /*77f70*/  F2FP.SATFINITE.E5M2.F32.PACK_AB_MERGE_C R72, R9, R11, RZ ;  /* 0x0000000b0948723e */ /* 0x020fe200048060ff */
[----:B------:R0:W-:Y:S01]  /*77f80*/  @P4 STG.E.U8 desc[UR20][R70.64], R69 ;  /* 0x0000004546004986 */ /* 0x0001e2000c101114 */
[----:B------:R-:W-:Y:S01]  /*77f90*/  ISETP.LT.AND P5, PT, R5, UR14, !P1 ;  /* 0x0000000e05007c0c */ /* 0x000fe2000cfa1270 */
[----:B------:R-:W5:Y:S02]  /*77fa0*/  LDCU UR14, c[0x0][0x39c] ;  /* 0x00007380ff0e77ac */ /* 0x000f640008000800 */
[----:B------:R-:W5:Y:S04]  /*77fb0*/  LDL.LU R5, [R1+0x230c] ;  /* 0x00230c0001057983 */ /* 0x000f680000300800 */
[----:B------:R-:W5:Y:S01]  /*77fc0*/  LDL.LU R10, [R1+0x231c] ;  /* 0x00231c00010a7983 */ /* 0x000f620000300800 */
[----:B0-----:R-:W-:-:S05]  /*77fd0*/  LEA.HI.X.SX32 R69, R0, R2, 0x1, P3 ;  /* 0x0000000200457211 */ /* 0x001fca00018f0eff */
[----:B------:R0:W-:Y:S01]  /*77fe0*/  @P2 STG.E.U8 desc[UR20][R68.64], R72 ;  /* 0x0000004844002986 */ /* 0x0001e2000c101114 */
[----:B--2---:R-:W-:Y:S01]  /*77ff0*/  ISETP.LT.AND P2, PT, R4, UR12, !P1 ;  /* 0x0000000c04007c0c */ /* 0x004fe2000cf41270 */
[----:B------:R-:W-:Y:S02]  /*78000*/  VIADD R71, R0, UR68 ;  /* 0x0000004400477c36 */ /* 0x000fe40008000000 */
[----:B------:R-:W2:Y:S01]  /*78010*/  LDL.LU R4, [R1+0x2324] ;  /* 0x0023240001047983 */ /* 0x000ea20000300800 */
[----:B------:R-:W-:Y:S01]  /*78020*/  PRMT R70, R72, 0x9910, RZ ;  /* 0x0000991048467816 */ /* 0x000fe200000000ff */
[----:B------:R-:W1:Y:S02]  /*78030*/  LDCU UR12, c[0x0][0x3b8] ;  /* 0x00007700ff0c77ac */ /* 0x000e640008000800 */
[----:B------:R-:W2:Y:S01]  /*78040*/  LDL.LU R11, [R1+0x228] ;  /* 0x00022800010b7983 */ /* 0x000ea20000300800 */
[----:B0-----:R-:W-:Y:S01]  /*78050*/  IADD3 R68, P4, PT, R71, R3, RZ ;  /* 0x0000000347447210 */ /* 0x001fe20007f9e0ff */
[----:B------:R-:W-:-:S02]  /*78060*/  IMAD.MOV.U32 R0, RZ, RZ, R70 ;  /* 0x000000ffff007224 */ /* 0x000fc400078e0046 */
[----:B------:R-:W2:Y:S01]  /*78070*/  LDL.LU R9, [R1+0x22c] ;  /* 0x00022c0001097983 */ /* 0x000ea20000300800 */
[C---:B------:R-:W-:Y:S01]  /*78080*/  LEA.HI.X.SX32 R69, R71.reuse, R2, 0x1, P4 ;  /* 0x0000000247457211 */ /* 0x040fe200020f0eff */
[----:B------:R-:W-:Y:S01]  /*78090*/  VIADD R71, R71, UR68 ;  /* 0x0000004447477c36 */ /* 0x000fe20008000000 */
[----:B------:R-:W-:-:S05]  /*780a0*/  SHF.R.S32.HI R0, RZ, 0x8, R0 ;  /* 0x00000008ff007819 */ /* 0x000fca0000011400 */
[----:B------:R0:W-:Y:S01]  /*780b0*/  @P0 STG.E.U8 desc[UR20][R68.64], R0 ;  /* 0x0000000044000986 */ /* 0x0001e2000c101114 */
[----:B------:R-:W-:Y:S02]  /*780c0*/  IADD3 R70, P0, PT, R71, R3, RZ ;  /* 0x0000000347467210 */ /* 0x000fe40007f1e0ff */
[----:B----4-:R-:W-:Y:S02]  /*780d0*/  F2FP.SATFINITE.E5M2.F32.PACK_AB_MERGE_C R72, R7, R6, RZ ;  /* 0x000000060748723e */ /* 0x010fe400048060ff */
[----:B---3--:R-:W-:Y:S01]  /*780e0*/  ISETP.LT.AND P3, PT, R8, UR13, !P1 ;  /* 0x0000000d08007c0c */ /* 0x008fe2000cf61270 */
[----:B------:R-:W3:Y:S01]  /*780f0*/  LDCU UR13, c[0x0][0x3b8] ;  /* 0x00007700ff0d77ac */ /* 0x000ee20008000800 */
[----:B------:R-:W4:Y:S04]  /*78100*/  LDL.LU R8, [R1+0x2330] ;  /* 0x0023300001087983 */ /* 0x000f280000300800 */
[----:B------:R-:W3:Y:S01]  /*78110*/  LDL.LU R6, [R1+0x230] ;  /* 0x0002300001067983 */ /* 0x000ee20000300800 */
[C---:B0-----:R-:W-:Y:S01]  /*78120*/  VIADD R0, R71.reuse, UR68 ;  /* 0x0000004447007c36 */ /* 0x041fe20008000000 */
[----:B------:R-:W-:-:S02]  /*78130*/  LEA.HI.X.SX32 R71, R71, R2, 0x1, P0 ;  /* 0x0000000247477211 */ /* 0x000fc400000f0eff */
[----:B------:R-:W3:Y:S04]  /*78140*/  LDL.LU R7, [R1+0x234] ;  /* 0x0002340001077983 */ /* 0x000ee80000300800 */
[----:B------:R0:W-:Y:S01]  /*78150*/  @P5 STG.E.U8 desc[UR20][R70.64], R72 ;  /* 0x0000004846005986 */ /* 0x0001e2000c101114 */
[----:B-----5:R-:W-:Y:S01]  /*78160*/  ISETP.LT.AND P0, PT, R5, UR11, !P1 ;  /* 0x0000000b05007c0c */ /* 0x020fe2000cf01270 */
[----:B------:R-:W5:Y:S02]  /*78170*/  LDCU UR11, c[0x0][0x39c] ;  /* 0x00007380ff0b77ac */ /* 0x000f640008000800 */
[----:B------:R-:W3:Y:S01]  /*78180*/  LDL.LU R5, [R1+0x2360] ;  /* 0x0023600001057983 */ /* 0x000ee20000300800 */
[----:B--2---:R-:W-:Y:S02]  /*78190*/  ISETP.LT.AND P5, PT, R4, UR9, !P1 ;  /* 0x0000000904007c0c */ /* 0x004fe4000cfa1270 */
[----:B------:R-:W-:Y:S01]  /*781a0*/  PRMT R73, R72, 0x9910, RZ ;  /* 0x0000991048497816 */ /* 0x000fe200000000ff */
[----:B------:R-:W2:Y:S01]  /*781b0*/  LDL.LU R4, [R1+0x2314] ;  /* 0x0023140001047983 */ /* 0x000ea20000300800 */
[C---:B------:R-:W-:Y:S01]  /*781c0*/  IADD3 R68, P4, PT, R0.reuse, R3, RZ ;  /* 0x0000000300447210 */ /* 0x040fe20007f9e0ff */
[C---:B0-----:R-:W-:Y:S01]  /*781d0*/  VIADD R71, R0.reuse, UR68 ;  /* 0x0000004400477c36 */ /* 0x041fe20008000000 */
[----:B------:R-:W-:Y:S01]  /*781e0*/  SHF.R.S32.HI R70, RZ, 0x8, R73 ;  /* 0x00000008ff467819 */ /* 0x000fe20000011449 */
[----:B------:R-:W0:Y:S01]  /*781f0*/  LDCU UR9, c[0x0][0x3b8] ;  /* 0x00007700ff0977ac */ /* 0x000e220008000800 */
[----:B------:R-:W-:-:S02]  /*78200*/  LEA.HI.X.SX32 R69, R0, R2, 0x1, P4 ;  /* 0x0000000200457211 */ /* 0x000fc400020f0eff */
[----:B------:R-:W-:Y:S02]  /*78210*/  F2FP.SATFINITE.E5M2.F32.PACK_AB_MERGE_C R0, R9, R11, RZ ;  /* 0x0000000b0900723e */ /* 0x000fe400048060ff */
        /* <DEDUP_REMOVED lines=14> */
[----:B----4-:R-:W-:Y:S01]  /*78300*/  ISETP.LT.AND P3, PT, R8, UR8, !P1 ;  /* 0x0000000808007c0c */ /* 0x010fe2000cf61270 */
[----:B------:R0:W-:Y:S01]  /*78310*/  @P0 STG.E.U8 desc[UR20][R70.64], R69 ;  /* 0x0000004546000986 */ /* 0x0001e2000c101114 */
[----:B------:R-:W-:Y:S01]  /*78320*/  ISETP.LT.AND P4, PT, R10, UR10, !P1 ;  /* 0x0000000a0a007c0c */ /* 0x000fe2000cf81270 */
[----:B------:R-:W4:Y:S02]  /*78330*/  LDCU UR10, c[0x0][0x3b8] ;  /* 0x00007700ff0a77ac */ /* 0x000f240008000800 */
[----:B------:R-:W4:Y:S01]  /*78340*/  LDL.LU R8, [R1+0x2338] ;  /* 0x0023380001087983 */ /* 0x000f220000300800 */
[----:B---3--:R-:W-:Y:S01]  /*78350*/  F2FP.SATFINITE.E5M2.F32.PACK_AB_MERGE_C R72, R7, R6, RZ ;  /* 0x000000060748723e */ /* 0x008fe200048060ff */
[----:B------:R-:W3:Y:S02]  /*78360*/  LDCU UR8, c[0x0][0x3b8] ;  /* 0x00007700ff0877ac */ /* 0x000ee40008000800 */
[----:B------:R-:W3:Y:S01]  /*78370*/  LDL.LU R10, [R1+0x2348] ;  /* 0x00234800010a7983 */ /* 0x000ee20000300800 */
        /* <DEDUP_REMOVED lines=25> */
[C---:B------:R-:W-:Y:S02]  /*78510*/  IADD3 R68, P5, PT, R0.reuse, R3, RZ ;  /* 0x0000000300447210 */ /* 0x040fe40007fbe0ff */
[----:B------:R0:W-:Y:S02]  /*78520*/  @P3 STG.E.U8 desc[UR20][R70.64], R72 ;  /* 0x0000004846003986 */ /* 0x0001e4000c101114 */
[----:B------:R-:W-:Y:S02]  /*78530*/  LEA.HI.X.SX32 R69, R0, R2, 0x1, P5 ;  /* 0x0000000200457211 */ /* 0x000fe400028f0eff */
[----:B0-----:R-:W-:Y:S02]  /*78540*/  SHF.R.S32.HI R70, RZ, 0x8, R73 ;  /* 0x00000008ff467819 */ /* 0x001fe40000011449 */
[----:B----4-:R-:W-:Y:S01]  /*78550*/  ISETP.LT.AND P4, PT, R8, UR4, !P1 ;  /* 0x0000000408007c0c */ /* 0x010fe2000cf81270 */
[----:B------:R-:W-:-:S02]  /*78560*/  VIADD R71, R0, UR68 ;  /* 0x0000004400477c36 */ /* 0x000fc40008000000 */
[----:B------:R0:W-:Y:S01]  /*78570*/  @P0 STG.E.U8 desc[UR20][R68.64], R70 ;  /* 0x0000004644000986 */ /* 0x0001e2000c101114 */
[----:B------:R-:W4:Y:S03]  /*78580*/  LDCU UR4, c[0x0][0x39c] ;  /* 0x00007380ff0477ac */ /* 0x000f260008000800 */
[----:B------:R-:W4:Y:S01]  /*78590*/  LDL.LU R8, [R1+0x232c] ;  /* 0x00232c0001087983 */ /* 0x000f220000300800 */
[----:B---3--:R-:W-:Y:S01]  /*785a0*/  ISETP.LT.AND P3, PT, R10, UR74, !P1 ;  /* 0x0000004a0a007c0c */ /* 0x008fe2000cf61270 */
[----:B------:R-:W3:Y:S01]  /*785b0*/  LDCU UR74, c[0x0][0x39c] ;  /* 0x00007380ff4a77ac */ /* 0x000ee20008000800 */
[----:B------:R-:W0:Y:S01]  /*785c0*/  LDCU UR68, c[0x0][0x39c] ;  /* 0x00007380ff4477ac */ /* 0x000e220008000800 */
[----:B--2---:R-:W-:Y:S01]  /*785d0*/  ISETP.LT.AND P0, PT, R4, UR73, !P1 ;  /* 0x0000004904007c0c */ /* 0x004fe2000cf01270 */
[----:B------:R-:W2:Y:S01]  /*785e0*/  LDCU UR73, c[0x0][0x3b8] ;  /* 0x00007700ff4977ac */ /* 0x000ea20008000800 */
[----:B------:R-:W2:Y:S01]  /*785f0*/  LDL.LU R4, [R1+0x2340] ;  /* 0x0023400001047983 */ /* 0x000ea20000300800 */
[----:B0-----:R-:W-:-:S04]  /*78600*/  IADD3 R68, P5, PT, R71, R3, RZ ;  /* 0x0000000347447210 */ /* 0x001fc80007fbe0ff */
[----:B------:R-:W-:Y:S02]  /*78610*/  LEA.HI.X.SX32 R69, R71, R2, 0x1, P5 ;  /* 0x0000000247457211 */ /* 0x000fe400028f0eff */
[----:B------:R-:W-:Y:S01]  /*78620*/  F2FP.SATFINITE.E5M2.F32.PACK_AB_MERGE_C R0, R7, R6, RZ ;  /* 0x000000060700723e */ /* 0x000fe200048060ff */
[----:B------:R-:W-:Y:S01]  /*78630*/  VIADD R71, R71, UR71 ;  /* 0x0000004747477c36 */ /* 0x000fe20008000000 */
[----:B------:R-:W3:Y:S01]  /*78640*/  LDL.LU R6, [R1+0x250] ;  /* 0x0002500001067983 */ /* 0x000ee20000300800 */
[----:B------:R-:W0:Y:S01]  /*78650*/  LDCU UR71, c[0x0][0x3b8] ;  /* 0x00007700ff4777ac */ /* 0x000e220008000800 */
[----:B------:R-:W-:Y:S02]  /*78660*/  PRMT R72, R0, 0x9910, RZ ;  /* 0x0000991000487816 */ /* 0x000fe400000000ff */
[----:B------:R1:W-:Y:S01]  /*78670*/  @P2 STG.E.U8 desc[UR20][R68.64], R0 ;  /* 0x0000000044002986 */ /* 0x0003e2000c101114 */
[----:B------:R-:W-:-:S03]  /*78680*/  IADD3 R70, P2, PT, R71, R3, RZ ;  /* 0x0000000347467210 */ /* 0x000fc60007f5e0ff */
[----:B------:R-:W3:Y:S01]  /*78690*/  LDL.LU R7, [R1+0x254] ;  /* 0x0002540001077983 */ /* 0x000ee20000300800 */
[----:B-1----:R-:W-:Y:S02]  /*786a0*/  IMAD.MOV.U32 R69, RZ, RZ, R72 ;  /* 0x000000ffff457224 */ /* 0x002fe400078e0048 */
[C---:B------:R-:W-:Y:S01]  /*786b0*/  VIADD R0, R71.reuse, UR70 ;  /* 0x0000004647007c36 */ /* 0x040fe20008000000 */
[-C--:B------:R-:W-:Y:S01]  /*786c0*/  LEA.HI.X.SX32 R71, R71, R2.reuse, 0x1, P2 ;  /* 0x0000000247477211 */ /* 0x080fe200010f0eff */
[----:B------:R-:W1:Y:S01]  /*786d0*/  LDCU UR70, c[0x0][0x39c] ;  /* 0x00007380ff4677ac */ /* 0x000e620008000800 */
[----:B------:R-:W-:Y:S02]  /*786e0*/  SHF.R.S32.HI R69, RZ, 0x8, R69 ;  /* 0x00000008ff457819 */ /* 0x000fe40000011445 */
[C---:B------:R-:W-:Y:S02]  /*786f0*/  IADD3 R68, P2, PT, R0.reuse, R3, RZ ;  /* 0x0000000300447210 */ /* 0x040fe40007f5e0ff */
[----:B-----5:R-:W-:Y:S01]  /*78700*/  F2FP.SATFINITE.E5M2.F32.PACK_AB_MERGE_C R72, R9, R11, RZ ;  /* 0x0000000b0948723e */ /* 0x020fe200048060ff */
[----:B------:R5:W-:Y:S01]  /*78710*/  @P4 STG.E.U8 desc[UR20][R70.64], R69 ;  /* 0x0000004546004986 */ /* 0x000be2000c101114 */
[----:B------:R-:W-:Y:S01]  /*78720*/  ISETP.LT.AND P5, PT, R5, UR72, !P1 ;  /* 0x0000004805007c0c */ /* 0x000fe2000cfa1270 */
[----:B------:R-:W0:Y:S02]  /*78730*/  LDCU UR72, c[0x0][0x39c] ;  /* 0x00007380ff4877ac */ /* 0x000e240008000800 */
[----:B------:R-:W3:Y:S04]  /*78740*/  LDL.LU R5, [R1+0x2364] ;  /* 0x0023640001057983 */ /* 0x000ee80000300800 */
[----:B------:R-:W3:Y:S01]  /*78750*/  LDL.LU R10, [R1+0x2370] ;  /* 0x00237000010a7983 */ /* 0x000ee20000300800 */
[----:B-----5:R-:W-:-:S05]  /*78760*/  LEA.HI.X.SX32 R69, R0, R2, 0x1, P2 ;  /* 0x0000000200457211 */ /* 0x020fca00010f0eff */
[----:B------:R5:W-:Y:S01]  /*78770*/  @P3 STG.E.U8 desc[UR20][R68.64], R72 ;  /* 0x0000004844003986 */ /* 0x000be2000c101114 */
[----:B--2---:R-:W-:Y:S01]  /*78780*/  ISETP.LT.AND P3, PT, R4, UR66, !P1 ;  /* 0x0000004204007c0c */ /* 0x004fe2000cf61270 */
[----:B------:R-:W-:Y:S02]  /*78790*/  VIADD R71, R0, UR67 ;  /* 0x0000004300477c36 */ /* 0x000fe40008000000 */
[----:B------:R-:W2:Y:S01]  /*787a0*/  LDL.LU R4, [R1+0x2378] ;  /* 0x0023780001047983 */ /* 0x000ea20000300800 */
[----:B------:R-:W-:Y:S01]  /*787b0*/  PRMT R70, R72, 0x9910, RZ ;  /* 0x0000991048467816 */ /* 0x000fe200000000ff */
[----:B------:R-:W0:Y:S02]  /*787c0*/  LDCU UR67, c[0x0][0x3b8] ;  /* 0x00007700ff4377ac */ /* 0x000e240008000800 */
[----:B------:R-:W2:Y:S01]  /*787d0*/  LDL.LU R11, [R1+0x258] ;  /* 0x00025800010b7983 */ /* 0x000ea20000300800 */
[CC--:B-----5:R-:W-:Y:S01]  /*787e0*/  IADD3 R68, P4, PT, R71.reuse, R3.reuse, RZ ;  /* 0x0000000347447210 */ /* 0x0e0fe20007f9e0ff */
[----:B------:R-:W-:Y:S01]  /*787f0*/  IMAD.MOV.U32 R0, RZ, RZ, R70 ;  /* 0x000000ffff007224 */ /* 0x000fe200078e0046 */
[----:B----4-:R-:W-:Y:S01]  /*78800*/  ISETP.LT.AND P2, PT, R8, UR69, !P1 ;  /* 0x0000004508007c0c */ /* 0x010fe2000cf41270 */
[----:B------:R-:W4:Y:S01]  /*78810*/  LDL.LU R9, [R1+0x25c] ;  /* 0x00025c0001097983 */ /* 0x000f220000300800 */
[C---:B------:R-:W-:Y:S01]  /*78820*/  LEA.HI.X.SX32 R69, R71.reuse, R2, 0x1, P4 ;  /* 0x0000000247457211 */ /* 0x040fe200020f0eff */
[----:B------:R-:W-:Y:S01]  /*78830*/  VIADD R71, R71, UR65 ;  /* 0x0000004147477c36 */ /* 0x000fe20008000000 */
[----:B------:R-:W-:Y:S01]  /*78840*/  SHF.R.S32.HI R0, RZ, 0x8, R0 ;  /* 0x00000008ff007819 */ /* 0x000fe20000011400 */
[----:B------:R-:W5:Y:S01]  /*78850*/  LDL.LU R8, [R1+0x2328] ;  /* 0x0023280001087983 */ /* 0x000f620000300800 */
[----:B------:R-:W0:Y:S03]  /*78860*/  LDCU UR69, c[0x0][0x3b8] ;  /* 0x00007700ff4577ac */ /* 0x000e260008000800 */
[----:B------:R1:W-:Y:S01]  /*78870*/  @P0 STG.E.U8 desc[UR20][R68.64], R0 ;  /* 0x0000000044000986 */ /* 0x0003e2000c101114 */
[----:B------:R-:W-:Y:S01]  /*78880*/  IADD3 R70, P0, PT, R71, R3, RZ ;  /* 0x0000000347467210 */ /* 0x000fe20007f1e0ff */
[----:B------:R-:W0:Y:S01]  /*78890*/  LDCU UR65, c[0x0][0x3b8] ;  /* 0x00007700ff4177ac */ /* 0x000e220008000800 */
[----:B---3--:R-:W-:-:S02]  /*788a0*/  F2FP.SATFINITE.E5M2.F32.PACK_AB_MERGE_C R72, R7, R6, RZ ;  /* 0x000000060748723e */ /* 0x008fc400048060ff */
[----:B------:R-:W3:Y:S01]  /*788b0*/  LDL.LU R6, [R1+0x260] ;  /* 0x0002600001067983 */ /* 0x000ee20000300800 */
[----:B------:R-:W0:Y:S03]  /*788c0*/  LDCU UR66, c[0x0][0x39c] ;  /* 0x00007380ff4277ac */ /* 0x000e260008000800 */
[----:B------:R-:W3:Y:S01]  /*788d0*/  LDL.LU R7, [R1+0x264] ;  /* 0x0002640001077983 */ /* 0x000ee20000300800 */
[C---:B-1----:R-:W-:Y:S01]  /*788e0*/  VIADD R0, R71.reuse, UR64 ;  /* 0x0000004047007c36 */ /* 0x042fe20008000000 */
[----:B------:R-:W-:Y:S01]  /*788f0*/  LEA.HI.X.SX32 R71, R71, R2, 0x1, P0 ;  /* 0x0000000247477211 */ /* 0x000fe200000f0eff */
[----:B------:R-:W1:Y:S04]  /*78900*/  LDCU UR64, c[0x0][0x3b8] ;  /* 0x00007700ff4077ac */ /* 0x000e680008000800 */
[----:B------:R0:W-:Y:S01]  /*78910*/  @P5 STG.E.U8 desc[UR20][R70.64], R72 ;  /* 0x0000004846005986 */ /* 0x0001e2000c101114 */
[----:B------:R-:W-:Y:S01]  /*78920*/  ISETP.LT.AND P0, PT, R5, UR63, !P1 ;  /* 0x0000003f05007c0c */ /* 0x000fe2000cf01270 */
[----:B------:R-:W0:Y:S02]  /*78930*/  LDCU UR63, c[0x0][0x3b8] ;  /* 0x00007700ff3f77ac */ /* 0x000e240008000800 */
[----:B------:R-:W3:Y:S01]  /*78940*/  LDL.LU R5, [R1+0x2358] ;  /* 0x0023580001057983 */ /* 0x000ee20000300800 */
[----:B--2---:R-:W-:-:S02]  /*78950*/  ISETP.LT.AND P5, PT, R4, UR60, !P1 ;  /* 0x0000003c04007c0c */ /* 0x004fc4000cfa1270 */
[----:B------:R-:W-:Y:S01]  /*78960*/  PRMT R73, R72, 0x9910, RZ ;  /* 0x0000991048497816 */ /* 0x000fe200000000ff */
[----:B------:R-:W2:Y:S01]  /*78970*/  LDL.LU R4, [R1+0x2368] ;  /* 0x0023680001047983 */ /* 0x000ea20000300800 */
[C---:B------:R-:W-:Y:S01]  /*78980*/  IADD3 R68, P4, PT, R0.reuse, R3, RZ ;  /* 0x0000000300447210 */ /* 0x040fe20007f9e0ff */
[C---:B0-----:R-:W-:Y:S01]  /*78990*/  VIADD R71, R0.reuse, UR61 ;  /* 0x0000003d00477c36 */ /* 0x041fe20008000000 */
[----:B------:R-:W-:Y:S01]  /*789a0*/  SHF.R.S32.HI R70, RZ, 0x8, R73 ;  /* 0x00000008ff467819 */ /* 0x000fe20000011449 */
[----:B------:R-:W0:Y:S01]  /*789b0*/  LDCU UR61, c[0x0][0x3b8] ;  /* 0x00007700ff3d77ac */ /* 0x000e220008000800 */
[----:B------:R-:W-:Y:S02]  /*789c0*/  LEA.HI.X.SX32 R69, R0, R2, 0x1, P4 ;  /* 0x0000000200457211 */ /* 0x000fe400020f0eff */
[----:B----4-:R-:W-:Y:S01]  /*789d0*/  F2FP.SATFINITE.E5M2.F32.PACK_AB_MERGE_C R0, R9, R11, RZ ;  /* 0x0000000b0900723e */ /* 0x010fe200048060ff */
[----:B------:R-:W4:Y:S01]  /*789e0*/  LDCU UR60, c[0x0][0x3b8] ;  /* 0x00007700ff3c77ac */ /* 0x000f220008000800 */
[----:B------:R-:W4:Y:S04]  /*789f0*/  LDL.LU R11, [R1+0x268] ;  /* 0x00026800010b7983 */ /* 0x000f280000300800 */
[----:B------:R0:W-:Y:S01]  /*78a00*/  @P2 STG.E.U8 desc[UR20][R68.64], R70 ;  /* 0x0000004644002986 */ /* 0x0001e2000c101114 */
[----:B------:R-:W-:-:S03]  /*78a10*/  PRMT R72, R0, 0x9910, RZ ;  /* 0x0000991000487816 */ /* 0x000fc600000000ff */
[----:B------:R-:W4:Y:S01]  /*78a20*/  LDL.LU R9, [R1+0x26c] ;  /* 0x00026c0001097983 */ /* 0x000f220000300800 */
[----:B0-----:R-:W-:-:S04]  /*78a30*/  IADD3 R68, P2, PT, R71, R3, RZ ;  /* 0x0000000347447210 */ /* 0x001fc80007f5e0ff */
[C---:B------:R-:W-:Y:S01]  /*78a40*/  LEA.HI.X.SX32 R69, R71.reuse, R2, 0x1, P2 ;  /* 0x0000000247457211 */ /* 0x040fe200010f0eff */
[----:B------:R-:W-:Y:S01]  /*78a50*/  VIADD R71, R71, UR58 ;  /* 0x0000003a47477c36 */ /* 0x000fe20008000000 */
[----:B-----5:R-:W-:Y:S01]  /*78a60*/  ISETP.LT.AND P2, PT, R8, UR59, !P1 ;  /* 0x0000003b08007c0c */ /* 0x020fe2000cf41270 */
[----:B------:R-:W0:Y:S01]  /*78a70*/  LDCU UR59, c[0x0][0x3b8] ;  /* 0x00007700ff3b77ac */ /* 0x000e220008000800 */
[----:B------:R-:W-:Y:S01]  /*78a80*/  ISETP.LT.AND P4, PT, R10, UR62, !P1 ;  /* 0x0000003e0a007c0c */ /* 0x000fe2000cf81270 */
[----:B------:R5:W-:Y:S01]  /*78a90*/  @P3 STG.E.U8 desc[UR20][R68.64], R0 ;  /* 0x0000000044003986 */ /* 0x000be2000c101114 */
[----:B------:R-:W-:Y:S01]  /*78aa0*/  IADD3 R70, P3, PT, R71, R3, RZ ;  /* 0x0000000347467210 */ /* 0x000fe20007f7e0ff */
[----:B------:R-:W0:Y:S02]  /*78ab0*/  LDCU UR62, c[0x0][0x3b8] ;  /* 0x00007700ff3e77ac */ /* 0x000e240008000800 */
[----:B------:R-:W4:Y:S01]  /*78ac0*/  LDL.LU R8, [R1+0x2388] ;  /* 0x0023880001087983 */ /* 0x000f220000300800 */
[----:B------:R-:W0:Y:S03]  /*78ad0*/  LDCU UR58, c[0x0][0x3b8] ;  /* 0x00007700ff3a77ac */ /* 0x000e260008000800 */
[----:B------:R-:W4:Y:S01]  /*78ae0*/  LDL.LU R10, [R1+0x2394] ;  /* 0x00239400010a7983 */ /* 0x000f220000300800 */
[----:B-----5:R-:W-:-:S02]  /*78af0*/  IMAD.MOV.U32 R69, RZ, RZ, R72 ;  /* 0x000000ffff457224 */ /* 0x020fc400078e0048 */
[C---:B------:R-:W-:Y:S01]  /*78b00*/  VIADD R0, R71.reuse, UR57 ;  /* 0x0000003947007c36 */ /* 0x040fe20008000000 */
[----:B------:R-:W-:Y:S01]  /*78b10*/  LEA.HI.X.SX32 R71, R71, R2, 0x1, P3 ;  /* 0x0000000247477211 */ /* 0x000fe200018f0eff */
[----:B------:R-:W5:Y:S01]  /*78b20*/  LDCU UR57, c[0x0][0x3b8] ;  /* 0x00007700ff3977ac */ /* 0x000f620008000800 */
[----:B------:R-:W-:Y:S02]  /*78b30*/  SHF.R.S32.HI R69, RZ, 0x8, R69 ;  /* 0x00000008ff457819 */ /* 0x000fe40000011445 */
[----:B------:R-:W-:-:S03]  /*78b40*/  IADD3 R68, P3, PT, R0, R3, RZ ;  /* 0x0000000300447210 */ /* 0x000fc60007f7e0ff */
[----:B------:R0:W-:Y:S02]  /*78b50*/  @P0 STG.E.U8 desc[UR20][R70.64], R69 ;  /* 0x0000004546000986 */ /* 0x0001e4000c101114 */
[----:B0-----:R-:W-:Y:S02]  /*78b60*/  LEA.HI.X.SX32 R69, R0, R2, 0x1, P3 ;  /* 0x0000000200457211 */ /* 0x001fe400018f0eff */
[----:B--2---:R-:W-:Y:S02]  /*78b70*/  ISETP.LT.AND P3, PT, R4, UR54, !P1 ;  /* 0x0000003604007c0c */ /* 0x004fe4000cf61270 */
[----:B---3--:R-:W-:Y:S01]  /*78b80*/  F2FP.SATFINITE.E5M2.F32.PACK_AB_MERGE_C R72, R7, R6, RZ ;  /* 0x000000060748723e */ /* 0x008fe200048060ff */
[----:B------:R-:W2:Y:S01]  /*78b90*/  LDL.LU R4, [R1+0x234c] ;  /* 0x00234c0001047983 */ /* 0x000ea20000300800 */
[----:B------:R-:W-:Y:S01]  /*78ba0*/  VIADD R71, R0, UR55 ;  /* 0x0000003700477c36 */ /* 0x000fe20008000000 */
[----:B------:R-:W-:Y:S01]  /*78bb0*/  ISETP.LT.AND P0, PT, R5, UR56, !P1 ;  /* 0x0000003805007c0c */ /* 0x000fe2000cf01270 */
[----:B------:R-:W0:Y:S01]  /*78bc0*/  LDCU UR56, c[0x0][0x3b8] ;  /* 0x00007700ff3877ac */ /* 0x000e220008000800 */
[----:B------:R-:W-:Y:S01]  /*78bd0*/  PRMT R70, R72, 0x9910, RZ ;  /* 0x0000991048467816 */ /* 0x000fe200000000ff */
[----:B------:R3:W-:Y:S01]  /*78be0*/  @P4 STG.E.U8 desc[UR20][R68.64], R72 ;  /* 0x0000004844004986 */ /* 0x0007e2000c101114 */
[----:B------:R-:W0:Y:S03]  /*78bf0*/  LDCU UR55, c[0x0][0x3b8] ;  /* 0x00007700ff3777ac */ /* 0x000e260008000800 */
[----:B------:R-:W-:Y:S01]  /*78c00*/  IMAD.MOV.U32 R0, RZ, RZ, R70 ;  /* 0x000000ffff007224 */ /* 0x000fe200078e0046 */
[----:B------:R-:W5:Y:S01]  /*78c10*/  LDL.LU R6, [R1+0x270] ;  /* 0x0002700001067983 */ /* 0x000f620000300800 */
[----:B------:R-:W0:Y:S03]  /*78c20*/  LDCU UR54, c[0x0][0x3b8] ;  /* 0x00007700ff3677ac */ /* 0x000e260008000800 */
[----:B------:R-:W5:Y:S01]  /*78c30*/  LDL.LU R7, [R1+0x274] ;  /* 0x0002740001077983 */ /* 0x000f620000300800 */
[----:B---3--:R-:W-:-:S03]  /*78c40*/  IADD3 R68, P4, PT, R71, R3, RZ ;  /* 0x0000000347447210 */ /* 0x008fc60007f9e0ff */
[----:B------:R-:W3:Y:S01]  /*78c50*/  LDL.LU R5, [R1+0x2354] ;  /* 0x0023540001057983 */ /* 0x000ee20000300800 */
[----:B------:R-:W-:Y:S02]  /*78c60*/  SHF.R.S32.HI R0, RZ, 0x8, R0 ;  /* 0x00000008ff007819 */ /* 0x000fe40000011400 */
[C---:B------:R-:W-:Y:S01]  /*78c70*/  LEA.HI.X.SX32 R69, R71.reuse, R2, 0x1, P4 ;  /* 0x0000000247457211 */ /* 0x040fe200020f0eff */
[----:B------:R-:W-:Y:S01]  /*78c80*/  VIADD R71, R71, UR53 ;  /* 0x0000003547477c36 */ /* 0x000fe20008000000 */
[----:B----4-:R-:W-:Y:S01]  /*78c90*/  F2FP.SATFINITE.E5M2.F32.PACK_AB_MERGE_C R72, R9, R11, RZ ;  /* 0x0000000b0948723e */ /* 0x010fe200048060ff */
[----:B------:R-:W4:Y:S01]  /*78ca0*/  LDCU UR53, c[0x0][0x3b8] ;  /* 0x00007700ff3577ac */ /* 0x000f220008000800 */
[----:B------:R-:W3:Y:S02]  /*78cb0*/  LDL.LU R11, [R1+0x278] ;  /* 0x00027800010b7983 */ /* 0x000ee40000300800 */
[----:B------:R-:W-:Y:S02]  /*78cc0*/  IADD3 R70, P4, PT, R71, R3, RZ ;  /* 0x0000000347467210 */ /* 0x000fe40007f9e0ff */
[----:B------:R0:W-:Y:S01]  /*78cd0*/  @P5 STG.E.U8 desc[UR20][R68.64], R0 ;  /* 0x0000000044005986 */ /* 0x0001e2000c101114 */
[----:B------:R-:W-:-:S03]  /*78ce0*/  PRMT R73, R72, 0x9910, RZ ;  /* 0x0000991048497816 */ /* 0x000fc600000000ff */
[----:B------:R-:W3:Y:S01]  /*78cf0*/  LDL.LU R9, [R1+0x27c] ;  /* 0x00027c0001097983 */ /* 0x000ee20000300800 */
[C---:B0-----:R-:W-:Y:S01]  /*78d00*/  VIADD R0, R71.reuse, UR52 ;  /* 0x0000003447007c36 */ /* 0x041fe20008000000 */
[-C--:B------:R-:W-:Y:S01]  /*78d10*/  LEA.HI.X.SX32 R71, R71, R2.reuse, 0x1, P4 ;  /* 0x0000000247477211 */ /* 0x080fe200020f0eff */
[----:B------:R-:W0:Y:S03]  /*78d20*/  LDCU UR52, c[0x0][0x3b8] ;  /* 0x00007700ff3477ac */ /* 0x000e260008000800 */
[C---:B------:R-:W-:Y:S01]  /*78d30*/  IADD3 R68, P5, PT, R0.reuse, R3, RZ ;  /* 0x0000000300447210 */ /* 0x040fe20007fbe0ff */
[----:B------:R1:W-:Y:S03]  /*78d40*/  @P2 STG.E.U8 desc[UR20][R70.64], R72 ;  /* 0x0000004846002986 */ /* 0x0003e6000c101114 */
[----:B------:R-:W-:-:S02]  /*78d50*/  LEA.HI.X.SX32 R69, R0, R2, 0x1, P5 ;  /* 0x0000000200457211 */ /* 0x000fc400028f0eff */
[----:B------:R-:W-:Y:S01]  /*78d60*/  ISETP.LT.AND P4, PT, R8, UR51, !P1 ;  /* 0x0000003308007c0c */ /* 0x000fe2000cf81270 */
[----:B------:R-:W0:Y:S01]  /*78d70*/  LDCU UR51, c[0x0][0x3b8] ;  /* 0x00007700ff3377ac */ /* 0x000e220008000800 */
[----:B------:R-:W4:Y:S01]  /*78d80*/  LDL.LU R8, [R1+0x2380] ;  /* 0x0023800001087983 */ /* 0x000f220000300800 */
[----:B-1----:R-:W-:-:S05]  /*78d90*/  SHF.R.S32.HI R70, RZ, 0x8, R73 ;  /* 0x00000008ff467819 */ /* 0x002fca0000011449 */
[----:B------:R1:W-:Y:S01]  /*78da0*/  @P0 STG.E.U8 desc[UR20][R68.64], R70 ;  /* 0x0000004644000986 */ /* 0x0003e2000c101114 */
[----:B--2---:R-:W-:Y:S01]  /*78db0*/  ISETP.LT.AND P0, PT, R4, UR48, !P1 ;  /* 0x0000003004007c0c */ /* 0x004fe2000cf01270 */
[----:B------:R-:W-:Y:S02]  /*78dc0*/  VIADD R71, R0, UR49 ;  /* 0x0000003100477c36 */ /* 0x000fe40008000000 */
[----:B------:R-:W2:Y:S01]  /*78dd0*/  LDL.LU R4, [R1+0x238c] ;  /* 0x00238c0001047983 */ /* 0x000ea20000300800 */
[----:B------:R-:W-:Y:S01]  /*78de0*/  ISETP.LT.AND P2, PT, R10, UR50, !P1 ;  /* 0x000000320a007c0c */ /* 0x000fe2000cf41270 */
[----:B------:R-:W0:Y:S01]  /*78df0*/  LDCU UR50, c[0x0][0x3b8] ;  /* 0x00007700ff3277ac */ /* 0x000e220008000800 */
[C---:B-1----:R-:W-:Y:S01]  /*78e00*/  IADD3 R68, P5, PT, R71.reuse, R3, RZ ;  /* 0x0000000347447210 */ /* 0x042fe20007fbe0ff */
[----:B------:R-:W1:Y:S03]  /*78e10*/  LDCU UR49, c[0x0][0x3b8] ;  /* 0x00007700ff3177ac */ /* 0x000e660008000800 */
[----:B------:R-:W-:Y:S01]  /*78e20*/  LEA.HI.X.SX32 R69, R71, R2, 0x1, P5 ;  /* 0x0000000247457211 */ /* 0x000fe200028f0eff */
[----:B------:R-:W0:Y:S01]  /*78e30*/  LDCU UR48, c[0x0][0x3b8] ;  /* 0x00007700ff3077ac */ /* 0x000e220008000800 */
[----:B-----5:R-:W-:Y:S01]  /*78e40*/  F2FP.SATFINITE.E5M2.F32.PACK_AB_MERGE_C R0, R7, R6, RZ ;  /* 0x000000060700723e */ /* 0x020fe200048060ff */
[----:B------:R-:W-:Y:S01]  /*78e50*/  VIADD R71, R71, UR46 ;  /* 0x0000002e47477c36 */ /* 0x000fe20008000000 */
[----:B------:R-:W5:Y:S01]  /*78e60*/  LDL.LU R6, [R1+0x280] ;  /* 0x0002800001067983 */ /* 0x000f620000300800 */
[----:B------:R-:W0:Y:S01]  /*78e70*/  LDCU UR46, c[0x0][0x3b8] ;  /* 0x00007700ff2e77ac */ /* 0x000e220008000800 */
[----:B------:R-:W-:-:S02]  /*78e80*/  PRMT R72, R0, 0x9910, RZ ;  /* 0x0000991000487816 */ /* 0x000fc400000000ff */
[----:B------:R1:W-:Y:S01]  /*78e90*/  @P3 STG.E.U8 desc[UR20][R68.64], R0 ;  /* 0x0000000044003986 */ /* 0x0003e2000c101114 */
[----:B------:R-:W-:-:S03]  /*78ea0*/  IADD3 R70, P3, PT, R71, R3, RZ ;  /* 0x0000000347467210 */ /* 0x000fc60007f7e0ff */
[----:B------:R-:W5:Y:S01]  /*78eb0*/  LDL.LU R7, [R1+0x284] ;  /* 0x0002840001077983 */ /* 0x000f620000300800 */
[----:B-1----:R-:W-:Y:S02]  /*78ec0*/  IMAD.MOV.U32 R69, RZ, RZ, R72 ;  /* 0x000000ffff457224 */ /* 0x002fe400078e0048 */
[C---:B------:R-:W-:Y:S01]  /*78ed0*/  VIADD R0, R71.reuse, UR45 ;  /* 0x0000002d47007c36 */ /* 0x040fe20008000000 */
[-C--:B------:R-:W-:Y:S01]  /*78ee0*/  LEA.HI.X.SX32 R71, R71, R2.reuse, 0x1, P3 ;  /* 0x0000000247477211 */ /* 0x080fe200018f0eff */
[----:B------:R-:W1:Y:S01]  /*78ef0*/  LDCU UR45, c[0x0][0x3b8] ;  /* 0x00007700ff2d77ac */ /* 0x000e620008000800 */
[----:B------:R-:W-:Y:S02]  /*78f00*/  SHF.R.S32.HI R69, RZ, 0x8, R69 ;  /* 0x00000008ff457819 */ /* 0x000fe40000011445 */
[C---:B------:R-:W-:Y:S02]  /*78f10*/  IADD3 R68, P3, PT, R0.reuse, R3, RZ ;  /* 0x0000000300447210 */ /* 0x040fe40007f7e0ff */
[----:B---3--:R-:W-:Y:S01]  /*78f20*/  F2FP.SATFINITE.E5M2.F32.PACK_AB_MERGE_C R72, R9, R11, RZ ;  /* 0x0000000b0948723e */ /* 0x008fe200048060ff */
[----:B------:R3:W-:Y:S01]  /*78f30*/  @P4 STG.E.U8 desc[UR20][R70.64], R69 ;  /* 0x0000004546004986 */ /* 0x0007e2000c101114 */
[----:B------:R-:W-:Y:S01]  /*78f40*/  ISETP.LT.AND P5, PT, R5, UR47, !P1 ;  /* 0x0000002f05007c0c */ /* 0x000fe2000cfa1270 */
[----:B------:R-:W0:Y:S02]  /*78f50*/  LDCU UR47, c[0x0][0x3b8] ;  /* 0x00007700ff2f77ac */ /* 0x000e240008000800 */
[----:B------:R-:W5:Y:S04]  /*78f60*/  LDL.LU R5, [R1+0x23b8] ;  /* 0x0023b80001057983 */ /* 0x000f680000300800 */
[----:B------:R-:W5:Y:S01]  /*78f70*/  LDL.LU R10, [R1+0x236c] ;  /* 0x00236c00010a7983 */ /* 0x000f620000300800 */
[----:B---3--:R-:W-:-:S05]  /*78f80*/  LEA.HI.X.SX32 R69, R0, R2, 0x1, P3 ;  /* 0x0000000200457211 */ /* 0x008fca00018f0eff */
[----:B------:R3:W-:Y:S01]  /*78f90*/  @P2 STG.E.U8 desc[UR20][R68.64], R72 ;  /* 0x0000004844002986 */ /* 0x0007e2000c101114 */
[----:B--2---:R-:W-:Y:S01]  /*78fa0*/  ISETP.LT.AND P2, PT, R4, UR42, !P1 ;  /* 0x0000002a04007c0c */ /* 0x004fe2000cf41270 */
[----:B------:R-:W-:Y:S02]  /*78fb0*/  VIADD R71, R0, UR43 ;  /* 0x0000002b00477c36 */ /* 0x000fe40008000000 */
[----:B------:R-:W2:Y:S01]  /*78fc0*/  LDL.LU R4, [R1+0x2374] ;  /* 0x0023740001047983 */ /* 0x000ea20000300800 */
[----:B------:R-:W-:Y:S01]  /*78fd0*/  PRMT R70, R72, 0x9910, RZ ;  /* 0x0000991048467816 */ /* 0x000fe200000000ff */
[----:B------:R-:W0:Y:S02]  /*78fe0*/  LDCU UR43, c[0x0][0x3b8] ;  /* 0x00007700ff2b77ac */ /* 0x000e240008000800 */
[----:B------:R-:W2:Y:S01]  /*78ff0*/  LDL.LU R11, [R1+0x288] ;  /* 0x00028800010b7983 */ /* 0x000ea20000300800 */
[CC--:B---3--:R-:W-:Y:S01]  /*79000*/  IADD3 R68, P4, PT, R71.reuse, R3.reuse, RZ ;  /* 0x0000000347447210 */ /* 0x0c8fe20007f9e0ff */
[----:B------:R-:W-:Y:S01]  /*79010*/  IMAD.MOV.U32 R0, RZ, RZ, R70 ;  /* 0x000000ffff007224 */ /* 0x000fe200078e0046 */
[----:B----4-:R-:W-:Y:S01]  /*79020*/  ISETP.LT.AND P3, PT, R8, UR44, !P1 ;  /* 0x0000002c08007c0c */ /* 0x010fe2000cf61270 */
[----:B------:R-:W3:Y:S01]  /*79030*/  LDL.LU R9, [R1+0x28c] ;  /* 0x00028c0001097983 */ /* 0x000ee20000300800 */
[C---:B------:R-:W-:Y:S01]  /*79040*/  LEA.HI.X.SX32 R69, R71.reuse, R2, 0x1, P4 ;  /* 0x0000000247457211 */ /* 0x040fe200020f0eff */
[----:B------:R-:W-:Y:S01]  /*79050*/  VIADD R71, R71, UR41 ;  /* 0x0000002947477c36 */ /* 0x000fe20008000000 */
[----:B------:R-:W-:Y:S01]  /*79060*/  SHF.R.S32.HI R0, RZ, 0x8, R0 ;  /* 0x00000008ff007819 */ /* 0x000fe20000011400 */
[----:B------:R-:W4:Y:S01]  /*79070*/  LDL.LU R8, [R1+0x237c] ;  /* 0x00237c0001087983 */ /* 0x000f220000300800 */
[----:B------:R-:W0:Y:S03]  /*79080*/  LDCU UR44, c[0x0][0x3b8] ;  /* 0x00007700ff2c77ac */ /* 0x000e260008000800 */
[----:B------:R1:W-:Y:S01]  /*79090*/  @P0 STG.E.U8 desc[UR20][R68.64], R0 ;  /* 0x0000000044000986 */ /* 0x0003e2000c101114 */
[----:B------:R-:W-:Y:S01]  /*790a0*/  IADD3 R70, P0, PT, R71, R3, RZ ;  /* 0x0000000347467210 */ /* 0x000fe20007f1e0ff */
[----:B------:R-:W0:Y:S01]  /*790b0*/  LDCU UR42, c[0x0][0x3b8] ;  /* 0x00007700ff2a77ac */ /* 0x000e220008000800 */
[----:B-----5:R-:W-:-:S02]  /*790c0*/  F2FP.SATFINITE.E5M2.F32.PACK_AB_MERGE_C R72, R7, R6, RZ ;  /* 0x000000060748723e */ /* 0x020fc400048060ff */
[----:B------:R-:W5:Y:S01]  /*790d0*/  LDL.LU R6, [R1+0x290] ;  /* 0x0002900001067983 */ /* 0x000f620000300800 */
[----:B------:R-:W0:Y:S03]  /*790e0*/  LDCU UR41, c[0x0][0x3b8] ;  /* 0x00007700ff2977ac */ /* 0x000e260008000800 */
[----:B------:R-:W5:Y:S01]  /*790f0*/  LDL.LU R7, [R1+0x294] ;  /* 0x0002940001077983 */ /* 0x000f620000300800 */
[C---:B-1----:R-:W-:Y:S01]  /*79100*/  VIADD R0, R71.reuse, UR40 ;  /* 0x0000002847007c36 */ /* 0x042fe20008000000 */
[----:B------:R-:W-:Y:S01]  /*79110*/  LEA.HI.X.SX32 R71, R71, R2, 0x1, P0 ;  /* 0x0000000247477211 */ /* 0x000fe200000f0eff */
[----:B------:R-:W1:Y:S04]  /*79120*/  LDCU UR40, c[0x0][0x3b8] ;  /* 0x00007700ff2877ac */ /* 0x000e680008000800 */
[----:B------:R0:W-:Y:S01]  /*79130*/  @P5 STG.E.U8 desc[UR20][R70.64], R72 ;  /* 0x0000004846005986 */ /* 0x0001e2000c101114 */
[----:B------:R-:W-:Y:S01]  /*79140*/  ISETP.LT.AND P0, PT, R5, UR39, !P1 ;  /* 0x0000002705007c0c */ /* 0x000fe2000cf01270 */
[----:B------:R-:W0:Y:S02]  /*79150*/  LDCU UR39, c[0x0][0x3b8] ;  /* 0x00007700ff2777ac */ /* 0x000e240008000800 */
[----:B------:R-:W5:Y:S01]  /*79160*/  LDL.LU R5, [R1+0x23ac] ;  /* 0x0023ac0001057983 */ /* 0x000f620000300800 */
        /* <DEDUP_REMOVED lines=8> */
[----:B---3--:R-:W-:Y:S01]  /*791f0*/  F2FP.SATFINITE.E5M2.F32.PACK_AB_MERGE_C R0, R9, R11, RZ ;  /* 0x0000000b0900723e */ /* 0x008fe200048060ff */
[----:B------:R-:W3:Y:S02]  /*79200*/  LDCU UR37, c[0x0][0x3b8] ;  /* 0x00007700ff2577ac */ /* 0x000ee40008000800 */
[----:B------:R0:W-:Y:S01]  /*79210*/  @P3 STG.E.U8 desc[UR20][R68.64], R70 ;  /* 0x0000004644003986 */ /* 0x0001e2000c101114 */
[----:B------:R-:W-:Y:S01]  /*79220*/  ISETP.LT.AND P4, PT, R10, UR77, !P1 ;  /* 0x0000004d0a007c0c */ /* 0x000fe2000cf81270 */
[----:B------:R-:W1:Y:S02]  /*79230*/  LDCU UR77, c[0x0][0x3b8] ;  /* 0x00007700ff4d77ac */ /* 0x000e640008000800 */
[----:B------:R-:W3:Y:S01]  /*79240*/  LDL.LU R10, [R1+0x298] ;  /* 0x00029800010a7983 */ /* 0x000ee20000300800 */
[----:B------:R-:W-:-:S03]  /*79250*/  PRMT R72, R0, 0x9910, RZ ;  /* 0x0000991000487816 */ /* 0x000fc600000000ff */
[----:B------:R-:W3:Y:S01]  /*79260*/  LDL.LU R11, [R1+0x29c] ;  /* 0x00029c00010b7983 */ /* 0x000ee20000300800 */
[----:B0-----:R-:W-:-:S03]  /*79270*/  IADD3 R68, P3, PT, R71, R3, RZ ;  /* 0x0000000347447210 */ /* 0x001fc60007f7e0ff */
[----:B------:R-:W3:Y:S01]  /*79280*/  LDL.LU R9, [R1+0x2384] ;  /* 0x0023840001097983 */ /* 0x000ee20000300800 */
[C---:B------:R-:W-:Y:S01]  /*79290*/  LEA.HI.X.SX32 R69, R71.reuse, R2, 0x1, P3 ;  /* 0x0000000247457211 */ /* 0x040fe200018f0eff */
[----:B------:R-:W-:Y:S01]  /*792a0*/  VIADD R71, R71, UR35 ;  /* 0x0000002347477c36 */ /* 0x000fe20008000000 */
[----:B----4-:R-:W-:Y:S01]  /*792b0*/  ISETP.LT.AND P3, PT, R8, UR36, !P1 ;  /* 0x0000002408007c0c */ /* 0x010fe2000cf61270 */
[----:B------:R-:W0:Y:S01]  /*792c0*/  LDCU UR36, c[0x0][0x3b8] ;  /* 0x00007700ff2477ac */ /* 0x000e220008000800 */
[----:B------:R-:W4:Y:S01]  /*792d0*/  LDL.LU R8, [R1+0x2390] ;  /* 0x0023900001087983 */ /* 0x000f220000300800 */
[----:B------:R-:W0:Y:S03]  /*792e0*/  LDCU UR35, c[0x0][0x3b8] ;  /* 0x00007700ff2377ac */ /* 0x000e260008000800 */
[----:B------:R1:W-:Y:S01]  /*792f0*/  @P2 STG.E.U8 desc[UR20][R68.64], R0 ;  /* 0x0000000044002986 */ /* 0x0003e2000c101114 */
[----:B------:R-:W-:Y:S01]  /*79300*/  IADD3 R70, P2, PT, R71, R3, RZ ;  /* 0x0000000347467210 */ /* 0x000fe20007f5e0ff */
[----:B-1----:R-:W-:-:S02]  /*79310*/  IMAD.MOV.U32 R69, RZ, RZ, R72 ;  /* 0x000000ffff457224 */ /* 0x002fc400078e0048 */
[C---:B------:R-:W-:Y:S01]  /*79320*/  VIADD R0, R71.reuse, UR34 ;  /* 0x0000002247007c36 */ /* 0x040fe20008000000 */
[----:B------:R-:W-:Y:S01]  /*79330*/  LEA.HI.X.SX32 R71, R71, R2, 0x1, P2 ;  /* 0x0000000247477211 */ /* 0x000fe200010f0eff */
[----:B------:R-:W1:Y:S01]  /*79340*/  LDCU UR34, c[0x0][0x3b8] ;  /* 0x00007700ff2277ac */ /* 0x000e620008000800 */
[----:B------:R-:W-:Y:S02]  /*79350*/  SHF.R.S32.HI R69, RZ, 0x8, R69 ;  /* 0x00000008ff457819 */ /* 0x000fe40000011445 */
[C---:B------:R-:W-:Y:S02]  /*79360*/  IADD3 R68, P2, PT, R0.reuse, R3, RZ ;  /* 0x0000000300447210 */ /* 0x040fe40007f5e0ff */
[----:B-----5:R-:W-:Y:S01]  /*79370*/  F2FP.SATFINITE.E5M2.F32.PACK_AB_MERGE_C R72, R7, R6, RZ ;  /* 0x000000060748723e */ /* 0x020fe200048060ff */
[----:B------:R5:W-:Y:S01]  /*79380*/  @P0 STG.E.U8 desc[UR20][R70.64], R69 ;  /* 0x0000004546000986 */ /* 0x000be2000c101114 */
[----:B------:R-:W-:Y:S01]  /*79390*/  ISETP.LT.AND P0, PT, R5, UR33, !P1 ;  /* 0x0000002105007c0c */ /* 0x000fe2000cf01270 */
[----:B------:R-:W0:Y:S02]  /*793a0*/  LDCU UR33, c[0x0][0x3b8] ;  /* 0x00007700ff2177ac */ /* 0x000e240008000800 */
[----:B------:R-:W4:Y:S04]  /*793b0*/  LDL.LU R6, [R1+0x23a4] ;  /* 0x0023a40001067983 */ /* 0x000f280000300800 */
[----:B------:R-:W4:Y:S01]  /*793c0*/  LDL.LU R7, [R1+0x2a0] ;  /* 0x0002a00001077983 */ /* 0x000f220000300800 */
[----:B-----5:R-:W-:-:S03]  /*793d0*/  LEA.HI.X.SX32 R69, R0, R2, 0x1, P2 ;  /* 0x0000000200457211 */ /* 0x020fc600010f0eff */
[----:B------:R-:W5:Y:S01]  /*793e0*/  LDL.LU R5, [R1+0x2a4] ;  /* 0x0002a40001057983 */ /* 0x000f620000300800 */
[----:B--2---:R-:W-:Y:S01]  /*793f0*/  ISETP.LT.AND P2, PT, R4, UR31, !P1 ;  /* 0x0000001f04007c0c */ /* 0x004fe2000cf41270 */
[----:B------:R-:W-:Y:S02]  /*79400*/  VIADD R71, R0, UR32 ;  /* 0x0000002000477c36 */ /* 0x000fe40008000000 */
[----:B------:R-:W2:Y:S01]  /*79410*/  LDL.LU R4, [R1+0x23a8] ;  /* 0x0023a80001047983 */ /* 0x000ea20000300800 */
[----:B------:R-:W-:Y:S01]  /*79420*/  PRMT R70, R72, 0x9910, RZ ;  /* 0x0000991048467816 */ /* 0x000fe200000000ff */
[----:B------:R-:W0:Y:S02]  /*79430*/  LDCU UR32, c[0x0][0x3b8] ;  /* 0x00007700ff2077ac */ /* 0x000e240008000800 */
[----:B------:R1:W-:Y:S02]  /*79440*/  @P4 STG.E.U8 desc[UR20][R68.64], R72 ;  /* 0x0000004844004986 */ /* 0x0003e4000c101114 */
[----:B------:R-:W-:Y:S01]  /*79450*/  IMAD.MOV.U32 R0, RZ, RZ, R70 ;  /* 0x000000ffff007224 */ /* 0x000fe200078e0046 */
[----:B------:R-:W0:Y:S01]  /*79460*/  LDCU UR31, c[0x0][0x3b8] ;  /* 0x00007700ff1f77ac */ /* 0x000e220008000800 */
[----:B------:R-:W2:Y:S03]  /*79470*/  LDL.LU R12, [R1+0x2a8] ;  /* 0x0002a800010c7983 */ /* 0x000ea60000300800 */
[----:B------:R-:W-:Y:S01]  /*79480*/  SHF.R.S32.HI R0, RZ, 0x8, R0 ;  /* 0x00000008ff007819 */ /* 0x000fe20000011400 */
[----:B------:R-:W2:Y:S01]  /*79490*/  LDL.LU R13, [R1+0x2ac] ;  /* 0x0002ac00010d7983 */ /* 0x000ea20000300800 */
[----:B-1----:R-:W-:-:S04]  /*794a0*/  IADD3 R68, P4, PT, R71, R3, RZ ;  /* 0x0000000347447210 */ /* 0x002fc80007f9e0ff */
[C---:B------:R-:W-:Y:S01]  /*794b0*/  LEA.HI.X.SX32 R69, R71.reuse, R2, 0x1, P4 ;  /* 0x0000000247457211 */ /* 0x040fe200020f0eff */
[----:B------:R-:W-:Y:S01]  /*794c0*/  VIADD R71, R71, UR30 ;  /* 0x0000001e47477c36 */ /* 0x000fe20008000000 */
[----:B---3--:R-:W-:Y:S01]  /*794d0*/  F2FP.SATFINITE.E5M2.F32.PACK_AB_MERGE_C R72, R11, R10, RZ ;  /* 0x0000000a0b48723e */ /* 0x008fe200048060ff */
[----:B------:R-:W1:Y:S01]  /*794e0*/  LDCU UR30, c[0x0][0x3b8] ;  /* 0x00007700ff1e77ac */ /* 0x000e620008000800 */
[----:B------:R-:W3:Y:S02]  /*794f0*/  LDL.LU R11, [R1+0x23c4] ;  /* 0x0023c400010b7983 */ /* 0x000ee40000300800 */
[CC--:B------:R-:W-:Y:S02]  /*79500*/  IADD3 R70, P4, PT, R71.reuse, R3.reuse, RZ ;  /* 0x0000000347467210 */ /* 0x0c0fe40007f9e0ff */
[----:B------:R0:W-:Y:S01]  /*79510*/  @P5 STG.E.U8 desc[UR20][R68.64], R0 ;  /* 0x0000000044005986 */ /* 0x0001e2000c101114 */
[----:B------:R-:W-:Y:S01]  /*79520*/  PRMT R73, R72, 0x9910, RZ ;  /* 0x0000991048497816 */ /* 0x000fe200000000ff */
[C---:B0-----:R-:W-:Y:S01]  /*79530*/  VIADD R0, R71.reuse, UR29 ;  /* 0x0000001d47007c36 */ /* 0x041fe20008000000 */
[-C--:B------:R-:W-:Y:S01]  /*79540*/  LEA.HI.X.SX32 R71, R71, R2.reuse, 0x1, P4 ;  /* 0x0000000247477211 */ /* 0x080fe200020f0eff */
[----:B------:R-:W0:Y:S03]  /*79550*/  LDCU UR29, c[0x0][0x3b8] ;  /* 0x00007700ff1d77ac */ /* 0x000e260008000800 */
[C---:B------:R-:W-:Y:S01]  /*79560*/  IADD3 R68, P5, PT, R0.reuse, R3, RZ ;  /* 0x0000000300447210 */ /* 0x040fe20007fbe0ff */
[----:B------:R1:W-:Y:S03]  /*79570*/  @P3 STG.E.U8 desc[UR20][R70.64], R72 ;  /* 0x0000004846003986 */ /* 0x0003e6000c101114 */
[----:B------:R-:W-:-:S02]  /*79580*/  LEA.HI.X.SX32 R69, R0, R2, 0x1, P5 ;  /* 0x0000000200457211 */ /* 0x000fc400028f0eff */
[----:B-1----:R-:W-:Y:S01]  /*79590*/  SHF.R.S32.HI R70, RZ, 0x8, R73 ;  /* 0x00000008ff467819 */ /* 0x002fe20000011449 */
[----:B------:R-:W-:Y:S01]  /*795a0*/  VIADD R71, R0, UR27 ;  /* 0x0000001b00477c36 */ /* 0x000fe20008000000 */
[----:B----4-:R-:W-:Y:S01]  /*795b0*/  ISETP.LT.AND P3, PT, R8, UR28, !P1 ;  /* 0x0000001c08007c0c */ /* 0x010fe2000cf61270 */
[----:B------:R-:W1:Y:S02]  /*795c0*/  LDCU UR28, c[0x0][0x3b8] ;  /* 0x00007700ff1c77ac */ /* 0x000e640008000800 */
[----:B------:R4:W-:Y:S01]  /*795d0*/  @P0 STG.E.U8 desc[UR20][R68.64], R70 ;  /* 0x0000004644000986 */ /* 0x0009e2000c101114 */
[----:B------:R-:W-:Y:S01]  /*795e0*/  ISETP.LT.AND P4, PT, R9, UR76, !P1 ;  /* 0x0000004c09007c0c */ /* 0x000fe2000cf81270 */
[----:B------:R-:W0:Y:S01]  /*795f0*/  LDCU UR76, c[0x0][0x3b8] ;  /* 0x00007700ff4c77ac */ /* 0x000e220008000800 */
[----:B-----5:R-:W-:Y:S01]  /*79600*/  F2FP.SATFINITE.E5M2.F32.PACK_AB_MERGE_C R0, R5, R7, RZ ;  /* 0x000000070500723e */ /* 0x020fe200048060ff */
[----:B------:R-:W5:Y:S01]  /*79610*/  LDCU UR27, c[0x0][0x3b8] ;  /* 0x00007700ff1b77ac */ /* 0x000f620008000800 */
[----:B----4-:R-:W-:-:S04]  /*79620*/  IADD3 R68, P5, PT, R71, R3, RZ ;  /* 0x0000000347447210 */ /* 0x010fc80007fbe0ff */
[C---:B------:R-:W-:Y:S02]  /*79630*/  LEA.HI.X.SX32 R69, R71.reuse, R2, 0x1, P5 ;  /* 0x0000000247457211 */ /* 0x040fe400028f0eff */
[----:B--2---:R-:W-:Y:S01]  /*79640*/  ISETP.LT.AND P5, PT, R4, UR25, !P1 ;  /* 0x0000001904007c0c */ /* 0x004fe2000cfa1270 */
[----:B------:R-:W-:Y:S01]  /*79650*/  VIADD R71, R71, UR24 ;  /* 0x0000001847477c36 */ /* 0x000fe20008000000 */
[----:B------:R-:W2:Y:S01]  /*79660*/  LDL.LU R4, [R1+0x2398] ;  /* 0x0023980001047983 */ /* 0x000ea20000300800 */
[----:B------:R-:W-:Y:S01]  /*79670*/  PRMT R72, R0, 0x9910, RZ ;  /* 0x0000991000487816 */ /* 0x000fe200000000ff */
[----:B------:R-:W4:Y:S02]  /*79680*/  LDCU UR25, c[0x0][0x3b8] ;  /* 0x00007700ff1977ac */ /* 0x000f240008000800 */
[----:B------:R-:W4:Y:S01]  /*79690*/  LDL.LU R10, [R1+0x23a0] ;  /* 0x0023a000010a7983 */ /* 0x000f220000300800 */
[----:B------:R-:W-:Y:S01]  /*796a0*/  ISETP.LT.AND P0, PT, R6, UR26, !P1 ;  /* 0x0000001a06007c0c */ /* 0x000fe2000cf01270 */
[----:B------:R-:W0:Y:S02]  /*796b0*/  LDCU UR26, c[0x0][0x3b8] ;  /* 0x00007700ff1a77ac */ /* 0x000e240008000800 */
[----:B------:R-:W4:Y:S01]  /*796c0*/  LDL.LU R5, [R1+0x239c] ;  /* 0x00239c0001057983 */ /* 0x000f220000300800 */
[----:B------:R-:W0:Y:S03]  /*796d0*/  LDCU UR24, c[0x0][0x3b8] ;  /* 0x00007700ff1877ac */ /* 0x000e260008000800 */
[----:B------:R-:W4:Y:S04]  /*796e0*/  LDL.LU R8, [R1+0x2b0] ;  /* 0x0002b00001087983 */ /* 0x000f280000300800 */
[----:B------:R-:W5:Y:S04]  /*796f0*/  LDL.LU R9, [R1+0x2b4] ;  /* 0x0002b40001097983 */ /* 0x000f680000300800 */
[----:B------:R-:W5:Y:S04]  /*79700*/  LDL.LU R6, [R1+0x2b8] ;  /* 0x0002b80001067983 */ /* 0x000f680000300800 */
[----:B------:R-:W5:Y:S04]  /*79710*/  LDL.LU R7, [R1+0x2bc] ;  /* 0x0002bc0001077983 */ /* 0x000f680000300800 */
[----:B------:R0:W-:Y:S01]  /*79720*/  @P2 STG.E.U8 desc[UR20][R68.64], R0 ;  /* 0x0000000044002986 */ /* 0x0001e2000c101114 */
[----:B------:R-:W-:Y:S01]  /*79730*/  IADD3 R70, P2, PT, R71, R3, RZ ;  /* 0x0000000347467210 */ /* 0x000fe20007f5e0ff */
[----:B0-----:R-:W-:-:S02]  /*79740*/  IMAD.MOV.U32 R69, RZ, RZ, R72 ;  /* 0x000000ffff457224 */ /* 0x001fc400078e0048 */
[C---:B------:R-:W-:Y:S01]  /*79750*/  VIADD R0, R71.reuse, UR23 ;  /* 0x0000001747007c36 */ /* 0x040fe20008000000 */
[----:B------:R-:W-:Y:S01]  /*79760*/  LEA.HI.X.SX32 R71, R71, R2, 0x1, P2 ;  /* 0x0000000247477211 */ /* 0x000fe200010f0eff */
[----:B------:R-:W0:Y:S01]  /*79770*/  LDCU UR23, c[0x0][0x3b8] ;  /* 0x00007700ff1777ac */ /* 0x000e220008000800 */
[----:B------:R-:W-:Y:S02]  /*79780*/  SHF.R.S32.HI R69, RZ, 0x8, R69 ;  /* 0x00000008ff457819 */ /* 0x000fe40000011445 */
[CC--:B------:R-:W-:Y:S02]  /*79790*/  IADD3 R68, P2, PT, R0.reuse, R3.reuse, RZ ;  /* 0x0000000300447210 */ /* 0x0c0fe40007f5e0ff */
[----:B------:R-:W-:Y:S01]  /*797a0*/  F2FP.SATFINITE.E5M2.F32.PACK_AB_MERGE_C R72, R13, R12, RZ ;  /* 0x0000000c0d48723e */ /* 0x000fe200048060ff */
[----:B------:R0:W-:Y:S02]  /*797b0*/  @P4 STG.E.U8 desc[UR20][R70.64], R69 ;  /* 0x0000004546004986 */ /* 0x0001e4000c101114 */
[CC--:B0-----:R-:W-:Y:S01]  /*797c0*/  LEA.HI.X.SX32 R69, R0.reuse, R2.reuse, 0x1, P2 ;  /* 0x0000000200457211 */ /* 0x0c1fe200010f0eff */
[----:B------:R-:W-:Y:S01]  /*797d0*/  VIADD R71, R0, UR19 ;  /* 0x0000001300477c36 */ /* 0x000fe20008000000 */
[----:B------:R-:W-:Y:S01]  /*797e0*/  PRMT R73, R72, 0x9910, RZ ;  /* 0x0000991048497816 */ /* 0x000fe200000000ff */
[----:B------:R-:W0:Y:S02]  /*797f0*/  LDCU UR19, c[0x0][0x3b8] ;  /* 0x00007700ff1377ac */ /* 0x000e240008000800 */
[----:B------:R0:W-:Y:S01]  /*79800*/  @P3 STG.E.U8 desc[UR20][R68.64], R72 ;  /* 0x0000004844003986 */ /* 0x0001e2000c101114 */
[CC--:B------:R-:W-:Y:S01]  /*79810*/  IADD3 R70, P3, PT, R71.reuse, R3.reuse, RZ ;  /* 0x0000000347467210 */ /* 0x0c0fe20007f7e0ff */
[----:B------:R-:W-:Y:S01]  /*79820*/  VIADD R0, R71, UR18 ;  /* 0x0000001247007c36 */ /* 0x000fe20008000000 */
[----:B---3--:R-:W-:Y:S01]  /*79830*/  ISETP.LT.AND P2, PT, R11, UR22, !P1 ;  /* 0x000000160b007c0c */ /* 0x008fe2000cf41270 */
[----:B------:R-:W3:Y:S01]  /*79840*/  LDCU UR22, c[0x0][0x3b8] ;  /* 0x00007700ff1677ac */ /* 0x000ee20008000800 */
[----:B------:R-:W-:Y:S01]  /*79850*/  LEA.HI.X.SX32 R71, R71, R2, 0x1, P3 ;  /* 0x0000000247477211 */ /* 0x000fe200018f0eff */
[----:B------:R-:W0:Y:S01]  /*79860*/  LDCU UR18, c[0x0][0x3b8] ;  /* 0x00007700ff1277ac */ /* 0x000e220008000800 */
[----:B--2---:R-:W-:Y:S01]  /*79870*/  ISETP.LT.AND P3, PT, R4, UR17, !P1 ;  /* 0x0000001104007c0c */ /* 0x004fe2000cf61270 */
[----:B0-----:R-:W-:Y:S01]  /*79880*/  IMAD.MOV.U32 R69, RZ, RZ, R73 ;  /* 0x000000ffff457224 */ /* 0x001fe200078e0049 */
[----:B------:R-:W2:Y:S01]  /*79890*/  LDL.LU R4, [R1+0x23c8] ;  /* 0x0023c80001047983 */ /* 0x000ea20000300800 */
[----:B------:R-:W-:Y:S01]  /*798a0*/  IADD3 R68, P4, PT, R0, R3, RZ ;  /* 0x0000000300447210 */ /* 0x000fe20007f9e0ff */
[----:B------:R-:W0:Y:S02]  /*798b0*/  LDCU UR17, c[0x0][0x3b8] ;  /* 0x00007700ff1177ac */ /* 0x000e240008000800 */
[----:B------:R-:W-:-:S05]  /*798c0*/  SHF.R.S32.HI R69, RZ, 0x8, R69 ;  /* 0x00000008ff457819 */ /* 0x000fca0000011445 */
[----:B------:R0:W-:Y:S01]  /*798d0*/  @P0 STG.E.U8 desc[UR20][R70.64], R69 ;  /* 0x0000004546000986 */ /* 0x0001e2000c101114 */
[----:B----4-:R-:W-:Y:S01]  /*798e0*/  ISETP.LT.AND P0, PT, R10, UR14, !P1 ;  /* 0x0000000e0a007c0c */ /* 0x010fe2000cf01270 */
[----:B------:R-:W4:Y:S01]  /*798f0*/  LDCU UR14, c[0x0][0x3b8] ;  /* 0x00007700ff0e77ac */ /* 0x000f220008000800 */
[C---:B0-----:R-:W-:Y:S02]  /*79900*/  LEA.HI.X.SX32 R69, R0.reuse, R2, 0x1, P4 ;  /* 0x0000000200457211 */ /* 0x041fe400020f0eff */
[----:B------:R-:W-:Y:S02]  /*79910*/  ISETP.LT.AND P4, PT, R5, UR75, !P1 ;  /* 0x0000004b05007c0c */ /* 0x000fe4000cf81270 */
[----:B-----5:R-:W-:Y:S01]  /*79920*/  F2FP.SATFINITE.E5M2.F32.PACK_AB_MERGE_C R74, R7, R6, RZ ;  /* 0x00000006074a723e */ /* 0x020fe200048060ff */
[----:B------:R-:W5:Y:S01]  /*79930*/  LDL.LU R5, [R1+0x23b4] ;  /* 0x0023b40001057983 */ /* 0x000f620000300800 */
[----:B------:R-:W-:Y:S01]  /*79940*/  F2FP.SATFINITE.E5M2.F32.PACK_AB_MERGE_C R70, R9, R8, RZ ;  /* 0x000000080946723e */ /* 0x000fe200048060ff */
[----:B------:R-:W-:Y:S01]  /*79950*/  VIADD R71, R0, UR13 ;  /* 0x0000000d00477c36 */ /* 0x000fe20008000000 */
[----:B------:R-:W0:Y:S01]  /*79960*/  LDCU UR13, c[0x0][0x3b8] ;  /* 0x00007700ff0d77ac */ /* 0x000e220008000800 */
[----:B------:R-:W3:Y:S01]  /*79970*/  LDL.LU R10, [R1+0x23d4] ;  /* 0x0023d400010a7983 */ /* 0x000ee20000300800 */
[----:B------:R-:W0:Y:S03]  /*79980*/  LDCU UR75, c[0x0][0x3b8] ;  /* 0x00007700ff4b77ac */ /* 0x000e260008000800 */
[----:B------:R-:W3:Y:S04]  /*79990*/  LDL.LU R6, [R1+0x23b0] ;  /* 0x0023b00001067983 */ /* 0x000ee80000300800 */
[----:B------:R-:W4:Y:S04]  /*799a0*/  LDL.LU R11, [R1+0x2c0] ;  /* 0x0002c000010b7983 */ /* 0x000f280000300800 */
[----:B------:R-:W4:Y:S04]  /*799b0*/  LDL.LU R8, [R1+0x2c4] ;  /* 0x0002c40001087983 */ /* 0x000f280000300800 */
[----:B------:R0:W-:Y:S01]  /*799c0*/  @P5 STG.E.U8 desc[UR20][R68.64], R70 ;  /* 0x0000004644005986 */ /* 0x0001e2000c101114 */
[----:B------:R-:W-:Y:S01]  /*799d0*/  VIADD R0, R71, UR16 ;  /* 0x0000001047007c36 */ /* 0x000fe20008000000 */
[----:B------:R-:W1:Y:S02]  /*799e0*/  LDCU UR16, c[0x0][0x3b8] ;  /* 0x00007700ff1077ac */ /* 0x000e640008000800 */
[----:B------:R-:W5:Y:S01]  /*799f0*/  LDL.LU R9, [R1+0x2c8] ;  /* 0x0002c80001097983 */ /* 0x000f620000300800 */
[----:B0-----:R-:W-:-:S02]  /*79a00*/  PRMT R69, R70, 0x9910, RZ ;  /* 0x0000991046457816 */ /* 0x001fc400000000ff */
[C---:B------:R-:W-:Y:S02]  /*79a10*/  IADD3 R70, P5, PT, R71.reuse, R3, RZ ;  /* 0x0000000347467210 */ /* 0x040fe40007fbe0ff */
[----:B------:R-:W-:Y:S02]  /*79a20*/  SHF.R.S32.HI R69, RZ, 0x8, R69 ;  /* 0x00000008ff457819 */ /* 0x000fe40000011445 */
[----:B------:R-:W-:-:S05]  /*79a30*/  LEA.HI.X.SX32 R71, R71, R2, 0x1, P5 ;  /* 0x0000000247477211 */ /* 0x000fca00028f0eff */
[----:B------:R0:W-:Y:S01]  /*79a40*/  @P2 STG.E.U8 desc[UR20][R70.64], R69 ;  /* 0x0000004546002986 */ /* 0x0001e2000c101114 */
[----:B--2---:R-:W-:Y:S01]  /*79a50*/  ISETP.LT.AND P2, PT, R4, UR11, !P1 ;  /* 0x0000000b04007c0c */ /* 0x004fe2000cf41270 */
[C---:B------:R-:W-:Y:S02]  /*79a60*/  VIADD R72, R0.reuse, UR15 ;  /* 0x0000000f00487c36 */ /* 0x040fe40008000000 */
[----:B------:R-:W2:Y:S01]  /*79a70*/  LDL.LU R4, [R1+0x2cc] ;  /* 0x0002cc0001047983 */ /* 0x000ea20000300800 */
[C---:B------:R-:W-:Y:S01]  /*79a80*/  IADD3 R68, P5, PT, R0.reuse, R3, RZ ;  /* 0x0000000300447210 */ /* 0x040fe20007fbe0ff */
[----:B------:R-:W1:Y:S02]  /*79a90*/  LDCU UR15, c[0x0][0x3b8] ;  /* 0x00007700ff0f77ac */ /* 0x000e640008000800 */
[----:B------:R-:W2:Y:S01]  /*79aa0*/  LDL.LU R7, [R1+0x23cc] ;  /* 0x0023cc0001077983 */ /* 0x000ea20000300800 */
[----:B0-----:R-:W-:Y:S01]  /*79ab0*/  LEA.HI.X.SX32 R69, R0, R2, 0x1, P5 ;  /* 0x0000000200457211 */ /* 0x001fe200028f0eff */
[----:B------:R-:W0:Y:S01]  /*79ac0*/  LDCU UR11, c[0x0][0x3b8] ;  /* 0x00007700ff0b77ac */ /* 0x000e220008000800 */
[----:B------:R-:W-:-:S03]  /*79ad0*/  PRMT R0, R74, 0x9910, RZ ;  /* 0x000099104a007816 */ /* 0x000fc600000000ff */
[----:B------:R1:W-:Y:S01]  /*79ae0*/  @P3 STG.E.U8 desc[UR20][R68.64], R74 ;  /* 0x0000004a44003986 */ /* 0x0003e2000c101114 */
[CC--:B------:R-:W-:Y:S02]  /*79af0*/  IADD3 R70, P3, PT, R72.reuse, R3.reuse, RZ ;  /* 0x0000000348467210 */ /* 0x0c0fe40007f7e0ff */
[----:B------:R-:W-:Y:S02]  /*79b00*/  SHF.R.S32.HI R0, RZ, 0x8, R0 ;  /* 0x00000008ff007819 */ /* 0x000fe40000011400 */
[C---:B------:R-:W-:Y:S01]  /*79b10*/  LEA.HI.X.SX32 R71, R72.reuse, R2, 0x1, P3 ;  /* 0x0000000248477211 */ /* 0x040fe200018f0eff */
[----:B------:R-:W-:Y:S01]  /*79b20*/  VIADD R73, R72, UR12 ;  /* 0x0000000c48497c36 */ /* 0x000fe20008000000 */
[----:B------:R-:W0:Y:S03]  /*79b30*/  LDCU UR12, c[0x0][0x3b8] ;  /* 0x00007700ff0c77ac */ /* 0x000e260008000800 */
[----:B------:R4:W-:Y:S01]  /*79b40*/  @P0 STG.E.U8 desc[UR20][R70.64], R0 ;  /* 0x0000000046000986 */ /* 0x0009e2000c101114 */
[----:B-1----:R-:W-:-:S02]  /*79b50*/  IADD3 R68, P5, PT, R73, R3, RZ ;  /* 0x0000000349447210 */ /* 0x002fc40007fbe0ff */
[----:B---3--:R-:W-:Y:S01]  /*79b60*/  ISETP.LT.AND P0, PT, R6, UR4, !P1 ;  /* 0x0000000406007c0c */ /* 0x008fe2000cf01270 */
[C---:B------:R-:W-:Y:S01]  /*79b70*/  VIADD R75, R73.reuse, UR10 ;  /* 0x0000000a494b7c36 */ /* 0x040fe20008000000 */
[----:B------:R-:W3:Y:S01]  /*79b80*/  LDL.LU R6, [R1+0x23d0] ;  /* 0x0023d00001067983 */ /* 0x000ee20000300800 */
[----:B------:R-:W-:Y:S01]  /*79b90*/  LEA.HI.X.SX32 R69, R73, R2, 0x1, P5 ;  /* 0x0000000249457211 */ /* 0x000fe200028f0eff */
[----:B------:R-:W1:Y:S01]  /*79ba0*/  LDCU UR10, c[0x0][0x3b8] ;  /* 0x00007700ff0a77ac */ /* 0x000e620008000800 */
[----:B----4-:R-:W-:Y:S01]  /*79bb0*/  F2FP.SATFINITE.E5M2.F32.PACK_AB_MERGE_C R0, R8, R11, RZ ;  /* 0x0000000b0800723e */ /* 0x010fe200048060ff */
[C---:B------:R-:W-:Y:S01]  /*79bc0*/  VIADD R74, R75.reuse, UR9 ;  /* 0x000000094b4a7c36 */ /* 0x040fe20008000000 */
[----:B------:R-:W-:Y:S01]  /*79bd0*/  ISETP.LT.AND P3, PT, R10, UR6, !P1 ;  /* 0x000000060a007c0c */ /* 0x000fe2000cf61270 */
[----:B------:R-:W4:Y:S02]  /*79be0*/  LDCU UR9, c[0x0][0x3b8] ;  /* 0x00007700ff0977ac */ /* 0x000f240008000800 */
[----:B------:R0:W-:Y:S01]  /*79bf0*/  @P4 STG.E.U8 desc[UR20][R68.64], R0 ;  /* 0x0000000044004986 */ /* 0x0001e2000c101114 */
[----:B------:R-:W-:Y:S01]  /*79c00*/  IADD3 R70, P4, PT, R75, R3, RZ ;  /* 0x000000034b467210 */ /* 0x000fe20007f9e0ff */
[----:B------:R-:W1:Y:S01]  /*79c10*/  LDCU UR4, c[0x0][0x3b8] ;  /* 0x00007700ff0477ac */ /* 0x000e620008000800 */
[----:B------:R-:W-:-:S02]  /*79c20*/  PRMT R73, R0, 0x9910, RZ ;  /* 0x0000991000497816 */ /* 0x000fc400000000ff */
[-C--:B------:R-:W-:Y:S01]  /*79c30*/  LEA.HI.X.SX32 R71, R75, R2.reuse, 0x1, P4 ;  /* 0x000000024b477211 */ /* 0x080fe200020f0eff */
[C---:B------:R-:W-:Y:S01]  /*79c40*/  VIADD R72, R74.reuse, UR8 ;  /* 0x000000084a487c36 */ /* 0x040fe20008000000 */
[----:B------:R-:W-:Y:S01]  /*79c50*/  SHF.R.S32.HI R73, RZ, 0x8, R73 ;  /* 0x00000008ff497819 */ /* 0x000fe20000011449 */
[----:B------:R-:W1:Y:S01]  /*79c60*/  LDCU UR6, c[0x0][0x3b8] ;  /* 0x00007700ff0677ac */ /* 0x000e620008000800 */
[----:B0-----:R-:W-:Y:S01]  /*79c70*/  IADD3 R68, P4, PT, R74, R3, RZ ;  /* 0x000000034a447210 */ /* 0x001fe20007f9e0ff */
[----:B------:R-:W-:Y:S01]  /*79c80*/  VIADD R0, R72, UR5 ;  /* 0x0000000548007c36 */ /* 0x000fe20008000000 */
[----:B-----5:R-:W-:Y:S01]  /*79c90*/  ISETP.LT.AND P5, PT, R5, UR74, !P1 ;  /* 0x0000004a05007c0c */ /* 0x020fe2000cfa1270 */
[----:B------:R0:W-:Y:S01]  /*79ca0*/  @P2 STG.E.U8 desc[UR20][R70.64], R73 ;  /* 0x0000004946002986 */ /* 0x0001e2000c101114 */
[----:B------:R-:W-:Y:S01]  /*79cb0*/  LEA.HI.X.SX32 R69, R74, R2, 0x1, P4 ;  /* 0x000000024a457211 */ /* 0x000fe200020f0eff */
[----:B------:R-:W-:Y:S01]  /*79cc0*/  VIADD R18, R0, UR73 ;  /* 0x0000004900127c36 */ /* 0x000fe20008000000 */
[----:B------:R-:W5:Y:S01]  /*79cd0*/  LDCU UR8, c[0x0][0x3b8] ;  /* 0x00007700ff0877ac */ /* 0x000f620008000800 */
[----:B------:R-:W4:Y:S01]  /*79ce0*/  LDL.LU R5, [R1+0x23d8] ;  /* 0x0023d80001057983 */ /* 0x000f220000300800 */
[----:B------:R-:W0:Y:S01]  /*79cf0*/  LDCU UR5, c[0x0][0x3b8] ;  /* 0x00007700ff0577ac */ /* 0x000e220008000800 */
[----:B------:R-:W0:Y:S01]  /*79d00*/  LDCU UR74, c[0x0][0x3b8] ;  /* 0x00007700ff4a77ac */ /* 0x000e220008000800 */
[----:B------:R-:W0:Y:S01]  /*79d10*/  LDCU UR73, c[0x0][0x3b8] ;  /* 0x00007700ff4977ac */ /* 0x000e220008000800 */
[----:B--2---:R-:W-:Y:S01]  /*79d20*/  F2FP.SATFINITE.E5M2.F32.PACK_AB_MERGE_C R76, R4, R9, RZ ;  /* 0x00000009044c723e */ /* 0x004fe200048060ff */
[----:B------:R-:W-:Y:S01]  /*79d30*/  VIADD R9, R18, UR71 ;  /* 0x0000004712097c36 */ /* 0x000fe20008000000 */
[----:B------:R-:W2:Y:S01]  /*79d40*/  LDL.LU R4, [R1+0x23bc] ;  /* 0x0023bc0001047983 */ /* 0x000ea20000300800 */
[----:B------:R-:W1:Y:S01]  /*79d50*/  LDCU UR71, c[0x0][0x3b8] ;  /* 0x00007700ff4777ac */ /* 0x000e620008000800 */
[----:B0-----:R-:W-:-:S02]  /*79d60*/  PRMT R70, R76, 0x9910, RZ ;  /* 0x000099104c467816 */ /* 0x001fc400000000ff */
[----:B------:R0:W-:Y:S02]  /*79d70*/  @P3 STG.E.U8 desc[UR20][R68.64], R76 ;  /* 0x0000004c44003986 */ /* 0x0001e4000c101114 */
[----:B------:R-:W-:Y:S01]  /*79d80*/  SHF.R.S32.HI R70, RZ, 0x8, R70 ;  /* 0x00000008ff467819 */ /* 0x000fe20000011446 */
[----:B------:R-:W-:Y:S01]  /*79d90*/  VIADD R55, R9, UR69 ;  /* 0x0000004509377c36 */ /* 0x000fe20008000000 */
[----:B------:R-:W-:Y:S01]  /*79da0*/  ISETP.LT.AND P2, PT, R7, UR72, !P1 ;  /* 0x0000004807007c0c */ /* 0x000fe2000cf41270 */
[----:B------:R-:W1:Y:S01]  /*79db0*/  LDCU UR72, c[0x0][0x3b8] ;  /* 0x00007700ff4877ac */ /* 0x000e620008000800 */
[CC--:B0-----:R-:W-:Y:S01]  /*79dc0*/  IADD3 R68, P4, PT, R72.reuse, R3.reuse, RZ ;  /* 0x0000000348447210 */ /* 0x0c1fe20007f9e0ff */
[----:B------:R-:W0:Y:S03]  /*79dd0*/  LDCU UR69, c[0x0][0x3b8] ;  /* 0x00007700ff4577ac */ /* 0x000e260008000800 */
[----:B------:R-:W-:Y:S01]  /*79de0*/  LEA.HI.X.SX32 R69, R72, R2, 0x1, P4 ;  /* 0x0000000248457211 */ /* 0x000fe200020f0eff */
[----:B------:R-:W-:Y:S01]  /*79df0*/  VIADD R56, R55, UR67 ;  /* 0x0000004337387c36 */ /* 0x000fe20008000000 */
[----:B------:R-:W0:Y:S03]  /*79e00*/  LDCU UR67, c[0x0][0x3b8] ;  /* 0x00007700ff4377ac */ /* 0x000e260008000800 */
[----:B------:R1:W-:Y:S02]  /*79e10*/  @P0 STG.E.U8 desc[UR20][R68.64], R70 ;  /* 0x0000004644000986 */ /* 0x0003e4000c101114 */
[----:B-1----:R-:W-:-:S04]  /*79e20*/  IADD3 R68, P0, PT, R0, R3, RZ ;  /* 0x0000000300447210 */ /* 0x002fc80007f1e0ff */
[----:B------:R-:W-:Y:S01]  /*79e30*/  LEA.HI.X.SX32 R69, R0, R2, 0x1, P0 ;  /* 0x0000000200457211 */ /* 0x000fe200000f0eff */
[----:B------:R-:W-:Y:S01]  /*79e40*/  VIADD R0, R56, UR65 ;  /* 0x0000004138007c36 */ /* 0x000fe20008000000 */
[----:B---3--:R-:W-:Y:S01]  /*79e50*/  ISETP.LT.AND P3, PT, R6, UR70, !P1 ;  /* 0x0000004606007c0c */ /* 0x008fe2000cf61270 */
[----:B------:R-:W1:Y:S02]  /*79e60*/  LDCU UR70, c[0x0][0x3b8] ;  /* 0x00007700ff4677ac */ /* 0x000e640008000800 */
[----:B------:R-:W-:Y:S01]  /*79e70*/  VIADD R62, R0, UR64 ;  /* 0x00000040003e7c36 */ /* 0x000fe20008000000 */
[----:B------:R3:W-:Y:S01]  /*79e80*/  STL [R1+0x308], R0 ;  /* 0x0003080001007387 */ /* 0x0007e20000100800 */
[----:B------:R-:W0:Y:S02]  /*79e90*/  LDCU UR65, c[0x0][0x3b8] ;  /* 0x00007700ff4177ac */ /* 0x000e240008000800 */
[----:B------:R-:W-:Y:S01]  /*79ea0*/  VIADD R8, R62, UR63 ;  /* 0x0000003f3e087c36 */ /* 0x000fe20008000000 */
[----:B------:R-:W0:Y:S01]  /*79eb0*/  LDCU UR64, c[0x0][0x3b8] ;  /* 0x00007700ff4077ac */ /* 0x000e220008000800 */
[----:B------:R-:W0:Y:S02]  /*79ec0*/  LDCU UR63, c[0x0][0x3b8] ;  /* 0x00007700ff3f77ac */ /* 0x000e240008000800 */
[----:B---3--:R-:W-:Y:S01]  /*79ed0*/  VIADD R0, R8, UR62 ;  /* 0x0000003e08007c36 */ /* 0x008fe20008000000 */
[----:B------:R-:W3:Y:S04]  /*79ee0*/  LDCU UR62, c[0x0][0x3b8] ;  /* 0x00007700ff3e77ac */ /* 0x000ee80008000800 */
[----:B------:R0:W-:Y:S02]  /*79ef0*/  STL [R1+0x2cc], R0 ;  /* 0x0002cc0001007387 */ /* 0x0001e40000100800 */
[----:B0-----:R-:W-:Y:S01]  /*79f00*/  VIADD R0, R0, UR61 ;  /* 0x0000003d00007c36 */ /* 0x001fe20008000000 */
[----:B----4-:R-:W-:Y:S01]  /*79f10*/  ISETP.LT.AND P4, PT, R5, UR68, !P1 ;  /* 0x0000004405007c0c */ /* 0x010fe2000cf81270 */
[----:B------:R-:W0:Y:S03]  /*79f20*/  LDCU UR68, c[0x0][0x3b8] ;  /* 0x00007700ff4477ac */ /* 0x000e260008000800 */
[----:B------:R4:W-:Y:S01]  /*79f30*/  STL [R1+0x2c8], R0 ;  /* 0x0002c80001007387 */ /* 0x0009e20000100800 */
[----:B------:R-:W0:Y:S01]  /*79f40*/  LDCU UR61, c[0x0][0x3b8] ;  /* 0x00007700ff3d77ac */ /* 0x000e220008000800 */
[----:B----4-:R-:W-:Y:S01]  /*79f50*/  VIADD R0, R0, UR60 ;  /* 0x0000003c00007c36 */ /* 0x010fe20008000000 */
[----:B------:R-:W4:Y:S04]  /*79f60*/  LDCU UR60, c[0x0][0x3b8] ;  /* 0x00007700ff3c77ac */ /* 0x000f280008000800 */
[----:B------:R0:W-:Y:S02]  /*79f70*/  STL [R1+0x2c4], R0 ;  /* 0x0002c40001007387 */ /* 0x0001e40000100800 */
[----:B0-----:R-:W-:Y:S01]  /*79f80*/  VIADD R0, R0, UR59 ;  /* 0x0000003b00007c36 */ /* 0x001fe20008000000 */
[----:B------:R-:W0:Y:S04]  /*79f90*/  LDCU UR59, c[0x0][0x3b8] ;  /* 0x00007700ff3b77ac */ /* 0x000e280008000800 */
[----:B------:R1:W-:Y:S02]  /*79fa0*/  STL [R1+0x2c0], R0 ;  /* 0x0002c00001007387 */ /* 0x0003e40000100800 */
[----:B-1----:R-:W-:Y:S01]  /*79fb0*/  VIADD R0, R0, UR58 ;  /* 0x0000003a00007c36 */ /* 0x002fe20008000000 */
[----:B------:R-:W1:Y:S04]  /*79fc0*/  LDCU UR58, c[0x0][0x3b8] ;  /* 0x00007700ff3a77ac */ /* 0x000e680008000800 */
        /* <DEDUP_REMOVED lines=14> */
[----:B------:R-:W0:Y:S03]  /*7a0b0*/  LDCU UR53, c[0x0][0x3b8] ;  /* 0x00007700ff3577ac */ /* 0x000e260008000800 */
[----:B------:R-:W-:Y:S01]  /*7a0c0*/  VIADD R10, R0, UR52 ;  /* 0x00000034000a7c36 */ /* 0x000fe20008000000 */
[----:B------:R1:W-:Y:S01]  /*7a0d0*/  STL [R1+0x2a8], R0 ;  /* 0x0002a80001007387 */ /* 0x0003e20000100800 */
[----:B------:R-:W0:Y:S02]  /*7a0e0*/  LDCU UR52, c[0x0][0x3b8] ;  /* 0x00007700ff3477ac */ /* 0x000e240008000800 */
        /* <DEDUP_REMOVED lines=22> */
[----:B--2---:R-:W-:Y:S01]  /*7a250*/  ISETP.LT.AND P0, PT, R4, UR66, !P1 ;  /* 0x0000004204007c0c */ /* 0x004fe2000cf01270 */
[----:B------:R-:W0:Y:S03]  /*7a260*/  LDCU UR66, c[0x0][0x3b8] ;  /* 0x00007700ff4277ac */ /* 0x000e260008000800 */
[----:B------:R2:W-:Y:S01]  /*7a270*/  STL [R1+0x284], R0 ;  /* 0x0002840001007387 */ /* 0x0005e20000100800 */
[----:B------:R-:W0:Y:S01]  /*7a280*/  LDCU UR44, c[0x0][0x3b8] ;  /* 0x00007700ff2c77ac */ /* 0x000e220008000800 */
[----:B--2---:R-:W-:Y:S01]  /*7a290*/  VIADD R0, R0, UR43 ;  /* 0x0000002b00007c36 */ /* 0x004fe20008000000 */
[----:B------:R-:W2:Y:S04]  /*7a2a0*/  LDCU UR43, c[0x0][0x3b8] ;  /* 0x00007700ff2b77ac */ /* 0x000ea80008000800 */
        /* <DEDUP_REMOVED lines=37> */
[----:B------:R-:W1:Y:S03]  /*7a500*/  LDCU UR30, c[0x0][0x3b8] ;  /* 0x00007700ff1e77ac */ /* 0x000e660008000800 */
[----:B------:R-:W-:Y:S01]  /*7a510*/  VIADD R7, R0, UR29 ;  /* 0x0000001d00077c36 */ /* 0x000fe20008000000 */
[----:B------:R0:W-:Y:S01]  /*7a520*/  STL [R1+0x24c], R0 ;  /* 0x00024c0001007387 */ /* 0x0001e20000100800 */
[----:B------:R-:W1:Y:S02]  /*7a530*/  LDCU UR29, c[0x0][0x3b8] ;  /* 0x00007700ff1d77ac */ /* 0x000e640008000800 */
        /* <DEDUP_REMOVED lines=8> */
[----:B------:R-:W-:Y:S01]  /*7a5c0*/  VIADD R63, R54, UR27 ;  /* 0x0000001b363f7c36 */ /* 0x000fe20008000000 */
[----:B------:R-:W1:Y:S03]  /*7a5d0*/  LDCU UR27, c[0x0][0x3b8] ;  /* 0x00007700ff1b77ac */ /* 0x000e660008000800 */
        /* <DEDUP_REMOVED lines=19> */
[----:B------:R-:W-:Y:S01]  /*7a710*/  VIADD R6, R44, UR17 ;  /* 0x000000112c067c36 */ /* 0x000fe20008000000 */
[----:B------:R-:W-:Y:S01]  /*7a720*/  STL [R1+0x27b0], R45 ;  /* 0x0027b02d01007387 */ /* 0x000fe20000100800 */
[----:B------:R-:W0:Y:S02]  /*7a730*/  LDCU UR17, c[0x0][0x3b8] ;  /* 0x00007700ff1177ac */ /* 0x000e240008000800 */
        /* <DEDUP_REMOVED lines=12> */
[----:B------:R-:W0:Y:S03]  /*7a800*/  LDCU UR75, c[0x0][0x3b8] ;  /* 0x00007700ff4b77ac */ /* 0x000e260008000800 */
[----:B------:R-:W-:Y:S01]  /*7a810*/  VIADD R5, R0, UR12 ;  /* 0x0000000c00057c36 */ /* 0x000fe20008000000 */
[----:B------:R-:W-:Y:S01]  /*7a820*/  STL [R1+0x204], R0 ;  /* 0x0002040001007387 */ /* 0x000fe20000100800 */
[----:B------:R-:W0:Y:S02]  /*7a830*/  LDCU UR12, c[0x0][0x3b8] ;  /* 0x00007700ff0c77ac */ /* 0x000e240008000800 */
[----:B------:R-:W-:Y:S01]  /*7a840*/  VIADD R93, R5, UR11 ;  /* 0x0000000b055d7c36 */ /* 0x000fe20008000000 */
[----:B------:R-:W-:Y:S01]  /*7a850*/  STL [R1+0x2788], R5 ;  /* 0x0027880501007387 */ /* 0x000fe20000100800 */
[----:B------:R-:W0:Y:S02]  /*7a860*/  LDCU UR11, c[0x0][0x3b8] ;  /* 0x00007700ff0b77ac */ /* 0x000e240008000800 */
[----:B------:R-:W-:Y:S01]  /*7a870*/  VIADD R92, R93, UR10 ;  /* 0x0000000a5d5c7c36 */ /* 0x000fe20008000000 */
[----:B------:R-:W0:Y:S03]  /*7a880*/  LDCU UR10, c[0x0][0x3b8] ;  /* 0x00007700ff0a77ac */ /* 0x000e260008000800 */
[----:B------:R-:W-:Y:S01]  /*7a890*/  VIADD R91, R92, UR9 ;  /* 0x000000095c5b7c36 */ /* 0x000fe20008000000 */
[----:B------:R1:W-:Y:S01]  /*7a8a0*/  STL.64 [R1+0x2770], R92 ;  /* 0x0027705c01007387 */ /* 0x0003e20000100a00 */
[----:B------:R-:W0:Y:S02]  /*7a8b0*/  LDCU UR9, c[0x0][0x3b8] ;  /* 0x00007700ff0977ac */ /* 0x000e240008000800 */
[----:B------:R-:W-:Y:S01]  /*7a8c0*/  VIADD R90, R91, UR6 ;  /* 0x000000065b5a7c36 */ /* 0x000fe20008000000 */
[----:B------:R-:W-:Y:S01]  /*7a8d0*/  STL [R1+0x2778], R91 ;  /* 0x0027785b01007387 */ /* 0x000fe20000100800 */
[----:B------:R-:W0:Y:S02]  /*7a8e0*/  LDCU UR6, c[0x0][0x3b8] ;  /* 0x00007700ff0677ac */ /* 0x000e240008000800 */
[----:B------:R-:W-:Y:S01]  /*7a8f0*/  VIADD R89, R90, UR4 ;  /* 0x000000045a597c36 */ /* 0x000fe20008000000 */
[----:B------:R2:W-:Y:S01]  /*7a900*/  STL [R1+0x2798], R90 ;  /* 0x0027985a01007387 */ /* 0x0005e20000100800 */
[----:B------:R-:W0:Y:S02]  /*7a910*/  LDCU UR4, c[0x0][0x3b8] ;  /* 0x00007700ff0477ac */ /* 0x000e240008000800 */
[----:B-----5:R-:W-:-:S02]  /*7a920*/  VIADD R88, R89, UR8 ;  /* 0x0000000859587c36 */ /* 0x020fc40008000000 */
[----:B-1----:R-:W-:Y:S01]  /*7a930*/  IMAD.MOV.U32 R92, RZ, RZ, R7 ;  /* 0x000000ffff5c7224 */ /* 0x002fe200078e0007 */
[----:B------:R-:W1:Y:S01]  /*7a940*/  LDCU UR8, c[0x0][0x3b8] ;  /* 0x00007700ff0877ac */ /* 0x000e620008000800 */
[----:B------:R-:W-:Y:S01]  /*7a950*/  VIADD R87, R88, UR5 ;  /* 0x0000000558577c36 */ /* 0x000fe20008000000 */
[----:B------:R-:W-:Y:S01]  /*7a960*/  STL.64 [R1+0x2780], R88 ;  /* 0x0027805801007387 */ /* 0x000fe20000100a00 */
[----:B--2---:R-:W-:Y:S01]  /*7a970*/  IMAD.MOV.U32 R90, RZ, RZ, R54 ;  /* 0x000000ffff5a7224 */ /* 0x004fe200078e0036 */
[----:B------:R-:W2:Y:S01]  /*7a980*/  LDCU UR5, c[0x0][0x3b8] ;  /* 0x00007700ff0577ac */ /* 0x000ea20008000800 */
[----:B------:R-:W-:Y:S02]  /*7a990*/  VIADD R86, R87, UR74 ;  /* 0x0000004a57567c36 */ /* 0x000fe40008000000 */
[----:B------:R-:W-:Y:S01]  /*7a9a0*/  IMAD.MOV.U32 R93, RZ, RZ, R6 ;  /* 0x000000ffff5d7224 */ /* 0x000fe200078e0006 */
[----:B------:R-:W5:Y:S01]  /*7a9b0*/  LDCU UR74, c[0x0][0x3b8] ;  /* 0x00007700ff4a77ac */ /* 0x000f620008000800 */
[----:B------:R-:W-:Y:S01]  /*7a9c0*/  VIADD R85, R86, UR73 ;  /* 0x0000004956557c36 */ /* 0x000fe20008000000 */
[----:B------:R0:W-:Y:S01]  /*7a9d0*/  STL.64 [R1+0x2790], R86 ;  /* 0x0027905601007387 */ /* 0x0001e20000100a00 */
[----:B------:R-:W1:Y:S02]  /*7a9e0*/  LDCU UR73, c[0x0][0x3b8] ;  /* 0x00007700ff4977ac */ /* 0x000e640008000800 */
[----:B------:R-:W-:Y:S01]  /*7a9f0*/  VIADD R84, R85, UR72 ;  /* 0x0000004855547c36 */ /* 0x000fe20008000000 */
[----:B------:R-:W-:Y:S01]  /*7aa00*/  STL [R1+0x279c], R85 ;  /* 0x00279c5501007387 */ /* 0x000fe20000100800 */
[----:B------:R-:W1:Y:S02]  /*7aa10*/  LDCU UR72, c[0x0][0x3b8] ;  /* 0x00007700ff4877ac */ /* 0x000e640008000800 */
[----:B------:R-:W-:Y:S01]  /*7aa20*/  VIADD R83, R84, UR71 ;  /* 0x0000004754537c36 */ /* 0x000fe20008000000 */
[----:B------:R-:W-:Y:S01]  /*7aa30*/  STL [R1+0x27a0], R84 ;  /* 0x0027a05401007387 */ /* 0x000fe20000100800 */
[----:B------:R-:W1:Y:S02]  /*7aa40*/  LDCU UR71, c[0x0][0x3b8] ;  /* 0x00007700ff4777ac */ /* 0x000e640008000800 */
[----:B------:R-:W-:-:S02]  /*7aa50*/  VIADD R82, R83, UR70 ;  /* 0x0000004653527c36 */ /* 0x000fc40008000000 */
[----:B0-----:R-:W-:Y:S01]  /*7aa60*/  IMAD.MOV.U32 R87, RZ, RZ, R12 ;  /* 0x000000ffff577224 */ /* 0x001fe200078e000c */
[----:B------:R-:W0:Y:S01]  /*7aa70*/  LDCU UR70, c[0x0][0x3b8] ;  /* 0x00007700ff4677ac */ /* 0x000e220008000800 */
[----:B------:R-:W-:Y:S01]  /*7aa80*/  VIADD R81, R82, UR69 ;  /* 0x0000004552517c36 */ /* 0x000fe20008000000 */
[----:B------:R1:W-:Y:S01]  /*7aa90*/  STL.64 [R1+0x27a8], R82 ;  /* 0x0027a85201007387 */ /* 0x0003e20000100a00 */
[----:B------:R-:W0:Y:S02]  /*7aaa0*/  LDCU UR69, c[0x0][0x3b8] ;  /* 0x00007700ff4577ac */ /* 0x000e240008000800 */
[----:B------:R-:W-:Y:S01]  /*7aab0*/  VIADD R80, R81, UR68 ;  /* 0x0000004451507c36 */ /* 0x000fe20008000000 */
[----:B------:R-:W0:Y:S03]  /*7aac0*/  LDCU UR68, c[0x0][0x3b8] ;  /* 0x00007700ff4477ac */ /* 0x000e260008000800 */
[----:B------:R-:W-:Y:S01]  /*7aad0*/  VIADD R79, R80, UR67 ;  /* 0x00000043504f7c36 */ /* 0x000fe20008000000 */
[----:B------:R2:W-:Y:S01]  /*7aae0*/  STL.64 [R1+0x27b8], R80 ;  /* 0x0027b85001007387 */ /* 0x0005e20000100a00 */
[----:B------:R-:W0:Y:S02]  /*7aaf0*/  LDCU UR67, c[0x0][0x3b8] ;  /* 0x00007700ff4377ac */ /* 0x000e240008000800 */
[----:B------:R-:W-:-:S02]  /*7ab00*/  VIADD R78, R79, UR66 ;  /* 0x000000424f4e7c36 */ /* 0x000fc40008000000 */
[----:B-1----:R-:W-:Y:S01]  /*7ab10*/  IMAD.MOV.U32 R82, RZ, RZ, R10 ;  /* 0x000000ffff527224 */ /* 0x002fe200078e000a */
[----:B------:R-:W1:Y:S01]  /*7ab20*/  LDCU UR66, c[0x0][0x3b8] ;  /* 0x00007700ff4277ac */ /* 0x000e620008000800 */
[----:B------:R-:W-:Y:S01]  /*7ab30*/  VIADD R77, R78, UR65 ;  /* 0x000000414e4d7c36 */ /* 0x000fe20008000000 */
[----:B------:R-:W-:Y:S01]  /*7ab40*/  STL.64 [R1+0x27c0], R78 ;  /* 0x0027c04e01007387 */ /* 0x000fe20000100a00 */
[----:B------:R-:W0:Y:S02]  /*7ab50*/  LDCU UR65, c[0x0][0x3b8] ;  /* 0x00007700ff4177ac */ /* 0x000e240008000800 */
[----:B------:R-:W-:Y:S02]  /*7ab60*/  VIADD R76, R77, UR64 ;  /* 0x000000404d4c7c36 */ /* 0x000fe40008000000 */
[----:B--2---:R-:W-:Y:S01]  /*7ab70*/  IMAD.MOV.U32 R80, RZ, RZ, R8 ;  /* 0x000000ffff507224 */ /* 0x004fe200078e0008 */
[----:B------:R-:W2:Y:S02]  /*7ab80*/  LDCU UR64, c[0x0][0x3b8] ;  /* 0x00007700ff4077ac */ /* 0x000ea40008000800 */
[----:B------:R-:W-:Y:S04]  /*7ab90*/  STL.64 [R1+0x27c8], R76 ;  /* 0x0027c84c01007387 */ /* 0x000fe80000100a00 */
[----:B------:R-:W2:Y:S04]  /*7aba0*/  LDL.LU R14, [R1+0x2d0] ;  /* 0x0002d000010e7983 */ /* 0x000ea80000300800 */
[----:B------:R-:W2:Y:S04]  /*7abb0*/  LDL.LU R15, [R1+0x2d4] ;  /* 0x0002d400010f7983 */ /* 0x000ea80000300800 */
[----:B------:R-:W5:Y:S04]  /*7abc0*/  LDL.LU R60, [R1+0x23e0] ;  /* 0x0023e000013c7983 */ /* 0x000f680000300800 */
[----:B------:R-:W5:Y:S04]  /*7abd0*/  LDL.LU R5, [R1+0x23dc] ;  /* 0x0023dc0001057983 */ /* 0x000f680000300800 */
[----:B------:R-:W5:Y:S04]  /*7abe0*/  LDL.LU R58, [R1+0x2d8] ;  /* 0x0002d800013a7983 */ /* 0x000f680000300800 */
[----:B------:R-:W5:Y:S01]  /*7abf0*/  LDL.LU R57, [R1+0x2dc] ;  /* 0x0002dc0001397983 */ /* 0x000f620000300800 */
[----:B------:R-:W-:Y:S01]  /*7ac00*/  VIADD R75, R76, UR63 ;  /* 0x0000003f4c4b7c36 */ /* 0x000fe20008000000 */
[----:B------:R-:W0:Y:S02]  /*7ac10*/  LDCU UR63, c[0x0][0x3b8] ;  /* 0x00007700ff3f77ac */ /* 0x000e240008000800 */
[----:B------:R-:W5:Y:S01]  /*7ac20*/  LDL.LU R13, [R1+0x2e0] ;  /* 0x0002e000010d7983 */ /* 0x000f620000300800 */
[----:B---3--:R-:W-:Y:S01]  /*7ac30*/  VIADD R74, R75, UR62 ;  /* 0x0000003e4b4a7c36 */ /* 0x008fe20008000000 */
[----:B------:R-:W3:Y:S02]  /*7ac40*/  LDCU UR62, c[0x0][0x3b8] ;  /* 0x00007700ff3e77ac */ /* 0x000ee40008000800 */
[----:B------:R-:W3:Y:S01]  /*7ac50*/  LDL.LU R11, [R1+0x2e4] ;  /* 0x0002e400010b7983 */ /* 0x000ee20000300800 */
[----:B------:R-:W-:Y:S01]  /*7ac60*/  VIADD R73, R74, UR61 ;  /* 0x0000003d4a497c36 */ /* 0x000fe20008000000 */
[----:B------:R-:W0:Y:S03]  /*7ac70*/  LDCU UR61, c[0x0][0x3b8] ;  /* 0x00007700ff3d77ac */ /* 0x000e260008000800 */
[----:B----4-:R-:W-:Y:S01]  /*7ac80*/  VIADD R72, R73, UR60 ;  /* 0x0000003c49487c36 */ /* 0x010fe20008000000 */
[----:B------:R-:W4:Y:S03]  /*7ac90*/  LDCU UR60, c[0x0][0x3b8] ;  /* 0x00007700ff3c77ac */ /* 0x000f260008000800 */
[----:B------:R-:W-:Y:S01]  /*7aca0*/  VIADD R0, R72, UR59 ;  /* 0x0000003b48007c36 */ /* 0x000fe20008000000 */
[----:B------:R-:W0:Y:S03]  /*7acb0*/  LDCU UR59, c[0x0][0x3b8] ;  /* 0x00007700ff3b77ac */ /* 0x000e260008000800 */
        /* <DEDUP_REMOVED lines=83> */
[----:B------:R-:W5:Y:S01]  /*7b1f0*/  LDCU UR17, c[0x0][0x39c] ;  /* 0x00007380ff1177ac */ /* 0x000f620008000800 */
[----:B--2---:R-:W-:-:S05]  /*7b200*/  F2FP.SATFINITE.E5M2.F32.PACK_AB_MERGE_C R70, R15, R14, RZ ;  /* 0x0000000e0f46723e */ /* 0x004fca00048060ff */
[----:B------:R2:W-:Y:S02]  /*7b210*/  @P5 STG.E.U8 desc[UR20][R68.64], R70 ;  /* 0x0000004644005986 */ /* 0x0005e4000c101114 */
[----:B--2---:R-:W-:Y:S02]  /*7b220*/  PRMT R69, R70, 0x9910, RZ ;  /* 0x0000991046457816 */ /* 0x004fe400000000ff */
[CC--:B------:R-:W-:Y:S02]  /*7b230*/  IADD3 R70, P5, PT, R18.reuse, R3.reuse, RZ ;  /* 0x0000000312467210 */ /* 0x0c0fe40007fbe0ff */
[----:B------:R-:W-:Y:S02]  /*7b240*/  SHF.R.S32.HI R69, RZ, 0x8, R69 ;  /* 0x00000008ff457819 */ /* 0x000fe40000011445 */
[----:B------:R-:W-:Y:S02]  /*7b250*/  LEA.HI.X.SX32 R71, R18, R2, 0x1, P5 ;  /* 0x0000000212477211 */ /* 0x000fe400028f0eff */
[----:B------:R-:W-:-:S03]  /*7b260*/  IADD3 R68, P5, PT, R9, R3, RZ ;  /* 0x0000000309447210 */ /* 0x000fc60007fbe0ff */
[----:B------:R2:W-:Y:S02]  /*7b270*/  @P2 STG.E.U8 desc[UR20][R70.64], R69 ;  /* 0x0000004546002986 */ /* 0x0005e4000c101114 */
[----:B--2---:R-:W-:Y:S02]  /*7b280*/  LEA.HI.X.SX32 R69, R9, R2, 0x1, P5 ;  /* 0x0000000209457211 */ /* 0x004fe400028f0eff */
[----:B-----5:R-:W-:Y:S01]  /*7b290*/  ISETP.LT.AND P5, PT, R5, UR17, !P1 ;  /* 0x0000001105007c0c */ /* 0x020fe2000cfa1270 */
[----:B------:R-:W-:Y:S01]  /*7b2a0*/  VIADD R15, R19, UR14 ;  /* 0x0000000e130f7c36 */ /* 0x000fe20008000000 */
[----:B------:R-:W-:Y:S01]  /*7b2b0*/  F2FP.SATFINITE.E5M2.F32.PACK_AB_MERGE_C R70, R57, R58, RZ ;  /* 0x0000003a3946723e */ /* 0x000fe200048060ff */
[----:B------:R-:W2:Y:S01]  /*7b2c0*/  LDL.LU R5, [R1+0x308] ;  /* 0x0003080001057983 */ /* 0x000ea20000300800 */
[----:B0-----:R-:W-:Y:S01]  /*7b2d0*/  ISETP.LT.AND P2, PT, R60, UR18, !P1 ;  /* 0x000000123c007c0c */ /* 0x001fe2000cf41270 */
[----:B------:R-:W-:Y:S01]  /*7b2e0*/  VIADD R14, R15, UR13 ;  /* 0x0000000d0f0e7c36 */ /* 0x000fe20008000000 */
[----:B---3--:R-:W-:Y:S01]  /*7b2f0*/  F2FP.SATFINITE.E5M2.F32.PACK_AB_MERGE_C R58, R11, R13, RZ ;  /* 0x0000000d0b3a723e */ /* 0x008fe200048060ff */
[----:B------:R-:W3:Y:S01]  /*7b300*/  LDL.LU R84, [R1+0x2cc] ;  /* 0x0002cc0001547983 */ /* 0x000ee20000300800 */
[----:B------:R-:W0:Y:S03]  /*7b310*/  LDCU UR14, c[0x0][0x3b8] ;  /* 0x00007700ff0e77ac */ /* 0x000e260008000800 */
[----:B------:R5:W-:Y:S01]  /*7b320*/  @P3 STG.E.U8 desc[UR20][R68.64], R70 ;  /* 0x0000004644003986 */ /* 0x000be2000c101114 */
[----:B------:R-:W0:Y:S03]  /*7b330*/  LDCU UR13, c[0x0][0x3b8] ;  /* 0x00007700ff0d77ac */ /* 0x000e260008000800 */
[----:B------:R-:W4:Y:S01]  /*7b340*/  LDL.LU R85, [R1+0x2c8] ;  /* 0x0002c80001557983 */ /* 0x000f220000300800 */
[----:B------:R-:W0:Y:S03]  /*7b350*/  LDCU UR18, c[0x0][0x3b8] ;  /* 0x00007700ff1277ac */ /* 0x000e260008000800 */
[----:B------:R-:W4:Y:S01]  /*7b360*/  LDL.LU R88, [R1+0x2c4] ;  /* 0x0002c40001587983 */ /* 0x000f220000300800 */
[----:B------:R-:W0:Y:S01]  /*7b370*/  LDCU UR17, c[0x0][0x3b8] ;  /* 0x00007700ff1177ac */ /* 0x000e220008000800 */
[----:B-----5:R-:W-:-:S02]  /*7b380*/  PRMT R69, R70, 0x9910, RZ ;  /* 0x0000991046457816 */ /* 0x020fc400000000ff */
[----:B------:R-:W5:Y:S01]  /*7b390*/  LDL.LU R89, [R1+0x2c0] ;  /* 0x0002c00001597983 */ /* 0x000f620000300800 */
[----:B------:R-:W-:-:S04]  /*7b3a0*/  IADD3 R70, P3, PT, R55, R3, RZ ;  /* 0x0000000337467210 */ /* 0x000fc80007f7e0ff */
[----:B------:R-:W-:Y:S02]  /*7b3b0*/  LEA.HI.X.SX32 R71, R55, R2, 0x1, P3 ;  /* 0x0000000237477211 */ /* 0x000fe400018f0eff */
[----:B------:R-:W-:-:S05]  /*7b3c0*/  SHF.R.S32.HI R55, RZ, 0x8, R69 ;  /* 0x00000008ff377819 */ /* 0x000fca0000011445 */
[----:B------:R0:W-:Y:S04]  /*7b3d0*/  @P4 STG.E.U8 desc[UR20][R70.64], R55 ;  /* 0x0000003746004986 */ /* 0x0001e8000c101114 */
[----:B0-----:R-:W5:Y:S04]  /*7b3e0*/  LDL.LU R70, [R1+0x2bc] ;  /* 0x0002bc0001467983 */ /* 0x001f680000300800 */
[----:B------:R-:W5:Y:S04]  /*7b3f0*/  LDL.LU R81, [R1+0x2b8] ;  /* 0x0002b80001517983 */ /* 0x000f680000300800 */
[----:B------:R-:W5:Y:S04]  /*7b400*/  LDL.LU R86, [R1+0x2b4] ;  /* 0x0002b40001567983 */ /* 0x000f680000300800 */
[----:B------:R-:W5:Y:S04]  /*7b410*/  LDL.LU R91, [R1+0x2b0] ;  /* 0x0002b000015b7983 */ /* 0x000f680000300800 */
[----:B------:R-:W5:Y:S04]  /*7b420*/  LDL.LU R83, [R1+0x2ac] ;  /* 0x0002ac0001537983 */ /* 0x000f680000300800 */
[----:B------:R-:W5:Y:S01]  /*7b430*/  LDL.LU R71, [R1+0x2a8] ;  /* 0x0002a80001477983 */ /* 0x000f620000300800 */
[----:B------:R-:W-:-:S04]  /*7b440*/  IADD3 R68, P3, PT, R56, R3, RZ ;  /* 0x0000000338447210 */ /* 0x000fc80007f7e0ff */
[----:B------:R-:W-:Y:S02]  /*7b450*/  LEA.HI.X.SX32 R69, R56, R2, 0x1, P3 ;  /* 0x0000000238457211 */ /* 0x000fe400018f0eff */
[----:B------:R-:W-:-:S03]  /*7b460*/  IADD3 R54, P4, PT, R62, R3, RZ ;  /* 0x000000033e367210 */ /* 0x000fc60007f9e0ff */
[----:B------:R5:W-:Y:S01]  /*7b470*/  @P0 STG.E.U8 desc[UR20][R68.64], R58 ;  /* 0x0000003a44000986 */ /* 0x000be2000c101114 */
[-C--:B------:R-:W-:Y:S02]  /*7b480*/  IADD3 R60, P0, PT, R80, R3.reuse, RZ ;  /* 0x00000003503c7210 */ /* 0x080fe40007f1e0ff */
[-C--:B------:R-:W-:Y:S02]  /*7b490*/  LEA.HI.X.SX32 R55, R62, R2.reuse, 0x1, P4 ;  /* 0x000000023e377211 */ /* 0x080fe400020f0eff */
[----:B------:R-:W-:Y:S01]  /*7b4a0*/  LEA.HI.X.SX32 R61, R80, R2, 0x1, P0 ;  /* 0x00000002503d7211 */ /* 0x000fe200000f0eff */
[----:B------:R-:W-:Y:S02]  /*7b4b0*/  IMAD.MOV.U32 R80, RZ, RZ, R82 ;  /* 0x000000ffff507224 */ /* 0x000fe400078e0052 */
[----:B------:R-:W5:Y:S01]  /*7b4c0*/  LDL.LU R82, [R1+0x2a0] ;  /* 0x0002a00001527983 */ /* 0x000f620000300800 */
[----:B--2---:R-:W-:-:S04]  /*7b4d0*/  IADD3 R56, P3, PT, R5, R3, RZ ;  /* 0x0000000305387210 */ /* 0x004fc80007f7e0ff */
[-C--:B------:R-:W-:Y:S02]  /*7b4e0*/  LEA.HI.X.SX32 R57, R5, R2.reuse, 0x1, P3 ;  /* 0x0000000205397211 */ /* 0x080fe400018f0eff */
[CC--:B---3--:R-:W-:Y:S01]  /*7b4f0*/  IADD3 R62, P3, PT, R84.reuse, R3.reuse, RZ ;  /* 0x00000003543e7210 */ /* 0x0c8fe20007f7e0ff */
[----:B------:R-:W-:Y:S01]  /*7b500*/  IMAD.MOV.U32 R5, RZ, RZ, R63 ;  /* 0x000000ffff057224 */ /* 0x000fe200078e003f */
[CC--:B----4-:R-:W-:Y:S02]  /*7b510*/  IADD3 R78, P0, PT, R85.reuse, R3.reuse, RZ ;  /* 0x00000003554e7210 */ /* 0x0d0fe40007f1e0ff */
[-C--:B------:R-:W-:Y:S02]  /*7b520*/  LEA.HI.X.SX32 R63, R84, R2.reuse, 0x1, P3 ;  /* 0x00000002543f7211 */ /* 0x080fe400018f0eff */
[----:B------:R-:W-:Y:S01]  /*7b530*/  IADD3 R76, P4, PT, R88, R3, RZ ;  /* 0x00000003584c7210 */ /* 0x000fe20007f9e0ff */
[----:B------:R-:W2:Y:S01]  /*7b540*/  LDL.LU R84, [R1+0x29c] ;  /* 0x00029c0001547983 */ /* 0x000ea20000300800 */
[----:B------:R-:W-:-:S02]  /*7b550*/  LEA.HI.X.SX32 R79, R85, R2, 0x1, P0 ;  /* 0x00000002554f7211 */ /* 0x000fc400000f0eff */
[-C--:B------:R-:W-:Y:S02]  /*7b560*/  LEA.HI.X.SX32 R77, R88, R2.reuse, 0x1, P4 ;  /* 0x00000002584d7211 */ /* 0x080fe400020f0eff */
[CC--:B-----5:R-:W-:Y:S01]  /*7b570*/  IADD3 R68, P3, PT, R89.reuse, R3.reuse, RZ ;  /* 0x0000000359447210 */ /* 0x0e0fe20007f7e0ff */
[----:B------:R-:W-:Y:S03]  /*7b580*/  STL.64 [R1+0x7c0], R78 ;  /* 0x0007c04e01007387 */ /* 0x000fe60000100a00 */
[----:B------:R-:W-:Y:S01]  /*7b590*/  LEA.HI.X.SX32 R69, R89, R2, 0x1, P3 ;  /* 0x0000000259457211 */ /* 0x000fe200018f0eff */
[----:B------:R-:W3:Y:S04]  /*7b5a0*/  LDL.LU R85, [R1+0x298] ;  /* 0x0002980001557983 */ /* 0x000ee80000300800 */
[----:B------:R-:W4:Y:S04]  /*7b5b0*/  LDL.LU R88, [R1+0x294] ;  /* 0x0002940001587983 */ /* 0x000f280000300800 */
[----:B------:R0:W-:Y:S04]  /*7b5c0*/  STL.64 [R1+0x7b8], R76 ;  /* 0x0007b84c01007387 */ /* 0x0001e80000100a00 */
[----:B------:R-:W5:Y:S04]  /*7b5d0*/  LDL.LU R89, [R1+0x290] ;  /* 0x0002900001597983 */ /* 0x000f680000300800 */
[----:B------:R1:W-:Y:S01]  /*7b5e0*/  STL.64 [R1+0x7b0], R68 ;  /* 0x0007b04401007387 */ /* 0x0003e20000100a00 */
[----:B0-----:R-:W-:-:S02]  /*7b5f0*/  IADD3 R76, P0, PT, R70, R3, RZ ;  /* 0x00000003464c7210 */ /* 0x001fc40007f1e0ff */
[CC--:B------:R-:W-:Y:S02]  /*7b600*/  IADD3 R78, P3, PT, R81.reuse, R3.reuse, RZ ;  /* 0x00000003514e7210 */ /* 0x0c0fe40007f7e0ff */
[-C--:B------:R-:W-:Y:S02]  /*7b610*/  LEA.HI.X.SX32 R77, R70, R2.reuse, 0x1, P0 ;  /* 0x00000002464d7211 */ /* 0x080fe400000f0eff */
[CC--:B-1----:R-:W-:Y:S02]  /*7b620*/  IADD3 R68, P4, PT, R86.reuse, R3.reuse, RZ ;  /* 0x0000000356447210 */ /* 0x0c2fe40007f9e0ff */
[-C--:B------:R-:W-:Y:S02]  /*7b630*/  LEA.HI.X.SX32 R79, R81, R2.reuse, 0x1, P3 ;  /* 0x00000002514f7211 */ /* 0x080fe400018f0eff */
[----:B------:R-:W-:Y:S01]  /*7b640*/  LEA.HI.X.SX32 R69, R86, R2, 0x1, P4 ;  /* 0x0000000256457211 */ /* 0x000fe200020f0eff */
[----:B------:R0:W-:Y:S04]  /*7b650*/  STL.64 [R1+0x7a8], R76 ;  /* 0x0007a84c01007387 */ /* 0x0001e80000100a00 */
[----:B------:R-:W5:Y:S04]  /*7b660*/  LDL.LU R81, [R1+0x28c] ;  /* 0x00028c0001517983 */ /* 0x000f680000300800 */
[----:B------:R-:W-:Y:S04]  /*7b670*/  STL.64 [R1+0x7a0], R78 ;  /* 0x0007a04e01007387 */ /* 0x000fe80000100a00 */
[----:B------:R1:W-:Y:S04]  /*7b680*/  STL.64 [R1+0x798], R68 ;  /* 0x0007984401007387 */ /* 0x0003e80000100a00 */
[----:B------:R-:W5:Y:S04]  /*7b690*/  LDL.LU R70, [R1+0x288] ;  /* 0x0002880001467983 */ /* 0x000f680000300800 */
[----:B------:R-:W5:Y:S01]  /*7b6a0*/  LDL.LU R86, [R1+0x284] ;  /* 0x0002840001567983 */ /* 0x000f620000300800 */
[----:B0-----:R-:W-:-:S04]  /*7b6b0*/  IADD3 R76, P0, PT, R91, R3, RZ ;  /* 0x000000035b4c7210 */ /* 0x001fc80007f1e0ff */
[----:B------:R-:W-:Y:S02]  /*7b6c0*/  LEA.HI.X.SX32 R77, R91, R2, 0x1, P0 ;  /* 0x000000025b4d7211 */ /* 0x000fe400000f0eff */
[----:B------:R-:W5:Y:S01]  /*7b6d0*/  LDL.LU R91, [R1+0x280] ;  /* 0x00028000015b7983 */ /* 0x000f620000300800 */
[----:B-1----:R-:W-:-:S03]  /*7b6e0*/  IADD3 R68, P3, PT, R83, R3, RZ ;  /* 0x0000000353447210 */ /* 0x002fc60007f7e0ff */
[----:B------:R0:W-:Y:S01]  /*7b6f0*/  STL.64 [R1+0x790], R76 ;  /* 0x0007904c01007387 */ /* 0x0001e20000100a00 */
[-C--:B------:R-:W-:Y:S02]  /*7b700*/  LEA.HI.X.SX32 R69, R83, R2.reuse, 0x1, P3 ;  /* 0x0000000253457211 */ /* 0x080fe400018f0eff */
[C---:B------:R-:W-:Y:S01]  /*7b710*/  IADD3 R78, P0, PT, R71.reuse, R3, RZ ;  /* 0x00000003474e7210 */ /* 0x040fe20007f1e0ff */
[----:B------:R-:W5:Y:S03]  /*7b720*/  LDL.LU R83, [R1+0x27c] ;  /* 0x00027c0001537983 */ /* 0x000f660000300800 */
[----:B------:R-:W-:Y:S01]  /*7b730*/  LEA.HI.X.SX32 R79, R71, R2, 0x1, P0 ;  /* 0x00000002474f7211 */ /* 0x000fe200000f0eff */
[----:B------:R1:W-:Y:S01]  /*7b740*/  STL.64 [R1+0x788], R68 ;  /* 0x0007884401007387 */ /* 0x0003e20000100a00 */
[----:B------:R-:W-:-:S03]  /*7b750*/  IMAD.MOV.U32 R71, RZ, RZ, R87 ;  /* 0x000000ffff477224 */ /* 0x000fc600078e0057 */
[----:B------:R-:W5:Y:S01]  /*7b760*/  LDL.LU R87, [R1+0x274] ;  /* 0x0002740001577983 */ /* 0x000f620000300800 */
[----:B0-----:R-:W-:-:S04]  /*7b770*/  IADD3 R76, P4, PT, R80, R3, RZ ;  /* 0x00000003504c7210 */ /* 0x001fc80007f9e0ff */
[----:B------:R-:W-:Y:S01]  /*7b780*/  LEA.HI.X.SX32 R77, R80, R2, 0x1, P4 ;  /* 0x00000002504d7211 */ /* 0x000fe200020f0eff */
[----:B------:R-:W-:Y:S01]  /*7b790*/  STL.64 [R1+0x780], R78 ;  /* 0x0007804e01007387 */ /* 0x000fe20000100a00 */
[----:B-1----:R-:W-:-:S03]  /*7b7a0*/  IADD3 R68, P3, PT, R82, R3, RZ ;  /* 0x0000000352447210 */ /* 0x002fc60007f7e0ff */
[----:B------:R2:W-:Y:S01]  /*7b7b0*/  STL.64 [R1+0x778], R76 ;  /* 0x0007784c01007387 */ /* 0x0005e20000100a00 */
[----:B------:R-:W-:-:S03]  /*7b7c0*/  LEA.HI.X.SX32 R69, R82, R2, 0x1, P3 ;  /* 0x0000000252457211 */ /* 0x000fc600018f0eff */
[----:B------:R-:W5:Y:S04]  /*7b7d0*/  LDL.LU R82, [R1+0x270] ;  /* 0x0002700001527983 */ /* 0x000f680000300800 */
[----:B------:R4:W-:Y:S01]  /*7b7e0*/  STL.64 [R1+0x770], R68 ;  /* 0x0007704401007387 */ /* 0x0009e20000100a00 */
[----:B--2---:R-:W-:-:S04]  /*7b7f0*/  IADD3 R76, P0, PT, R84, R3, RZ ;  /* 0x00000003544c7210 */ /* 0x004fc80007f1e0ff */
[----:B------:R-:W-:Y:S02]  /*7b800*/  LEA.HI.X.SX32 R77, R84, R2, 0x1, P0 ;  /* 0x00000002544d7211 */ /* 0x000fe400000f0eff */
[----:B---3--:R-:W-:-:S03]  /*7b810*/  IADD3 R78, P3, PT, R85, R3, RZ ;  /* 0x00000003554e7210 */ /* 0x008fc60007f7e0ff */
[----:B------:R5:W-:Y:S01]  /*7b820*/  STL.64 [R1+0x768], R76 ;  /* 0x0007684c01007387 */ /* 0x000be20000100a00 */
[----:B----4-:R-:W-:-:S03]  /*7b830*/  IADD3 R68, P4, PT, R88, R3, RZ ;  /* 0x0000000358447210 */ /* 0x010fc60007f9e0ff */
[----:B------:R-:W2:Y:S01]  /*7b840*/  LDL.LU R84, [R1+0x26c] ;  /* 0x00026c0001547983 */ /* 0x000ea20000300800 */
[-C--:B------:R-:W-:Y:S02]  /*7b850*/  LEA.HI.X.SX32 R79, R85, R2.reuse, 0x1, P3 ;  /* 0x00000002554f7211 */ /* 0x080fe400018f0eff */
[-C--:B------:R-:W-:Y:S02]  /*7b860*/  LEA.HI.X.SX32 R69, R88, R2.reuse, 0x1, P4 ;  /* 0x0000000258457211 */ /* 0x080fe400020f0eff */
[C---:B-----5:R-:W-:Y:S01]  /*7b870*/  IADD3 R76, P0, PT, R89.reuse, R3, RZ ;  /* 0x00000003594c7210 */ /* 0x060fe20007f1e0ff */
[----:B------:R-:W-:Y:S01]  /*7b880*/  STL.64 [R1+0x760], R78 ;  /* 0x0007604e01007387 */ /* 0x000fe20000100a00 */
[----:B------:R-:W-:Y:S02]  /*7b890*/  IMAD.MOV.U32 R88, RZ, RZ, R90 ;  /* 0x000000ffff587224 */ /* 0x000fe400078e005a */
[----:B------:R-:W-:Y:S01]  /*7b8a0*/  LEA.HI.X.SX32 R77, R89, R2, 0x1, P0 ;  /* 0x00000002594d7211 */ /* 0x000fe200000f0eff */
[----:B------:R-:W3:Y:S01]  /*7b8b0*/  LDL.LU R85, [R1+0x268] ;  /* 0x0002680001557983 */ /* 0x000ee20000300800 */
[----:B------:R-:W-:-:S03]  /*7b8c0*/  IMAD.MOV.U32 R89, RZ, RZ, R5 ;  /* 0x000000ffff597224 */ /* 0x000fc600078e0005 */
[----:B------:R-:W4:Y:S04]  /*7b8d0*/  LDL.LU R90, [R1+0x264] ;  /* 0x00026400015a7983 */ /* 0x000f280000300800 */
[----:B------:R0:W-:Y:S04]  /*7b8e0*/  STL.64 [R1+0x758], R68 ;  /* 0x0007584401007387 */ /* 0x0001e80000100a00 */
[----:B------:R-:W5:Y:S04]  /*7b8f0*/  LDL.LU R5, [R1+0x260] ;  /* 0x0002600001057983 */ /* 0x000f680000300800 */
[----:B------:R1:W-:Y:S01]  /*7b900*/  STL.64 [R1+0x750], R76 ;  /* 0x0007504c01007387 */ /* 0x0003e20000100a00 */
[----:B0-----:R-:W-:-:S04]  /*7b910*/  IADD3 R68, P3, PT, R81, R3, RZ ;  /* 0x0000000351447210 */ /* 0x001fc80007f7e0ff */
[-C--:B------:R-:W-:Y:S02]  /*7b920*/  LEA.HI.X.SX32 R69, R81, R2.reuse, 0x1, P3 ;  /* 0x0000000251457211 */ /* 0x080fe400018f0eff */
[-C--:B-1----:R-:W-:Y:S02]  /*7b930*/  IADD3 R76, P0, PT, R70, R3.reuse, RZ ;  /* 0x00000003464c7210 */ /* 0x082fe40007f1e0ff */
[-C--:B------:R-:W-:Y:S02]  /*7b940*/  IADD3 R78, P4, PT, R86, R3.reuse, RZ ;  /* 0x00000003564e7210 */ /* 0x080fe40007f9e0ff */
[-C--:B------:R-:W-:Y:S01]  /*7b950*/  LEA.HI.X.SX32 R77, R70, R2.reuse, 0x1, P0 ;  /* 0x00000002464d7211 */ /* 0x080fe200000f0eff */
[----:B------:R0:W-:Y:S01]  /*7b960*/  STL.64 [R1+0x748], R68 ;  /* 0x0007484401007387 */ /* 0x0001e20000100a00 */
[-C--:B------:R-:W-:Y:S02]  /*7b970*/  LEA.HI.X.SX32 R79, R86, R2.reuse, 0x1, P4 ;  /* 0x00000002564f7211 */ /* 0x080fe400020f0eff */
[C---:B------:R-:W-:Y:S01]  /*7b980*/  IADD3 R80, P3, PT, R91.reuse, R3, RZ ;  /* 0x000000035b507210 */ /* 0x040fe20007f7e0ff */
[----:B0-----:R-:W5:Y:S04]  /*7b990*/  LDL.LU R68, [R1+0x25c] ;  /* 0x00025c0001447983 */ /* 0x001f680000300800 */
[----:B------:R0:W-:Y:S01]  /*7b9a0*/  STL.64 [R1+0x740], R76 ;  /* 0x0007404c01007387 */ /* 0x0001e20000100a00 */
[----:B------:R-:W-:-:S03]  /*7b9b0*/  LEA.HI.X.SX32 R81, R91, R2, 0x1, P3 ;  /* 0x000000025b517211 */ /* 0x000fc600018f0eff */
[----:B0-----:R-:W5:Y:S04]  /*7b9c0*/  LDL.LU.64 R76, [R1+0x27c8] ;  /* 0x0027c800014c7983 */ /* 0x001f680000300a00 */
[----:B------:R0:W-:Y:S04]  /*7b9d0*/  STL.64 [R1+0x738], R78 ;  /* 0x0007384e01007387 */ /* 0x0001e80000100a00 */
[----:B------:R-:W5:Y:S04]  /*7b9e0*/  LDL.LU R69, [R1+0x258] ;  /* 0x0002580001457983 */ /* 0x000f680000300800 */
[----:B------:R-:W5:Y:S04]  /*7b9f0*/  LDL.LU R91, [R1+0x254] ;  /* 0x00025400015b7983 */ /* 0x000f680000300800 */
[----:B------:R-:W5:Y:S01]  /*7ba00*/  LDL.LU R86, [R1+0x250] ;  /* 0x0002500001567983 */ /* 0x000f620000300800 */
[----:B0-----:R-:W-:-:S03]  /*7ba10*/  IADD3 R78, P0, PT, R83, R3, RZ ;  /* 0x00000003534e7210 */ /* 0x001fc60007f1e0ff */
[----:B------:R0:W-:Y:S01]  /*7ba20*/  STL.64 [R1+0x730], R80 ;  /* 0x0007305001007387 */ /* 0x0001e20000100a00 */
[----:B------:R-:W-:-:S03]  /*7ba30*/  LEA.HI.X.SX32 R79, R83, R2, 0x1, P0 ;  /* 0x00000002534f7211 */ /* 0x000fc600000f0eff */
[----:B------:R-:W5:Y:S01]  /*7ba40*/  LDL.LU R83, [R1+0x24c] ;  /* 0x00024c0001537983 */ /* 0x000f620000300800 */
[-C--:B------:R-:W-:Y:S01]  /*7ba50*/  IADD3 R70, P4, PT, R87, R3.reuse, RZ ;  /* 0x0000000357467210 */ /* 0x080fe20007f9e0ff */
[----:B0-----:R-:W-:Y:S01]  /*7ba60*/  IMAD.MOV.U32 R81, RZ, RZ, R71 ;  /* 0x000000ffff517224 */ /* 0x001fe200078e0047 */
[----:B------:R-:W-:-:S04]  /*7ba70*/  IADD3 R80, P3, PT, R71, R3, RZ ;  /* 0x0000000347507210 */ /* 0x000fc80007f7e0ff */
[-C--:B------:R-:W-:Y:S01]  /*7ba80*/  LEA.HI.X.SX32 R81, R81, R2.reuse, 0x1, P3 ;  /* 0x0000000251517211 */ /* 0x080fe200018f0eff */
[----:B------:R0:W-:Y:S01]  /*7ba90*/  STL.64 [R1+0x728], R78 ;  /* 0x0007284e01007387 */ /* 0x0001e20000100a00 */
[----:B------:R-:W-:Y:S01]  /*7baa0*/  LEA.HI.X.SX32 R71, R87, R2, 0x1, P4 ;  /* 0x0000000257477211 */ /* 0x000fe200020f0eff */
[----:B------:R-:W-:Y:S02]  /*7bab0*/  IMAD.MOV.U32 R87, RZ, RZ, R92 ;  /* 0x000000ffff577224 */ /* 0x000fe400078e005c */
[----:B------:R-:W-:Y:S01]  /*7bac0*/  IMAD.MOV.U32 R92, RZ, RZ, R45 ;  /* 0x000000ffff5c7224 */ /* 0x000fe200078e002d */
[----:B------:R-:W-:Y:S04]  /*7bad0*/  STL.64 [R1+0x720], R80 ;  /* 0x0007205001007387 */ /* 0x000fe80000100a00 */
[----:B------:R-:W5:Y:S01]  /*7bae0*/  LDL.LU R45, [R1+0x244] ;  /* 0x00024400012d7983 */ /* 0x000f620000300800 */
[----:B0-----:R-:W-:-:S03]  /*7baf0*/  IADD3 R78, P0, PT, R82, R3, RZ ;  /* 0x00000003524e7210 */ /* 0x001fc60007f1e0ff */
[----:B------:R2:W-:Y:S01]  /*7bb00*/  STL.64 [R1+0x718], R70 ;  /* 0x0007184601007387 */ /* 0x0005e20000100a00 */
[----:B------:R-:W-:Y:S01]  /*7bb10*/  LEA.HI.X.SX32 R79, R82, R2, 0x1, P0 ;  /* 0x00000002524f7211 */ /* 0x000fe200000f0eff */
[----:B------:R-:W-:Y:S02]  /*7bb20*/  IMAD.MOV.U32 R82, RZ, RZ, R88 ;  /* 0x000000ffff527224 */ /* 0x000fe400078e0058 */
        /* <DEDUP_REMOVED lines=9> */
[----:B------:R-:W-:-:S03]  /*7bbc0*/  LEA.HI.X.SX32 R79, R90, R2, 0x1, P4 ;  /* 0x000000025a4f7211 */ /* 0x000fc600020f0eff */
[----:B------:R0:W-:Y:S01]  /*7bbd0*/  STL.64 [R1+0x700], R80 ;  /* 0x0007005001007387 */ /* 0x0001e20000100a00 */
[----:B-----5:R-:W-:-:S03]  /*7bbe0*/  IADD3 R70, P3, PT, R5, R3, RZ ;  /* 0x0000000305467210 */ /* 0x020fc60007f7e0ff */
[----:B------:R-:W3:Y:S01]  /*7bbf0*/  LDL.LU R85, [R1+0x22c] ;  /* 0x00022c0001557983 */ /* 0x000ee20000300800 */
[----:B------:R-:W-:-:S03]  /*7bc00*/  LEA.HI.X.SX32 R71, R5, R2, 0x1, P3 ;  /* 0x0000000205477211 */ /* 0x000fc600018f0eff */
[----:B------:R1:W-:Y:S04]  /*7bc10*/  STL.64 [R1+0x6f8], R78 ;  /* 0x0006f84e01007387 */ /* 0x0003e80000100a00 */
[----:B------:R-:W4:Y:S04]  /*7bc20*/  LDL.LU R90, [R1+0x228] ;  /* 0x00022800015a7983 */ /* 0x000f280000300800 */
[----:B------:R-:W5:Y:S04]  /*7bc30*/  LDL.LU R5, [R1+0x224] ;  /* 0x0002240001057983 */ /* 0x000f680000300800 */
[----:B------:R0:W-:Y:S02]  /*7bc40*/  STL.64 [R1+0x6f0], R70 ;  /* 0x0006f04601007387 */ /* 0x0001e40000100a00 */
[----:B0-----:R-:W-:-:S04]  /*7bc50*/  IADD3 R80, P0, PT, R68, R3, RZ ;  /* 0x0000000344507210 */ /* 0x001fc80007f1e0ff */
[-C--:B------:R-:W-:Y:S02]  /*7bc60*/  LEA.HI.X.SX32 R81, R68, R2.reuse, 0x1, P0 ;  /* 0x0000000244517211 */ /* 0x080fe400000f0eff */
[----:B------:R-:W4:Y:S04]  /*7bc70*/  LDL.LU R68, [R1+0x220] ;  /* 0x0002200001447983 */ /* 0x000f280000300800 */
[----:B------:R0:W-:Y:S01]  /*7bc80*/  STL.64 [R1+0x6e8], R80 ;  /* 0x0006e85001007387 */ /* 0x0001e20000100a00 */
[-C--:B-1----:R-:W-:Y:S02]  /*7bc90*/  IADD3 R78, P3, PT, R69, R3.reuse, RZ ;  /* 0x00000003454e7210 */ /* 0x082fe40007f7e0ff */
[----:B------:R-:W-:Y:S02]  /*7bca0*/  IADD3 R70, P4, PT, R91, R3, RZ ;  /* 0x000000035b467210 */ /* 0x000fe40007f9e0ff */
[----:B------:R-:W-:-:S02]  /*7bcb0*/  LEA.HI.X.SX32 R79, R69, R2, 0x1, P3 ;  /* 0x00000002454f7211 */ /* 0x000fc400018f0eff */
[CC--:B0-----:R-:W-:Y:S02]  /*7bcc0*/  IADD3 R80, P0, PT, R86.reuse, R3.reuse, RZ ;  /* 0x0000000356507210 */ /* 0x0c1fe40007f1e0ff */
[-C--:B------:R-:W-:Y:S01]  /*7bcd0*/  LEA.HI.X.SX32 R71, R91, R2.reuse, 0x1, P4 ;  /* 0x000000025b477211 */ /* 0x080fe200020f0eff */
[----:B------:R0:W-:Y:S01]  /*7bce0*/  STL.64 [R1+0x6e0], R78 ;  /* 0x0006e04e01007387 */ /* 0x0001e20000100a00 */
[----:B------:R-:W-:Y:S01]  /*7bcf0*/  LEA.HI.X.SX32 R81, R86, R2, 0x1, P0 ;  /* 0x0000000256517211 */ /* 0x000fe200000f0eff */
[----:B------:R-:W-:Y:S02]  /*7bd00*/  IMAD.MOV.U32 R69, RZ, RZ, R93 ;  /* 0x000000ffff457224 */ /* 0x000fe400078e005d */
[----:B0-----:R-:W4:Y:S04]  /*7bd10*/  LDL.LU.64 R78, [R1+0x27c0] ;  /* 0x0027c000014e7983 */ /* 0x001f280000300a00 */
[----:B------:R-:W4:Y:S04]  /*7bd20*/  LDL.LU R91, [R1+0x214] ;  /* 0x00021400015b7983 */ /* 0x000f280000300800 */
[----:B------:R-:W4:Y:S04]  /*7bd30*/  LDL.LU R93, [R1+0x210] ;  /* 0x00021000015d7983 */ /* 0x000f280000300800 */
[----:B------:R0:W-:Y:S04]  /*7bd40*/  STL.64 [R1+0x6d8], R70 ;  /* 0x0006d84601007387 */ /* 0x0001e80000100a00 */
[----:B------:R1:W-:Y:S01]  /*7bd50*/  STL.64 [R1+0x6d0], R80 ;  /* 0x0006d05001007387 */ /* 0x0003e20000100a00 */
[-C--:B0-----:R-:W-:Y:S01]  /*7bd60*/  IADD3 R70, P3, PT, R83, R3.reuse, RZ ;  /* 0x0000000353467210 */ /* 0x081fe20007f7e0ff */
[----:B-1----:R-:W-:Y:S01]  /*7bd70*/  IMAD.MOV.U32 R81, RZ, RZ, R87 ;  /* 0x000000ffff517224 */ /* 0x002fe200078e0057 */
[----:B------:R-:W-:-:S02]  /*7bd80*/  IADD3 R80, P0, PT, R87, R3, RZ ;  /* 0x0000000357507210 */ /* 0x000fc40007f1e0ff */
[-C--:B------:R-:W-:Y:S01]  /*7bd90*/  LEA.HI.X.SX32 R71, R83, R2.reuse, 0x1, P3 ;  /* 0x0000000253477211 */ /* 0x080fe200018f0eff */
[----:B------:R-:W-:Y:S01]  /*7bda0*/  IMAD.MOV.U32 R87, RZ, RZ, R82 ;  /* 0x000000ffff577224 */ /* 0x000fe200078e0052 */
[-C--:B------:R-:W-:Y:S02]  /*7bdb0*/  LEA.HI.X.SX32 R81, R81, R2.reuse, 0x1, P0 ;  /* 0x0000000251517211 */ /* 0x080fe400000f0eff */
[CC--:B------:R-:W-:Y:S01]  /*7bdc0*/  IADD3 R86, P4, PT, R45.reuse, R3.reuse, RZ ;  /* 0x000000032d567210 */ /* 0x0c0fe20007f9e0ff */
[----:B------:R0:W-:Y:S01]  /*7bdd0*/  STL.64 [R1+0x6c8], R70 ;  /* 0x0006c84601007387 */ /* 0x0001e20000100a00 */
[----:B------:R-:W-:Y:S02]  /*7bde0*/  IMAD.MOV.U32 R83, RZ, RZ, R87 ;  /* 0x000000ffff537224 */ /* 0x000fe400078e0057 */
[----:B------:R-:W-:Y:S01]  /*7bdf0*/  LEA.HI.X.SX32 R87, R45, R2, 0x1, P4 ;  /* 0x000000022d577211 */ /* 0x000fe200020f0eff */
[----:B0-----:R-:W4:Y:S04]  /*7be00*/  LDL.LU R70, [R1+0x208] ;  /* 0x0002080001467983 */ /* 0x001f280000300800 */
[----:B------:R-:W4:Y:S04]  /*7be10*/  LDL.LU R71, [R1+0x204] ;  /* 0x0002040001477983 */ /* 0x000f280000300800 */
[----:B------:R0:W-:Y:S04]  /*7be20*/  STL.64 [R1+0x6c0], R80 ;  /* 0x0006c05001007387 */ /* 0x0001e80000100a00 */
[----:B0-----:R-:W4:Y:S04]  /*7be30*/  LDL.LU.64 R80, [R1+0x27b8] ;  /* 0x0027b80001507983 */ /* 0x001f280000300a00 */
[----:B------:R-:W4:Y:S01]  /*7be40*/  LDL.LU R45, [R1+0x27b0] ;  /* 0x0027b000012d7983 */ /* 0x000f220000300800 */
[----:B------:R-:W-:-:S03]  /*7be50*/  IADD3 R82, P3, PT, R88, R3, RZ ;  /* 0x0000000358527210 */ /* 0x000fc60007f7e0ff */
[----:B------:R0:W-:Y:S02]  /*7be60*/  STL.64 [R1+0x6b8], R86 ;  /* 0x0006b85601007387 */ /* 0x0001e40000100a00 */
[----:B0-----:R-:W-:Y:S01]  /*7be70*/  IADD3 R86, P0, PT, R83, R3, RZ ;  /* 0x0000000353567210 */ /* 0x001fe20007f1e0ff */
[----:B------:R-:W-:Y:S01]  /*7be80*/  IMAD.MOV.U32 R87, RZ, RZ, R83 ;  /* 0x000000ffff577224 */ /* 0x000fe200078e0053 */
[----:B------:R-:W-:-:S05]  /*7be90*/  LEA.HI.X.SX32 R83, R88, R2, 0x1, P3 ;  /* 0x0000000258537211 */ /* 0x000fca00018f0eff */
[----:B------:R0:W-:Y:S01]  /*7bea0*/  STL.64 [R1+0x6b0], R82 ;  /* 0x0006b05201007387 */ /* 0x0001e20000100a00 */
[----:B------:R-:W-:Y:S01]  /*7beb0*/  LEA.HI.X.SX32 R87, R87, R2, 0x1, P0 ;  /* 0x0000000257577211 */ /* 0x000fe200000f0eff */
[----:B0-----:R-:W-:Y:S01]  /*7bec0*/  IMAD.MOV.U32 R83, RZ, RZ, R89 ;  /* 0x000000ffff537224 */ /* 0x001fe200078e0059 */
[----:B------:R-:W-:-:S04]  /*7bed0*/  IADD3 R82, P3, PT, R89, R3, RZ ;  /* 0x0000000359527210 */ /* 0x000fc80007f7e0ff */
[----:B------:R-:W-:Y:S01]  /*7bee0*/  LEA.HI.X.SX32 R83, R83, R2, 0x1, P3 ;  /* 0x0000000253537211 */ /* 0x000fe200018f0eff */
[----:B------:R-:W-:Y:S04]  /*7bef0*/  STL.64 [R1+0x6a8], R86 ;  /* 0x0006a85601007387 */ /* 0x000fe80000100a00 */
[----:B------:R0:W-:Y:S04]  /*7bf00*/  STL.64 [R1+0x6a0], R82 ;  /* 0x0006a05201007387 */ /* 0x0001e80000100a00 */
[----:B0-----:R-:W5:Y:S01]  /*7bf10*/  LDL.LU.64 R82, [R1+0x27a8] ;  /* 0x0027a80001527983 */ /* 0x001f620000300a00 */
[----:B--2---:R-:W-:-:S04]  /*7bf20*/  IADD3 R88, P4, PT, R84, R3, RZ ;  /* 0x0000000354587210 */ /* 0x004fc80007f9e0ff */
[----:B------:R-:W-:Y:S02]  /*7bf30*/  LEA.HI.X.SX32 R89, R84, R2, 0x1, P4 ;  /* 0x0000000254597211 */ /* 0x000fe400020f0eff */
[----:B------:R-:W2:Y:S04]  /*7bf40*/  LDL.LU R84, [R1+0x27a0] ;  /* 0x0027a00001547983 */ /* 0x000ea80000300800 */
[----:B------:R3:W-:Y:S02]  /*7bf50*/  STL.64 [R1+0x698], R88 ;  /* 0x0006985801007387 */ /* 0x0007e40000100a00 */
[----:B---3--:R-:W-:-:S04]  /*7bf60*/  IADD3 R88, P3, PT, R85, R3, RZ ;  /* 0x0000000355587210 */ /* 0x008fc80007f7e0ff */
[----:B------:R-:W-:Y:S02]  /*7bf70*/  LEA.HI.X.SX32 R89, R85, R2, 0x1, P3 ;  /* 0x0000000255597211 */ /* 0x000fe400018f0eff */
[----:B----4-:R-:W-:-:S04]  /*7bf80*/  IADD3 R86, P0, PT, R45, R3, RZ ;  /* 0x000000032d567210 */ /* 0x010fc80007f1e0ff */
[----:B------:R-:W-:-:S05]  /*7bf90*/  LEA.HI.X.SX32 R87, R45, R2, 0x1, P0 ;  /* 0x000000022d577211 */ /* 0x000fca00000f0eff */
[----:B------:R0:W-:Y:S04]  /*7bfa0*/  STL.64 [R1+0x690], R86 ;  /* 0x0006905601007387 */ /* 0x0001e80000100a00 */
[----:B------:R-:W3:Y:S04]  /*7bfb0*/  LDL.LU R85, [R1+0x279c] ;  /* 0x00279c0001557983 */ /* 0x000ee80000300800 */
[----:B------:R1:W-:Y:S01]  /*7bfc0*/  STL.64 [R1+0x688], R88 ;  /* 0x0006885801007387 */ /* 0x0003e20000100a00 */
[----:B0-----:R-:W-:Y:S01]  /*7bfd0*/  IMAD.MOV.U32 R87, RZ, RZ, R44 ;  /* 0x000000ffff577224 */ /* 0x001fe200078e002c */
[----:B------:R-:W-:-:S02]  /*7bfe0*/  IADD3 R86, P0, PT, R90, R3, RZ ;  /* 0x000000035a567210 */ /* 0x000fc40007f1e0ff */
[CC--:B-----5:R-:W-:Y:S01]  /*7bff0*/  IADD3 R44, P4, PT, R5.reuse, R3.reuse, RZ ;  /* 0x00000003052c7210 */ /* 0x0e0fe20007f9e0ff */
[----:B-1----:R-:W-:Y:S01]  /*7c000*/  IMAD.MOV.U32 R89, RZ, RZ, R87 ;  /* 0x000000ffff597224 */ /* 0x002fe200078e0057 */
[-C--:B------:R-:W-:Y:S02]  /*7c010*/  LEA.HI.X.SX32 R87, R90, R2.reuse, 0x1, P0 ;  /* 0x000000025a577211 */ /* 0x080fe400000f0eff */
[----:B------:R-:W-:Y:S01]  /*7c020*/  LEA.HI.X.SX32 R45, R5, R2, 0x1, P4 ;  /* 0x00000002052d7211 */ /* 0x000fe200020f0eff */
[----:B------:R-:W4:Y:S01]  /*7c030*/  LDL.LU R90, [R1+0x2798] ;  /* 0x00279800015a7983 */ /* 0x000f220000300800 */
[----:B------:R-:W-:-:S03]  /*7c040*/  IADD3 R88, P3, PT, R68, R3, RZ ;  /* 0x0000000344587210 */ /* 0x000fc60007f7e0ff */
[----:B------:R0:W-:Y:S04]  /*7c050*/  STL.64 [R1+0x680], R86 ;  /* 0x0006805601007387 */ /* 0x0001e80000100a00 */
[----:B0-----:R-:W5:Y:S04]  /*7c060*/  LDL.LU.64 R86, [R1+0x2790] ;  /* 0x0027900001567983 */ /* 0x001f680000300a00 */
[----:B------:R-:W2:Y:S04]  /*7c070*/  LDL.LU R5, [R1+0x2788] ;  /* 0x0027880001057983 */ /* 0x000ea80000300800 */
[----:B------:R0:W-:Y:S02]  /*7c080*/  STL.64 [R1+0x678], R44 ;  /* 0x0006782c01007387 */ /* 0x0001e40000100a00 */
[----:B0-----:R-:W-:Y:S01]  /*7c090*/  IADD3 R44, P0, PT, R89, R3, RZ ;  /* 0x00000003592c7210 */ /* 0x001fe20007f1e0ff */
[----:B------:R-:W-:Y:S01]  /*7c0a0*/  IMAD.MOV.U32 R45, RZ, RZ, R89 ;  /* 0x000000ffff2d7224 */ /* 0x000fe200078e0059 */
[----:B------:R-:W-:-:S05]  /*7c0b0*/  LEA.HI.X.SX32 R89, R68, R2, 0x1, P3 ;  /* 0x0000000244597211 */ /* 0x000fca00018f0eff */
[----:B------:R0:W-:Y:S01]  /*7c0c0*/  STL.64 [R1+0x670], R88 ;  /* 0x0006705801007387 */ /* 0x0001e20000100a00 */
[-C--:B------:R-:W-:Y:S02]  /*7c0d0*/  IADD3 R68, P3, PT, R91, R3.reuse, RZ ;  /* 0x000000035b447210 */ /* 0x080fe40007f7e0ff */
[----:B------:R-:W-:Y:S01]  /*7c0e0*/  LEA.HI.X.SX32 R45, R45, R2, 0x1, P0 ;  /* 0x000000022d2d7211 */ /* 0x000fe200000f0eff */
[----:B0-----:R-:W-:Y:S01]  /*7c0f0*/  IMAD.MOV.U32 R89, RZ, RZ, R69 ;  /* 0x000000ffff597224 */ /* 0x001fe200078e0045 */
[----:B------:R-:W-:-:S04]  /*7c100*/  IADD3 R88, P4, PT, R69, R3, RZ ;  /* 0x0000000345587210 */ /* 0x000fc80007f9e0ff */
[-C--:B------:R-:W-:Y:S01]  /*7c110*/  LEA.HI.X.SX32 R89, R89, R2.reuse, 0x1, P4 ;  /* 0x0000000259597211 */ /* 0x080fe200020f0eff */
[----:B------:R0:W-:Y:S01]  /*7c120*/  STL.64 [R1+0x668], R44 ;  /* 0x0006682c01007387 */ /* 0x0001e20000100a00 */
[----:B------:R-:W-:-:S03]  /*7c130*/  LEA.HI.X.SX32 R69, R91, R2, 0x1, P3 ;  /* 0x000000025b457211 */ /* 0x000fc600018f0eff */
[----:B------:R1:W-:Y:S01]  /*7c140*/  STL.64 [R1+0x660], R88 ;  /* 0x0006605801007387 */ /* 0x0003e20000100a00 */
[----:B0-----:R-:W-:-:S03]  /*7c150*/  IADD3 R44, P0, PT, R93, R3, RZ ;  /* 0x000000035d2c7210 */ /* 0x001fc60007f1e0ff */
[----:B-1----:R-:W3:Y:S04]  /*7c160*/  LDL.LU.64 R88, [R1+0x2780] ;  /* 0x0027800001587983 */ /* 0x002ee80000300a00 */
[----:B------:R-:W3:Y:S04]  /*7c170*/  LDL.LU R91, [R1+0x2778] ;  /* 0x00277800015b7983 */ /* 0x000ee80000300800 */
[----:B------:R0:W-:Y:S01]  /*7c180*/  STL.64 [R1+0x658], R68 ;  /* 0x0006584401007387 */ /* 0x0001e20000100a00 */
[----:B------:R-:W-:Y:S01]  /*7c190*/  LEA.HI.X.SX32 R45, R93, R2, 0x1, P0 ;  /* 0x000000025d2d7211 */ /* 0x000fe200000f0eff */
[----:B0-----:R-:W-:Y:S01]  /*7c1a0*/  IMAD.MOV.U32 R69, RZ, RZ, R92 ;  /* 0x000000ffff457224 */ /* 0x001fe200078e005c */
[----:B------:R-:W-:-:S02]  /*7c1b0*/  IADD3 R68, P3, PT, R92, R3, RZ ;  /* 0x000000035c447210 */ /* 0x000fc40007f7e0ff */
[CC--:B------:R-:W-:Y:S02]  /*7c1c0*/  IADD3 R92, P4, PT, R70.reuse, R3.reuse, RZ ;  /* 0x00000003465c7210 */ /* 0x0c0fe40007f9e0ff */
[-C--:B------:R-:W-:Y:S02]  /*7c1d0*/  LEA.HI.X.SX32 R69, R69, R2.reuse, 0x1, P3 ;  /* 0x0000000245457211 */ /* 0x080fe400018f0eff */
[----:B------:R-:W-:Y:S01]  /*7c1e0*/  LEA.HI.X.SX32 R93, R70, R2, 0x1, P4 ;  /* 0x00000002465d7211 */ /* 0x000fe200020f0eff */
[----:B------:R-:W-:Y:S04]  /*7c1f0*/  STL.64 [R1+0x650], R44 ;  /* 0x0006502c01007387 */ /* 0x000fe80000100a00 */
[----:B------:R-:W-:Y:S04]  /*7c200*/  STL.64 [R1+0x648], R68 ;  /* 0x0006484401007387 */ /* 0x000fe80000100a00 */
[----:B------:R0:W-:Y:S04]  /*7c210*/  STL.64 [R1+0x640], R92 ;  /* 0x0006405c01007387 */ /* 0x0001e80000100a00 */
[----:B0-----:R-:W4:Y:S01]  /*7c220*/  LDL.LU.64 R92, [R1+0x2770] ;  /* 0x00277000015c7983 */ /* 0x001f220000300a00 */
[----:B------:R-:W-:-:S04]  /*7c230*/  IADD3 R44, P0, PT, R71, R3, RZ ;  /* 0x00000003472c7210 */ /* 0x000fc80007f1e0ff */
[----:B------:R-:W-:-:S05]  /*7c240*/  LEA.HI.X.SX32 R45, R71, R2, 0x1, P0 ;  /* 0x00000002472d7211 */ /* 0x000fca00000f0eff */
[----:B------:R-:W-:Y:S01]  /*7c250*/  STL.64 [R1+0x638], R44 ;  /* 0x0006382c01007387 */ /* 0x000fe20000100a00 */
[----:B------:R-:W-:Y:S01]  /*7c260*/  VIADD R18, R14, UR16 ;  /* 0x000000100e127c36 */ /* 0x000fe20008000000 */
[----:B------:R-:W0:Y:S03]  /*7c270*/  LDCU UR16, c[0x0][0x3b8] ;  /* 0x00007700ff1077ac */ /* 0x000e260008000800 */
[----:B------:R-:W-:Y:S01]  /*7c280*/  VIADD R9, R18, UR15 ;  /* 0x0000000f12097c36 */ /* 0x000fe20008000000 */
[----:B------:R-:W1:Y:S03]  /*7c290*/  LDCU UR15, c[0x0][0x3b8] ;  /* 0x00007700ff0f77ac */ /* 0x000e660008000800 */
[----:B------:R-:W-:Y:S01]  /*7c2a0*/  VIADD R8, R9, UR75 ;  /* 0x0000004b09087c36 */ /* 0x000fe20008000000 */
[----:B------:R-:W0:Y:S01]  /*7c2b0*/  LDCU UR75, c[0x0][0x3b8] ;  /* 0x00007700ff4b77ac */ /* 0x000e220008000800 */
[----:B--2---:R-:W-:-:S04]  /*7c2c0*/  IADD3 R68, P3, PT, R5, R3, RZ ;  /* 0x0000000305447210 */ /* 0x004fc80007f7e0ff */
[----:B------:R-:W-:-:S05]  /*7c2d0*/  LEA.HI.X.SX32 R69, R5, R2, 0x1, P3 ;  /* 0x0000000205457211 */ /* 0x000fca00018f0eff */
[----:B------:R3:W-:Y:S02]  /*7c2e0*/  STL.64 [R1+0x630], R68 ;  /* 0x0006304401007387 */ /* 0x0007e40000100a00 */
[----:B---3--:R-:W-:-:S04]  /*7c2f0*/  IADD3 R68, P3, PT, R91, R3, RZ ;  /* 0x000000035b447210 */ /* 0x008fc80007f7e0ff */
[----:B------:R-:W-:Y:S02]  /*7c300*/  LEA.HI.X.SX32 R69, R91, R2, 0x1, P3 ;  /* 0x000000025b457211 */ /* 0x000fe400018f0eff */
[----:B----4-:R-:W-:-:S04]  /*7c310*/  IADD3 R44, P0, PT, R93, R3, RZ ;  /* 0x000000035d2c7210 */ /* 0x010fc80007f1e0ff */
[----:B------:R-:W-:Y:S02]  /*7c320*/  LEA.HI.X.SX32 R45, R93, R2, 0x1, P0 ;  /* 0x000000025d2d7211 */ /* 0x000fe400000f0eff */
[----:B------:R-:W-:-:S03]  /*7c330*/  IADD3 R70, P4, PT, R92, R3, RZ ;  /* 0x000000035c467210 */ /* 0x000fc60007f9e0ff */
[----:B------:R2:W-:Y:S01]  /*7c340*/  STL.64 [R1+0x628], R44 ;  /* 0x0006282c01007387 */ /* 0x0005e20000100a00 */
[----:B------:R-:W-:-:S03]  /*7c350*/  LEA.HI.X.SX32 R71, R92, R2, 0x1, P4 ;  /* 0x000000025c477211 */ /* 0x000fc600020f0eff */
[----:B------:R3:W-:Y:S01]  /*7c360*/  STL.64 [R1+0x618], R68 ;  /* 0x0006184401007387 */ /* 0x0007e20000100a00 */
[----:B--2---:R-:W-:-:S04]  /*7c370*/  IADD3 R44, P0, PT, R90, R3, RZ ;  /* 0x000000035a2c7210 */ /* 0x004fc80007f1e0ff */
[----:B------:R-:W-:Y:S01]  /*7c380*/  LEA.HI.X.SX32 R45, R90, R2, 0x1, P0 ;  /* 0x000000025a2d7211 */ /* 0x000fe200000f0eff */
[----:B------:R-:W-:Y:S01]  /*7c390*/  STL.64 [R1+0x620], R70 ;  /* 0x0006204601007387 */ /* 0x000fe20000100a00 */
[----:B---3--:R-:W-:-:S03]  /*7c3a0*/  IADD3 R68, P3, PT, R89, R3, RZ ;  /* 0x0000000359447210 */ /* 0x008fc60007f7e0ff */
[----:B------:R5:W-:Y:S01]  /*7c3b0*/  STL.64 [R1+0x610], R44 ;  /* 0x0006102c01007387 */ /* 0x000be20000100a00 */
[-C--:B------:R-:W-:Y:S02]  /*7c3c0*/  LEA.HI.X.SX32 R69, R89, R2.reuse, 0x1, P3 ;  /* 0x0000000259457211 */ /* 0x080fe400018f0eff */
[CC--:B-----5:R-:W-:Y:S02]  /*7c3d0*/  IADD3 R44, P0, PT, R87.reuse, R3.reuse, RZ ;  /* 0x00000003572c7210 */ /* 0x0e0fe40007f1e0ff */
[C---:B------:R-:W-:Y:S02]  /*7c3e0*/  IADD3 R70, P4, PT, R88.reuse, R3, RZ ;  /* 0x0000000358467210 */ /* 0x040fe40007f9e0ff */
[-C--:B------:R-:W-:Y:S01]  /*7c3f0*/  LEA.HI.X.SX32 R45, R87, R2.reuse, 0x1, P0 ;  /* 0x00000002572d7211 */ /* 0x080fe200000f0eff */
[----:B------:R2:W-:Y:S01]  /*7c400*/  STL.64 [R1+0x608], R68 ;  /* 0x0006084401007387 */ /* 0x0005e20000100a00 */
[----:B------:R-:W-:-:S03]  /*7c410*/  LEA.HI.X.SX32 R71, R88, R2, 0x1, P4 ;  /* 0x0000000258477211 */ /* 0x000fc600020f0eff */
[----:B------:R3:W-:Y:S01]  /*7c420*/  STL.64 [R1+0x5f8], R44 ;  /* 0x0005f82c01007387 */ /* 0x0007e20000100a00 */
[CC--:B--2---:R-:W-:Y:S02]  /*7c430*/  IADD3 R68, P3, PT, R86.reuse, R3.reuse, RZ ;  /* 0x0000000356447210 */ /* 0x0c4fe40007f7e0ff */
[C---:B---3--:R-:W-:Y:S01]  /*7c440*/  IADD3 R44, P0, PT, R85.reuse, R3, RZ ;  /* 0x00000003552c7210 */ /* 0x048fe20007f1e0ff */
[----:B------:R2:W-:Y:S01]  /*7c450*/  STL.64 [R1+0x600], R70 ;  /* 0x0006004601007387 */ /* 0x0005e20000100a00 */
[-C--:B------:R-:W-:Y:S02]  /*7c460*/  LEA.HI.X.SX32 R69, R86, R2.reuse, 0x1, P3 ;  /* 0x0000000256457211 */ /* 0x080fe400018f0eff */
[----:B------:R-:W-:-:S03]  /*7c470*/  LEA.HI.X.SX32 R45, R85, R2, 0x1, P0 ;  /* 0x00000002552d7211 */ /* 0x000fc600000f0eff */
[----:B------:R3:W-:Y:S01]  /*7c480*/  STL.64 [R1+0x5f0], R68 ;  /* 0x0005f04401007387 */ /* 0x0007e20000100a00 */
[----:B--2---:R-:W-:Y:S01]  /*7c490*/  IMAD.MOV.U32 R71, RZ, RZ, R4 ;  /* 0x000000ffff477224 */ /* 0x004fe200078e0004 */
[CC--:B------:R-:W-:Y:S02]  /*7c4a0*/  IADD3 R4, P3, PT, R83.reuse, R3.reuse, RZ ;  /* 0x0000000353047210 */ /* 0x0c0fe40007f7e0ff */
[----:B------:R2:W-:Y:S02]  /*7c4b0*/  STL.64 [R1+0x5e8], R44 ;  /* 0x0005e82c01007387 */ /* 0x0005e40000100a00 */
[----:B------:R-:W-:Y:S02]  /*7c4c0*/  LEA.HI.X.SX32 R5, R83, R2, 0x1, P3 ;  /* 0x0000000253057211 */ /* 0x000fe400018f0eff */
[----:B---3--:R-:W-:-:S04]  /*7c4d0*/  IADD3 R68, P4, PT, R84, R3, RZ ;  /* 0x0000000354447210 */ /* 0x008fc80007f9e0ff */
[-C--:B------:R-:W-:Y:S02]  /*7c4e0*/  LEA.HI.X.SX32 R69, R84, R2.reuse, 0x1, P4 ;  /* 0x0000000254457211 */ /* 0x080fe400020f0eff */
[CC--:B--2---:R-:W-:Y:S01]  /*7c4f0*/  IADD3 R44, P0, PT, R82.reuse, R3.reuse, RZ ;  /* 0x00000003522c7210 */ /* 0x0c4fe20007f1e0ff */
[----:B------:R2:W-:Y:S03]  /*7c500*/  STL.64 [R1+0x5d8], R4 ;  /* 0x0005d80401007387 */ /* 0x0005e60000100a00 */
[----:B------:R-:W-:Y:S01]  /*7c510*/  LEA.HI.X.SX32 R45, R82, R2, 0x1, P0 ;  /* 0x00000002522d7211 */ /* 0x000fe200000f0eff */
[----:B------:R-:W-:Y:S04]  /*7c520*/  STL.64 [R1+0x5e0], R68 ;  /* 0x0005e04401007387 */ /* 0x000fe80000100a00 */
[----:B------:R3:W-:Y:S01]  /*7c530*/  STL.64 [R1+0x5d0], R44 ;  /* 0x0005d02c01007387 */ /* 0x0007e20000100a00 */
[----:B--2---:R-:W-:-:S04]  /*7c540*/  IADD3 R4, P3, PT, R81, R3, RZ ;  /* 0x0000000351047210 */ /* 0x004fc80007f7e0ff */
[----:B------:R-:W-:Y:S02]  /*7c550*/  LEA.HI.X.SX32 R5, R81, R2, 0x1, P3 ;  /* 0x0000000251057211 */ /* 0x000fe400018f0eff */
[----:B---3--:R-:W-:-:S03]  /*7c560*/  IADD3 R44, P0, PT, R79, R3, RZ ;  /* 0x000000034f2c7210 */ /* 0x008fc60007f1e0ff */
[----:B------:R2:W-:Y:S01]  /*7c570*/  STL.64 [R1+0x5c8], R4 ;  /* 0x0005c80401007387 */ /* 0x0005e20000100a00 */
[C---:B------:R-:W-:Y:S02]  /*7c580*/  IADD3 R68, P4, PT, R80.reuse, R3, RZ ;  /* 0x0000000350447210 */ /* 0x040fe40007f9e0ff */
[-C--:B------:R-:W-:Y:S02]  /*7c590*/  LEA.HI.X.SX32 R45, R79, R2.reuse, 0x1, P0 ;  /* 0x000000024f2d7211 */ /* 0x080fe400000f0eff */
[----:B------:R-:W-:-:S03]  /*7c5a0*/  LEA.HI.X.SX32 R69, R80, R2, 0x1, P4 ;  /* 0x0000000250457211 */ /* 0x000fc600020f0eff */
[----:B------:R3:W-:Y:S01]  /*7c5b0*/  STL.64 [R1+0x5b8], R44 ;  /* 0x0005b82c01007387 */ /* 0x0007e20000100a00 */
[----:B--2---:R-:W-:-:S04]  /*7c5c0*/  IADD3 R4, P3, PT, R78, R3, RZ ;  /* 0x000000034e047210 */ /* 0x004fc80007f7e0ff */
[-C--:B------:R-:W-:Y:S02]  /*7c5d0*/  LEA.HI.X.SX32 R5, R78, R2.reuse, 0x1, P3 ;  /* 0x000000024e057211 */ /* 0x080fe400018f0eff */
[CC--:B---3--:R-:W-:Y:S01]  /*7c5e0*/  IADD3 R44, P0, PT, R77.reuse, R3.reuse, RZ ;  /* 0x000000034d2c7210 */ /* 0x0c8fe20007f1e0ff */
[----:B------:R2:W-:Y:S03]  /*7c5f0*/  STL.64 [R1+0x5c0], R68 ;  /* 0x0005c04401007387 */ /* 0x0005e60000100a00 */
[----:B------:R-:W-:Y:S01]  /*7c600*/  LEA.HI.X.SX32 R45, R77, R2, 0x1, P0 ;  /* 0x000000024d2d7211 */ /* 0x000fe200000f0eff */
[----:B------:R3:W-:Y:S04]  /*7c610*/  STL.64 [R1+0x5b0], R4 ;  /* 0x0005b00401007387 */ /* 0x0007e80000100a00 */
[----:B------:R4:W-:Y:S01]  /*7c620*/  STL.64 [R1+0x5a8], R44 ;  /* 0x0005a82c01007387 */ /* 0x0009e20000100a00 */
[----:B--2---:R-:W-:-:S02]  /*7c630*/  IADD3 R68, P4, PT, R76, R3, RZ ;  /* 0x000000034c447210 */ /* 0x004fc40007f9e0ff */
[CC--:B---3--:R-:W-:Y:S02]  /*7c640*/  IADD3 R4, P3, PT, R75.reuse, R3.reuse, RZ ;  /* 0x000000034b047210 */ /* 0x0c8fe40007f7e0ff */
[----:B----4-:R-:W-:Y:S02]  /*7c650*/  IADD3 R44, P0, PT, R74, R3, RZ ;  /* 0x000000034a2c7210 */ /* 0x010fe40007f1e0ff */
[-C--:B------:R-:W-:Y:S02]  /*7c660*/  LEA.HI.X.SX32 R5, R75, R2.reuse, 0x1, P3 ;  /* 0x000000024b057211 */ /* 0x080fe400018f0eff */
[-C--:B------:R-:W-:Y:S02]  /*7c670*/  LEA.HI.X.SX32 R69, R76, R2.reuse, 0x1, P4 ;  /* 0x000000024c457211 */ /* 0x080fe400020f0eff */
[----:B------:R-:W-:Y:S01]  /*7c680*/  LEA.HI.X.SX32 R45, R74, R2, 0x1, P0 ;  /* 0x000000024a2d7211 */ /* 0x000fe200000f0eff */
[----:B------:R2:W-:Y:S01]  /*7c690*/  STL.64 [R1+0x598], R4 ;  /* 0x0005980401007387 */ /* 0x0005e20000100a00 */
[----:B0-----:R-:W-:-:S03]  /*7c6a0*/  VIADD R70, R0, UR75 ;  /* 0x0000004b00467c36 */ /* 0x001fc60008000000 */
[----:B------:R-:W-:Y:S04]  /*7c6b0*/  STL.64 [R1+0x5a0], R68 ;  /* 0x0005a04401007387 */ /* 0x000fe80000100a00 */
[----:B------:R0:W-:Y:S01]  /*7c6c0*/  STL.64 [R1+0x590], R44 ;  /* 0x0005902c01007387 */ /* 0x0001e20000100a00 */
[----:B--2---:R-:W-:-:S04]  /*7c6d0*/  IADD3 R4, P3, PT, R73, R3, RZ ;  /* 0x0000000349047210 */ /* 0x004fc80007f7e0ff */
[----:B------:R-:W-:Y:S02]  /*7c6e0*/  LEA.HI.X.SX32 R5, R73, R2, 0x1, P3 ;  /* 0x0000000249057211 */ /* 0x000fe400018f0eff */
[----:B0-----:R-:W-:-:S03]  /*7c6f0*/  IADD3 R44, P0, PT, R0, R3, RZ ;  /* 0x00000003002c7210 */ /* 0x001fc60007f1e0ff */
[----:B------:R0:W-:Y:S01]  /*7c700*/  STL.64 [R1+0x588], R4 ;  /* 0x0005880401007387 */ /* 0x0001e20000100a00 */
[----:B------:R-:W-:Y:S02]  /*7c710*/  IADD3 R68, P4, PT, R72, R3, RZ ;  /* 0x0000000348447210 */ /* 0x000fe40007f9e0ff */
[-C--:B------:R-:W-:Y:S02]  /*7c720*/  LEA.HI.X.SX32 R45, R0, R2.reuse, 0x1, P0 ;  /* 0x00000002002d7211 */ /* 0x080fe400000f0eff */
[----:B------:R-:W-:-:S03]  /*7c730*/  LEA.HI.X.SX32 R69, R72, R2, 0x1, P4 ;  /* 0x0000000248457211 */ /* 0x000fc600020f0eff */
[----:B------:R2:W-:Y:S01]  /*7c740*/  STL.64 [R1+0x578], R44 ;  /* 0x0005782c01007387 */ /* 0x0005e20000100a00 */
[----:B0-----:R-:W-:-:S04]  /*7c750*/  IADD3 R4, P3, PT, R70, R3, RZ ;  /* 0x0000000346047210 */ /* 0x001fc80007f7e0ff */
[-C--:B------:R-:W-:Y:S02]  /*7c760*/  LEA.HI.X.SX32 R5, R70, R2.reuse, 0x1, P3 ;  /* 0x0000000246057211 */ /* 0x080fe400018f0eff */
[CC--:B--2---:R-:W-:Y:S01]  /*7c770*/  IADD3 R44, P0, PT, R71.reuse, R3.reuse, RZ ;  /* 0x00000003472c7210 */ /* 0x0c4fe20007f1e0ff */
[----:B------:R0:W-:Y:S03]  /*7c780*/  STL.64 [R1+0x580], R68 ;  /* 0x0005804401007387 */ /* 0x0001e60000100a00 */
[----:B------:R-:W-:Y:S01]  /*7c790*/  LEA.HI.X.SX32 R45, R71, R2, 0x1, P0 ;  /* 0x00000002472d7211 */ /* 0x000fe200000f0eff */
[----:B------:R2:W-:Y:S04]  /*7c7a0*/  STL.64 [R1+0x570], R4 ;  /* 0x0005700401007387 */ /* 0x0005e80000100a00 */
[----:B------:R3:W-:Y:S01]  /*7c7b0*/  STL.64 [R1+0x540], R44 ;  /* 0x0005402c01007387 */ /* 0x0007e20000100a00 */
[----:B0-----:R-:W-:-:S02]  /*7c7c0*/  IADD3 R68, P4, PT, R67, R3, RZ ;  /* 0x0000000343447210 */ /* 0x001fc40007f9e0ff */
[CC--:B--2---:R-:W-:Y:S02]  /*7c7d0*/  IADD3 R4, P3, PT, R65.reuse, R3.reuse, RZ ;  /* 0x0000000341047210 */ /* 0x0c4fe40007f7e0ff */
[CC--:B---3--:R-:W-:Y:S02]  /*7c7e0*/  IADD3 R44, P0, PT, R64.reuse, R3.reuse, RZ ;  /* 0x00000003402c7210 */ /* 0x0c8fe40007f1e0ff */
[-C--:B------:R-:W-:Y:S02]  /*7c7f0*/  LEA.HI.X.SX32 R5, R65, R2.reuse, 0x1, P3 ;  /* 0x0000000241057211 */ /* 0x080fe400018f0eff */
[-C--:B------:R-:W-:Y:S02]  /*7c800*/  LEA.HI.X.SX32 R69, R67, R2.reuse, 0x1, P4 ;  /* 0x0000000243457211 */ /* 0x080fe400020f0eff */
[----:B------:R-:W-:Y:S01]  /*7c810*/  LEA.HI.X.SX32 R45, R64, R2, 0x1, P0 ;  /* 0x00000002402d7211 */ /* 0x000fe200000f0eff */
[----:B------:R0:W-:Y:S04]  /*7c820*/  STL.64 [R1+0x530], R4 ;  /* 0x0005300401007387 */ /* 0x0001e80000100a00 */
[----:B------:R-:W-:Y:S04]  /*7c830*/  STL.64 [R1+0x538], R68 ;  /* 0x0005384401007387 */ /* 0x000fe80000100a00 */
[----:B------:R2:W-:Y:S01]  /*7c840*/  STL.64 [R1+0x528], R44 ;  /* 0x0005282c01007387 */ /* 0x0005e20000100a00 */
[----:B0-----:R-:W-:-:S04]  /*7c850*/  IADD3 R4, P3, PT, R66, R3, RZ ;  /* 0x0000000342047210 */ /* 0x001fc80007f7e0ff */
[----:B------:R-:W-:Y:S02]  /*7c860*/  LEA.HI.X.SX32 R5, R66, R2, 0x1, P3 ;  /* 0x0000000242057211 */ /* 0x000fe400018f0eff */
[----:B--2---:R-:W-:-:S03]  /*7c870*/  IADD3 R44, P0, PT, R51, R3, RZ ;  /* 0x00000003332c7210 */ /* 0x004fc60007f1e0ff */
        /* <DEDUP_REMOVED lines=8> */
[----:B------:R-:W-:Y:S03]  /*7c900*/  STL.64 [R1+0x518], R64 ;  /* 0x0005184001007387 */ /* 0x000fe60000100a00 */
[----:B------:R-:W-:Y:S01]  /*7c910*/  LEA.HI.X.SX32 R45, R53, R2, 0x1, P0 ;  /* 0x00000002352d7211 */ /* 0x000fe200000f0eff */
[----:B------:R0:W-:Y:S01]  /*7c920*/  STL.64 [R1+0x508], R4 ;  /* 0x0005080401007387 */ /* 0x0001e20000100a00 */
[----:B------:R-:W-:-:S03]  /*7c930*/  IADD3 R50, P4, PT, R52, R3, RZ ;  /* 0x0000000334327210 */ /* 0x000fc60007f9e0ff */
[----:B------:R2:W-:Y:S01]  /*7c940*/  STL.64 [R1+0x500], R44 ;  /* 0x0005002c01007387 */ /* 0x0005e20000100a00 */
[-C--:B------:R-:W-:Y:S02]  /*7c950*/  LEA.HI.X.SX32 R51, R52, R2.reuse, 0x1, P4 ;  /* 0x0000000234337211 */ /* 0x080fe400020f0eff */
[CC--:B0-----:R-:W-:Y:S02]  /*7c960*/  IADD3 R4, P3, PT, R47.reuse, R3.reuse, RZ ;  /* 0x000000032f047210 */ /* 0x0c1fe40007f7e0ff */
[C---:B--2---:R-:W-:Y:S02]  /*7c970*/  IADD3 R44, P0, PT, R46.reuse, R3, RZ ;  /* 0x000000032e2c7210 */ /* 0x044fe40007f1e0ff */
[-C--:B------:R-:W-:Y:S02]  /*7c980*/  LEA.HI.X.SX32 R5, R47, R2.reuse, 0x1, P3 ;  /* 0x000000022f057211 */ /* 0x080fe400018f0eff */
[----:B------:R-:W-:-:S03]  /*7c990*/  LEA.HI.X.SX32 R45, R46, R2, 0x1, P0 ;  /* 0x000000022e2d7211 */ /* 0x000fc600000f0eff */
[----:B------:R0:W-:Y:S01]  /*7c9a0*/  STL.64 [R1+0x4f0], R4 ;  /* 0x0004f00401007387 */ /* 0x0001e20000100a00 */
[----:B------:R-:W-:-:S03]  /*7c9b0*/  IADD3 R46, P4, PT, R48, R3, RZ ;  /* 0x00000003302e7210 */ /* 0x000fc60007f9e0ff */
[----:B------:R-:W-:Y:S04]  /*7c9c0*/  STL.64 [R1+0x4f8], R50 ;  /* 0x0004f83201007387 */ /* 0x000fe80000100a00 */
[----:B------:R2:W-:Y:S01]  /*7c9d0*/  STL.64 [R1+0x4e8], R44 ;  /* 0x0004e82c01007387 */ /* 0x0005e20000100a00 */
[----:B0-----:R-:W-:-:S04]  /*7c9e0*/  IADD3 R4, P3, PT, R49, R3, RZ ;  /* 0x0000000331047210 */ /* 0x001fc80007f7e0ff */
[-C--:B------:R-:W-:Y:S02]  /*7c9f0*/  LEA.HI.X.SX32 R5, R49, R2.reuse, 0x1, P3 ;  /* 0x0000000231057211 */ /* 0x080fe400018f0eff */
[C---:B--2---:R-:W-:Y:S02]  /*7ca00*/  IADD3 R44, P0, PT, R41.reuse, R3, RZ ;  /* 0x00000003292c7210 */ /* 0x044fe40007f1e0ff */
[-C--:B------:R-:W-:Y:S01]  /*7ca10*/  LEA.HI.X.SX32 R47, R48, R2.reuse, 0x1, P4 ;  /* 0x00000002302f7211 */ /* 0x080fe200020f0eff */
[----:B------:R0:W-:Y:S01]  /*7ca20*/  STL.64 [R1+0x4e0], R4 ;  /* 0x0004e00401007387 */ /* 0x0001e20000100a00 */
[----:B------:R-:W-:-:S03]  /*7ca30*/  LEA.HI.X.SX32 R45, R41, R2, 0x1, P0 ;  /* 0x00000002292d7211 */ /* 0x000fc600000f0eff */
[----:B------:R-:W-:Y:S04]  /*7ca40*/  STL.64 [R1+0x4d8], R46 ;  /* 0x0004d82e01007387 */ /* 0x000fe80000100a00 */
[----:B------:R2:W-:Y:S01]  /*7ca50*/  STL.64 [R1+0x4d0], R44 ;  /* 0x0004d02c01007387 */ /* 0x0005e20000100a00 */
[----:B0-----:R-:W-:-:S04]  /*7ca60*/  IADD3 R4, P3, PT, R40, R3, RZ ;  /* 0x0000000328047210 */ /* 0x001fc80007f7e0ff */
[-C--:B------:R-:W-:Y:S02]  /*7ca70*/  LEA.HI.X.SX32 R5, R40, R2.reuse, 0x1, P3 ;  /* 0x0000000228057211 */ /* 0x080fe400018f0eff */
[-C--:B------:R-:W-:Y:S02]  /*7ca80*/  IADD3 R40, P3, PT, R39, R3.reuse, RZ ;  /* 0x0000000327287210 */ /* 0x080fe40007f7e0ff */
[----:B--2---:R-:W-:Y:S01]  /*7ca90*/  IADD3 R44, P0, PT, R43, R3, RZ ;  /* 0x000000032b2c7210 */ /* 0x004fe20007f1e0ff */
[----:B------:R0:W-:Y:S01]  /*7caa0*/  STL.64 [R1+0x4c8], R4 ;  /* 0x0004c80401007387 */ /* 0x0001e20000100a00 */
[-C--:B------:R-:W-:Y:S02]  /*7cab0*/  LEA.HI.X.SX32 R41, R39, R2.reuse, 0x1, P3 ;  /* 0x0000000227297211 */ /* 0x080fe400018f0eff */
[----:B------:R-:W-:-:S05]  /*7cac0*/  LEA.HI.X.SX32 R45, R43, R2, 0x1, P0 ;  /* 0x000000022b2d7211 */ /* 0x000fca00000f0eff */
[----:B------:R-:W-:Y:S01]  /*7cad0*/  STL.64 [R1+0x4c0], R44 ;  /* 0x0004c02c01007387 */ /* 0x000fe20000100a00 */
[----:B0-----:R-:W-:-:S03]  /*7cae0*/  IADD3 R4, P4, PT, R38, R3, RZ ;  /* 0x0000000326047210 */ /* 0x001fc60007f9e0ff */
[----:B------:R0:W-:Y:S01]  /*7caf0*/  STL.64 [R1+0x4b8], R40 ;  /* 0x0004b82801007387 */ /* 0x0001e20000100a00 */
[-C--:B------:R-:W-:Y:S02]  /*7cb00*/  LEA.HI.X.SX32 R5, R38, R2.reuse, 0x1, P4 ;  /* 0x0000000226057211 */ /* 0x080fe400020f0eff */
[CC--:B------:R-:W-:Y:S02]  /*7cb10*/  IADD3 R38, P3, PT, R35.reuse, R3.reuse, RZ ;  /* 0x0000000323267210 */ /* 0x0c0fe40007f7e0ff */
[C---:B0-----:R-:W-:Y:S01]  /*7cb20*/  IADD3 R40, P0, PT, R42.reuse, R3, RZ ;  /* 0x000000032a287210 */ /* 0x041fe20007f1e0ff */
[----:B------:R0:W-:Y:S01]  /*7cb30*/  STL.64 [R1+0x4b0], R4 ;  /* 0x0004b00401007387 */ /* 0x0001e20000100a00 */
[-C--:B------:R-:W-:Y:S02]  /*7cb40*/  LEA.HI.X.SX32 R39, R35, R2.reuse, 0x1, P3 ;  /* 0x0000000223277211 */ /* 0x080fe400018f0eff */
[----:B------:R-:W-:-:S05]  /*7cb50*/  LEA.HI.X.SX32 R41, R42, R2, 0x1, P0 ;  /* 0x000000022a297211 */ /* 0x000fca00000f0eff */
[----:B------:R-:W-:Y:S01]  /*7cb60*/  STL.64 [R1+0x4a8], R40 ;  /* 0x0004a82801007387 */ /* 0x000fe20000100a00 */
[----:B0-----:R-:W-:-:S03]  /*7cb70*/  IADD3 R4, P4, PT, R34, R3, RZ ;  /* 0x0000000322047210 */ /* 0x001fc60007f9e0ff */
[----:B------:R0:W-:Y:S01]  /*7cb80*/  STL.64 [R1+0x4a0], R38 ;  /* 0x0004a02601007387 */ /* 0x0001e20000100a00 */
[-C--:B------:R-:W-:Y:S02]  /*7cb90*/  LEA.HI.X.SX32 R5, R34, R2.reuse, 0x1, P4 ;  /* 0x0000000222057211 */ /* 0x080fe400020f0eff */
[-C--:B------:R-:W-:Y:S02]  /*7cba0*/  IADD3 R34, P3, PT, R33, R3.reuse, RZ ;  /* 0x0000000321227210 */ /* 0x080fe40007f7e0ff */
[----:B0-----:R-:W-:Y:S01]  /*7cbb0*/  IADD3 R38, P0, PT, R37, R3, RZ ;  /* 0x0000000325267210 */ /* 0x001fe20007f1e0ff */
        /* <DEDUP_REMOVED lines=24> */
[----:B------:R-:W-:Y:S02]  /*7cd40*/  LEA.HI.X.SX32 R5, R26, R2, 0x1, P4 ;  /* 0x000000021a057211 */ /* 0x000fe400020f0eff */
[----:B------:R-:W-:-:S03]  /*7cd50*/  IADD3 R26, P3, PT, R23, R3, RZ ;  /* 0x00000003171a7210 */ /* 0x000fc60007f7e0ff */
[----:B------:R2:W-:Y:S01]  /*7cd60*/  STL.64 [R1+0x450], R4 ;  /* 0x0004500401007387 */ /* 0x0005e20000100a00 */
[CC--:B0-----:R-:W-:Y:S02]  /*7cd70*/  IADD3 R28, P0, PT, R30.reuse, R3.reuse, RZ ;  /* 0x000000031e1c7210 */ /* 0x0c1fe40007f1e0ff */
[-C--:B------:R-:W-:Y:S02]  /*7cd80*/  LEA.HI.X.SX32 R27, R23, R2.reuse, 0x1, P3 ;  /* 0x00000002171b7211 */ /* 0x080fe400018f0eff */
[----:B------:R-:W-:Y:S02]  /*7cd90*/  LEA.HI.X.SX32 R29, R30, R2, 0x1, P0 ;  /* 0x000000021e1d7211 */ /* 0x000fe400000f0eff */
[----:B--2---:R-:W-:-:S03]  /*7cda0*/  IADD3 R4, P4, PT, R22, R3, RZ ;  /* 0x0000000316047210 */ /* 0x004fc60007f9e0ff */
[----:B------:R-:W-:Y:S01]  /*7cdb0*/  STL.64 [R1+0x448], R28 ;  /* 0x0004481c01007387 */ /* 0x000fe20000100a00 */
[----:B------:R-:W-:-:S03]  /*7cdc0*/  LEA.HI.X.SX32 R5, R22, R2, 0x1, P4 ;  /* 0x0000000216057211 */ /* 0x000fc600020f0eff */
[----:B------:R0:W-:Y:S01]  /*7cdd0*/  STL.64 [R1+0x440], R26 ;  /* 0x0004401a01007387 */ /* 0x0001e20000100a00 */
[CC--:B------:R-:W-:Y:S01]  /*7cde0*/  IADD3 R22, P3, PT, R21.reuse, R3.reuse, RZ ;  /* 0x0000000315167210 */ /* 0x0c0fe20007f7e0ff */
[----:B------:R-:W-:Y:S01]  /*7cdf0*/  VIADD R13, R8, UR12 ;  /* 0x0000000c080d7c36 */ /* 0x000fe20008000000 */
[----:B------:R-:W2:Y:S01]  /*7ce00*/  LDCU UR12, c[0x0][0x3b8] ;  /* 0x00007700ff0c77ac */ /* 0x000ea20008000800 */
[----:B------:R3:W-:Y:S01]  /*7ce10*/  STL.64 [R1+0x438], R4 ;  /* 0x0004380401007387 */ /* 0x0007e20000100a00 */
[-C--:B------:R-:W-:Y:S02]  /*7ce20*/  LEA.HI.X.SX32 R23, R21, R2.reuse, 0x1, P3 ;  /* 0x0000000215177211 */ /* 0x080fe400018f0eff */
[CC--:B0-----:R-:W-:Y:S02]  /*7ce30*/  IADD3 R26, P0, PT, R25.reuse, R3.reuse, RZ ;  /* 0x00000003191a7210 */ /* 0x0c1fe40007f1e0ff */
[CC--:B---3--:R-:W-:Y:S02]  /*7ce40*/  IADD3 R4, P4, PT, R20.reuse, R3.reuse, RZ ;  /* 0x0000000314047210 */ /* 0x0c8fe40007f9e0ff */
[-C--:B------:R-:W-:Y:S01]  /*7ce50*/  LEA.HI.X.SX32 R27, R25, R2.reuse, 0x1, P0 ;  /* 0x00000002191b7211 */ /* 0x080fe200000f0eff */
[----:B------:R-:W-:Y:S01]  /*7ce60*/  VIADD R11, R13, UR11 ;  /* 0x0000000b0d0b7c36 */ /* 0x000fe20008000000 */
[-C--:B------:R-:W-:Y:S01]  /*7ce70*/  LEA.HI.X.SX32 R5, R20, R2.reuse, 0x1, P4 ;  /* 0x0000000214057211 */ /* 0x080fe200020f0eff */
[----:B------:R-:W0:Y:S02]  /*7ce80*/  LDCU UR11, c[0x0][0x3b8] ;  /* 0x00007700ff0b77ac */ /* 0x000e240008000800 */
[----:B------:R-:W-:Y:S01]  /*7ce90*/  STL.64 [R1+0x430], R26 ;  /* 0x0004301a01007387 */ /* 0x000fe20000100a00 */
[----:B------:R-:W-:Y:S01]  /*7cea0*/  VIADD R10, R11, UR10 ;  /* 0x0000000a0b0a7c36 */ /* 0x000fe20008000000 */
[CC--:B------:R-:W-:Y:S01]  /*7ceb0*/  IADD3 R20, P3, PT, R17.reuse, R3.reuse, RZ ;  /* 0x0000000311147210 */ /* 0x0c0fe20007f7e0ff */
[----:B------:R-:W3:Y:S01]  /*7cec0*/  LDCU UR10, c[0x0][0x3b8] ;  /* 0x00007700ff0a77ac */ /* 0x000ee20008000800 */
[----:B------:R4:W-:Y:S01]  /*7ced0*/  STL.64 [R1+0x428], R22 ;  /* 0x0004281601007387 */ /* 0x0009e20000100a00 */
[----:B------:R-:W-:Y:S01]  /*7cee0*/  VIADD R12, R10, UR9 ;  /* 0x000000090a0c7c36 */ /* 0x000fe20008000000 */
[----:B------:R-:W-:Y:S01]  /*7cef0*/  LEA.HI.X.SX32 R21, R17, R2, 0x1, P3 ;  /* 0x0000000211157211 */ /* 0x000fe200018f0eff */
[----:B------:R-:W5:Y:S01]  /*7cf00*/  LDCU UR9, c[0x0][0x3b8] ;  /* 0x00007700ff0977ac */ /* 0x000f620008000800 */
[----:B------:R0:W-:Y:S01]  /*7cf10*/  STL.64 [R1+0x420], R4 ;  /* 0x0004200401007387 */ /* 0x0001e20000100a00 */
[----:B----4-:R-:W-:-:S02]  /*7cf20*/  IADD3 R22, P0, PT, R24, R3, RZ ;  /* 0x0000000318167210 */ /* 0x010fc40007f1e0ff */
[-C--:B0-----:R-:W-:Y:S02]  /*7cf30*/  IADD3 R4, P4, PT, R16, R3.reuse, RZ ;  /* 0x0000000310047210 */ /* 0x081fe40007f9e0ff */
[-C--:B------:R-:W-:Y:S02]  /*7cf40*/  LEA.HI.X.SX32 R23, R24, R2.reuse, 0x1, P0 ;  /* 0x0000000218177211 */ /* 0x080fe400000f0eff */
[-C--:B------:R-:W-:Y:S01]  /*7cf50*/  LEA.HI.X.SX32 R5, R16, R2.reuse, 0x1, P4 ;  /* 0x0000000210057211 */ /* 0x080fe200020f0eff */
[----:B------:R-:W-:Y:S02]  /*7cf60*/  VIADD R7, R12, UR6 ;  /* 0x000000060c077c36 */ /* 0x000fe40008000000 */
[----:B------:R-:W-:Y:S01]  /*7cf70*/  STL.64 [R1+0x418], R22 ;  /* 0x0004181601007387 */ /* 0x000fe20000100a00 */
[-C--:B------:R-:W-:Y:S01]  /*7cf80*/  IADD3 R16, P3, PT, R15, R3.reuse, RZ ;  /* 0x000000030f107210 */ /* 0x080fe20007f7e0ff */
[----:B------:R-:W0:Y:S02]  /*7cf90*/  LDCU UR6, c[0x0][0x39c] ;  /* 0x00007380ff0677ac */ /* 0x000e240008000800 */
[----:B------:R4:W-:Y:S01]  /*7cfa0*/  STL.64 [R1+0x410], R20 ;  /* 0x0004101401007387 */ /* 0x0009e20000100a00 */
[----:B------:R-:W-:Y:S01]  /*7cfb0*/  VIADD R6, R7, UR4 ;  /* 0x0000000407067c36 */ /* 0x000fe20008000000 */
[----:B------:R-:W-:Y:S01]  /*7cfc0*/  LEA.HI.X.SX32 R17, R15, R2, 0x1, P3 ;  /* 0x000000020f117211 */ /* 0x000fe200018f0eff */
[----:B------:R-:W0:Y:S01]  /*7cfd0*/  LDCU UR4, c[0x0][0x39c] ;  /* 0x00007380ff0477ac */ /* 0x000e220008000800 */
[----:B------:R1:W-:Y:S01]  /*7cfe0*/  STL.64 [R1+0x408], R4 ;  /* 0x0004080401007387 */ /* 0x0003e20000100a00 */
[----:B------:R-:W-:Y:S01]  /*7cff0*/  VIADD R69, R6, UR8 ;  /* 0x0000000806457c36 */ /* 0x000fe20008000000 */
[----:B------:R-:W0:Y:S01]  /*7d000*/  LDCU UR8, c[0x0][0x39c] ;  /* 0x00007380ff0877ac */ /* 0x000e220008000800 */
[----:B----4-:R-:W-:-:S02]  /*7d010*/  IADD3 R20, P0, PT, R19, R3, RZ ;  /* 0x0000000313147210 */ /* 0x010fc40007f1e0ff */
[CC--:B-1----:R-:W-:Y:S02]  /*7d020*/  IADD3 R4, P4, PT, R14.reuse, R3.reuse, RZ ;  /* 0x000000030e047210 */ /* 0x0c2fe40007f9e0ff */
[-C--:B------:R-:W-:Y:S02]  /*7d030*/  LEA.HI.X.SX32 R21, R19, R2.reuse, 0x1, P0 ;  /* 0x0000000213157211 */ /* 0x080fe400000f0eff */
[----:B------:R-:W-:Y:S01]  /*7d040*/  LEA.HI.X.SX32 R5, R14, R2, 0x1, P4 ;  /* 0x000000020e057211 */ /* 0x000fe200020f0eff */
[----:B------:R-:W-:Y:S02]  /*7d050*/  VIADD R68, R69, UR5 ;  /* 0x0000000545447c36 */ /* 0x000fe40008000000 */
[----:B------:R-:W-:Y:S01]  /*7d060*/  STL.64 [R1+0x400], R20 ;  /* 0x0004001401007387 */ /* 0x000fe20000100a00 */
[----:B------:R-:W-:Y:S01]  /*7d070*/  IADD3 R14, P3, PT, R9, R3, RZ ;  /* 0x00000003090e7210 */ /* 0x000fe20007f7e0ff */
[----:B------:R-:W1:Y:S02]  /*7d080*/  LDCU UR5, c[0x0][0x39c] ;  /* 0x00007380ff0577ac */ /* 0x000e640008000800 */
[----:B------:R4:W-:Y:S01]  /*7d090*/  STL.64 [R1+0x3f8], R16 ;  /* 0x0003f81001007387 */ /* 0x0009e20000100a00 */
[----:B------:R-:W-:-:S03]  /*7d0a0*/  VIADD R0, R68, UR74 ;  /* 0x0000004a44007c36 */ /* 0x000fc60008000000 */
[----:B------:R0:W-:Y:S01]  /*7d0b0*/  STL.64 [R1+0x3f0], R4 ;  /* 0x0003f00401007387 */ /* 0x0001e20000100a00 */
[-C--:B------:R-:W-:Y:S02]  /*7d0c0*/  LEA.HI.X.SX32 R15, R9, R2.reuse, 0x1, P3 ;  /* 0x00000002090f7211 */ /* 0x080fe400018f0eff */
[-C--:B----4-:R-:W-:Y:S02]  /*7d0d0*/  IADD3 R16, P0, PT, R18, R3.reuse, RZ ;  /* 0x0000000312107210 */ /* 0x090fe40007f1e0ff */
[----:B0-----:R-:W-:Y:S02]  /*7d0e0*/  IADD3 R4, P4, PT, R8, R3, RZ ;  /* 0x0000000308047210 */ /* 0x001fe40007f9e0ff */
[-C--:B------:R-:W-:Y:S02]  /*7d0f0*/  LEA.HI.X.SX32 R17, R18, R2.reuse, 0x1, P0 ;  /* 0x0000000212117211 */ /* 0x080fe400000f0eff */
[----:B------:R-:W-:Y:S01]  /*7d100*/  LEA.HI.X.SX32 R5, R8, R2, 0x1, P4 ;  /* 0x0000000208057211 */ /* 0x000fe200020f0eff */
[----:B------:R-:W-:-:S02]  /*7d110*/  VIADD R72, R0, UR73 ;  /* 0x0000004900487c36 */ /* 0x000fc40008000000 */
[----:B------:R0:W-:Y:S02]  /*7d120*/  STL.64 [R1+0x3e8], R16 ;  /* 0x0003e81001007387 */ /* 0x0001e40000100a00 */
[----:B------:R-:W-:Y:S02]  /*7d130*/  VIADD R71, R72, UR72 ;  /* 0x0000004848477c36 */ /* 0x000fe40008000000 */
[----:B------:R-:W-:Y:S01]  /*7d140*/  STL.64 [R1+0x2758], R4 ;  /* 0x0027580401007387 */ /* 0x000fe20000100a00 */
[----:B------:R-:W-:-:S03]  /*7d150*/  IADD3 R8, P4, PT, R10, R3, RZ ;  /* 0x000000030a087210 */ /* 0x000fc60007f9e0ff */
[----:B------:R4:W-:Y:S01]  /*7d160*/  STL.64 [R1+0x3e0], R14 ;  /* 0x0003e00e01007387 */ /* 0x0009e20000100a00 */
[-C--:B0-----:R-:W-:Y:S01]  /*7d170*/  IADD3 R16, P0, PT, R13, R3.reuse, RZ ;  /* 0x000000030d107210 */ /* 0x081fe20007f1e0ff */
[----:B------:R-:W-:Y:S01]  /*7d180*/  VIADD R70, R71, UR71 ;  /* 0x0000004747467c36 */ /* 0x000fe20008000000 */
[-C--:B------:R-:W-:Y:S02]  /*7d190*/  LEA.HI.X.SX32 R9, R10, R2.reuse, 0x1, P4 ;  /* 0x000000020a097211 */ /* 0x080fe400020f0eff */
[----:B------:R-:W-:Y:S02]  /*7d1a0*/  LEA.HI.X.SX32 R17, R13, R2, 0x1, P0 ;  /* 0x000000020d117211 */ /* 0x000fe400000f0eff */
[----:B----4-:R-:W-:Y:S01]  /*7d1b0*/  IADD3 R14, P3, PT, R11, R3, RZ ;  /* 0x000000030b0e7210 */ /* 0x010fe20007f7e0ff */
[----:B------:R-:W-:-:S03]  /*7d1c0*/  VIADD R75, R70, UR70 ;  /* 0x00000046464b7c36 */ /* 0x000fc60008000000 */
[-C--:B------:R-:W-:Y:S01]  /*7d1d0*/  LEA.HI.X.SX32 R15, R11, R2.reuse, 0x1, P3 ;  /* 0x000000020b0f7211 */ /* 0x080fe200018f0eff */
[----:B------:R-:W-:Y:S01]  /*7d1e0*/  STL.64 [R1+0x3d0], R16 ;  /* 0x0003d01001007387 */ /* 0x000fe20000100a00 */
[-C--:B------:R-:W-:Y:S01]  /*7d1f0*/  IADD3 R10, P0, PT, R12, R3.reuse, RZ ;  /* 0x000000030c0a7210 */ /* 0x080fe20007f1e0ff */
[----:B------:R-:W-:Y:S02]  /*7d200*/  VIADD R74, R75, UR69 ;  /* 0x000000454b4a7c36 */ /* 0x000fe40008000000 */
[----:B------:R-:W-:Y:S04]  /*7d210*/  STL.64 [R1+0x3c8], R14 ;  /* 0x0003c80e01007387 */ /* 0x000fe80000100a00 */
[----:B------:R0:W-:Y:S01]  /*7d220*/  STL.64 [R1+0x3c0], R8 ;  /* 0x0003c00801007387 */ /* 0x0001e20000100a00 */
[----:B------:R-:W-:Y:S01]  /*7d230*/  IADD3 R4, P4, PT, R6, R3, RZ ;  /* 0x0000000306047210 */ /* 0x000fe20007f9e0ff */
[----:B------:R-:W-:Y:S01]  /*7d240*/  VIADD R73, R74, UR68 ;  /* 0x000000444a497c36 */ /* 0x000fe20008000000 */
[----:B------:R-:W-:-:S02]  /*7d250*/  LEA.HI.X.SX32 R11, R12, R2, 0x1, P0 ;  /* 0x000000020c0b7211 */ /* 0x000fc400000f0eff */
[----:B------:R-:W-:Y:S02]  /*7d260*/  LEA.HI.X.SX32 R5, R6, R2, 0x1, P4 ;  /* 0x0000000206057211 */ /* 0x000fe400020f0eff */
[----:B0-----:R-:W-:-:S04]  /*7d270*/  IADD3 R8, P3, PT, R7, R3, RZ ;  /* 0x0000000307087210 */ /* 0x001fc80007f7e0ff */
[----:B------:R-:W-:Y:S01]  /*7d280*/  LEA.HI.X.SX32 R9, R7, R2, 0x1, P3 ;  /* 0x0000000207097211 */ /* 0x000fe200018f0eff */
[----:B------:R-:W-:Y:S01]  /*7d290*/  VIADD R78, R73, UR67 ;  /* 0x00000043494e7c36 */ /* 0x000fe20008000000 */
[----:B------:R-:W-:Y:S01]  /*7d2a0*/  STL.64 [R1+0x3b8], R10 ;  /* 0x0003b80a01007387 */ /* 0x000fe20000100a00 */
[----:B------:R-:W-:-:S03]  /*7d2b0*/  IADD3 R6, P3, PT, R68, R3, RZ ;  /* 0x0000000344067210 */ /* 0x000fc60007f7e0ff */
[----:B------:R0:W-:Y:S01]  /*7d2c0*/  STL.64 [R1+0x3b0], R8 ;  /* 0x0003b00801007387 */ /* 0x0001e20000100a00 */
[----:B------:R-:W-:-:S03]  /*7d2d0*/  VIADD R77, R78, UR66 ;  /* 0x000000424e4d7c36 */ /* 0x000fc60008000000 */
[----:B------:R4:W-:Y:S01]  /*7d2e0*/  STL.64 [R1+0x3a8], R4 ;  /* 0x0003a80401007387 */ /* 0x0009e20000100a00 */
[-C--:B------:R-:W-:Y:S01]  /*7d2f0*/  LEA.HI.X.SX32 R7, R68, R2.reuse, 0x1, P3 ;  /* 0x0000000244077211 */ /* 0x080fe200018f0eff */
[----:B------:R-:W-:Y:S01]  /*7d300*/  VIADD R76, R77, UR65 ;  /* 0x000000414d4c7c36 */ /* 0x000fe20008000000 */
[CC--:B0-----:R-:W-:Y:S02]  /*7d310*/  IADD3 R8, P0, PT, R69.reuse, R3.reuse, RZ ;  /* 0x0000000345087210 */ /* 0x0c1fe40007f1e0ff */
[C---:B----4-:R-:W-:Y:S02]  /*7d320*/  IADD3 R4, P4, PT, R0.reuse, R3, RZ ;  /* 0x0000000300047210 */ /* 0x050fe40007f9e0ff */
[-C--:B------:R-:W-:Y:S02]  /*7d330*/  LEA.HI.X.SX32 R9, R69, R2.reuse, 0x1, P0 ;  /* 0x0000000245097211 */ /* 0x080fe400000f0eff */
[----:B------:R-:W-:Y:S01]  /*7d340*/  LEA.HI.X.SX32 R5, R0, R2, 0x1, P4 ;  /* 0x0000000200057211 */ /* 0x000fe200020f0eff */
[----:B------:R-:W-:-:S02]  /*7d350*/  VIADD R81, R76, UR64 ;  /* 0x000000404c517c36 */ /* 0x000fc40008000000 */
[----:B------:R0:W-:Y:S04]  /*7d360*/  STL.64 [R1+0x3a0], R8 ;  /* 0x0003a00801007387 */ /* 0x0001e80000100a00 */
[----:B------:R4:W-:Y:S01]  /*7d370*/  STL.64 [R1+0x398], R6 ;  /* 0x0003980601007387 */ /* 0x0009e20000100a00 */
[----:B------:R-:W-:-:S03]  /*7d380*/  VIADD R80, R81, UR63 ;  /* 0x0000003f51507c36 */ /* 0x000fc60008000000 */
[----:B------:R1:W-:Y:S01]  /*7d390*/  STL.64 [R1+0x390], R4 ;  /* 0x0003900401007387 */ /* 0x0003e20000100a00 */
[-C--:B0-----:R-:W-:Y:S02]  /*7d3a0*/  IADD3 R8, P4, PT, R70, R3.reuse, RZ ;  /* 0x0000000346087210 */ /* 0x081fe40007f9e0ff */
[CC--:B----4-:R-:W-:Y:S02]  /*7d3b0*/  IADD3 R6, P0, PT, R72.reuse, R3.reuse, RZ ;  /* 0x0000000348067210 */ /* 0x0d0fe40007f1e0ff */
[CC--:B-1----:R-:W-:Y:S02]  /*7d3c0*/  IADD3 R4, P3, PT, R71.reuse, R3.reuse, RZ ;  /* 0x0000000347047210 */ /* 0x0c2fe40007f7e0ff */
[-C--:B------:R-:W-:Y:S02]  /*7d3d0*/  LEA.HI.X.SX32 R7, R72, R2.reuse, 0x1, P0 ;  /* 0x0000000248077211 */ /* 0x080fe400000f0eff */
[-C--:B------:R-:W-:Y:S01]  /*7d3e0*/  LEA.HI.X.SX32 R9, R70, R2.reuse, 0x1, P4 ;  /* 0x0000000246097211 */ /* 0x080fe200020f0eff */
[----:B------:R-:W-:Y:S01]  /*7d3f0*/  VIADD R79, R80, UR62 ;  /* 0x0000003e504f7c36 */ /* 0x000fe20008000000 */
[----:B------:R-:W-:Y:S01]  /*7d400*/  LEA.HI.X.SX32 R5, R71, R2, 0x1, P3 ;  /* 0x0000000247057211 */ /* 0x000fe200018f0eff */
[----:B------:R-:W-:Y:S01]  /*7d410*/  STL.64 [R1+0x2718], R6 ;  /* 0x0027180601007387 */ /* 0x000fe20000100a00 */
[----:B------:R-:W-:Y:S01]  /*7d420*/  IADD3 R10, P3, PT, R74, R3, RZ ;  /* 0x000000034a0a7210 */ /* 0x000fe20007f7e0ff */
[----:B------:R-:W-:-:S02]  /*7d430*/  VIADD R84, R79, UR61 ;  /* 0x0000003d4f547c36 */ /* 0x000fc40008000000 */
[----:B------:R-:W-:Y:S04]  /*7d440*/  STL.64 [R1+0x2708], R8 ;  /* 0x0027080801007387 */ /* 0x000fe80000100a00 */
[----:B------:R0:W-:Y:S01]  /*7d450*/  STL.64 [R1+0x380], R4 ;  /* 0x0003800401007387 */ /* 0x0001e20000100a00 */
[----:B------:R-:W-:Y:S01]  /*7d460*/  VIADD R83, R84, UR60 ;  /* 0x0000003c54537c36 */ /* 0x000fe20008000000 */
[----:B------:R-:W-:Y:S02]  /*7d470*/  LEA.HI.X.SX32 R11, R74, R2, 0x1, P3 ;  /* 0x000000024a0b7211 */ /* 0x000fe400018f0eff */
[-C--:B------:R-:W-:Y:S01]  /*7d480*/  IADD3 R12, P4, PT, R73, R3.reuse, RZ ;  /* 0x00000003490c7210 */ /* 0x080fe20007f9e0ff */
[----:B------:R-:W-:Y:S01]  /*7d490*/  VIADD R82, R83, UR59 ;  /* 0x0000003b53527c36 */ /* 0x000fe20008000000 */
[----:B0-----:R-:W-:-:S04]  /*7d4a0*/  IADD3 R4, P0, PT, R75, R3, RZ ;  /* 0x000000034b047210 */ /* 0x001fc80007f1e0ff */
[-C--:B------:R-:W-:Y:S01]  /*7d4b0*/  LEA.HI.X.SX32 R5, R75, R2.reuse, 0x1, P0 ;  /* 0x000000024b057211 */ /* 0x080fe200000f0eff */
[----:B------:R-:W-:Y:S01]  /*7d4c0*/  STL.64 [R1+0x26f8], R10 ;  /* 0x0026f80a01007387 */ /* 0x000fe20000100a00 */
[-C--:B------:R-:W-:Y:S01]  /*7d4d0*/  IADD3 R14, P3, PT, R77, R3.reuse, RZ ;  /* 0x000000034d0e7210 */ /* 0x080fe20007f7e0ff */
[----:B------:R-:W-:Y:S02]  /*7d4e0*/  VIADD R87, R82, UR58 ;  /* 0x0000003a52577c36 */ /* 0x000fe40008000000 */
[----:B------:R0:W-:Y:S01]  /*7d4f0*/  STL.64 [R1+0x370], R4 ;  /* 0x0003700401007387 */ /* 0x0001e20000100a00 */
[-C--:B------:R-:W-:Y:S02]  /*7d500*/  LEA.HI.X.SX32 R13, R73, R2.reuse, 0x1, P4 ;  /* 0x00000002490d7211 */ /* 0x080fe400020f0eff */
[----:B------:R-:W-:Y:S01]  /*7d510*/  LEA.HI.X.SX32 R15, R77, R2, 0x1, P3 ;  /* 0x000000024d0f7211 */ /* 0x000fe200018f0eff */
[----:B------:R-:W-:Y:S01]  /*7d520*/  VIADD R86, R87, UR57 ;  /* 0x0000003957567c36 */ /* 0x000fe20008000000 */
[----:B------:R-:W-:-:S02]  /*7d530*/  IADD3 R16, P4, PT, R76, R3, RZ ;  /* 0x000000034c107210 */ /* 0x000fc40007f9e0ff */
[CC--:B0-----:R-:W-:Y:S01]  /*7d540*/  IADD3 R4, P0, PT, R78.reuse, R3.reuse, RZ ;  /* 0x000000034e047210 */ /* 0x0c1fe20007f1e0ff */
[----:B------:R-:W-:Y:S03]  /*7d550*/  STL.64 [R1+0x2728], R12 ;  /* 0x0027280c01007387 */ /* 0x000fe60000100a00 */
[-C--:B------:R-:W-:Y:S01]  /*7d560*/  LEA.HI.X.SX32 R5, R78, R2.reuse, 0x1, P0 ;  /* 0x000000024e057211 */ /* 0x080fe200000f0eff */
[----:B------:R-:W-:Y:S01]  /*7d570*/  STL.64 [R1+0x2730], R14 ;  /* 0x0027300e01007387 */ /* 0x000fe20000100a00 */
[-C--:B------:R-:W-:Y:S01]  /*7d580*/  LEA.HI.X.SX32 R17, R76, R2.reuse, 0x1, P4 ;  /* 0x000000024c117211 */ /* 0x080fe200020f0eff */
[----:B------:R-:W-:Y:S01]  /*7d590*/  VIADD R85, R86, UR56 ;  /* 0x0000003856557c36 */ /* 0x000fe20008000000 */
[-C--:B------:R-:W-:Y:S01]  /*7d5a0*/  IADD3 R6, P0, PT, R81, R3.reuse, RZ ;  /* 0x0000000351067210 */ /* 0x080fe20007f1e0ff */
[----:B------:R0:W-:Y:S01]  /*7d5b0*/  STL.64 [R1+0x358], R4 ;  /* 0x0003580401007387 */ /* 0x0001e20000100a00 */
[----:B------:R-:W-:Y:S01]  /*7d5c0*/  IADD3 R18, P4, PT, R79, R3, RZ ;  /* 0x000000034f127210 */ /* 0x000fe20007f9e0ff */
[----:B------:R-:W-:Y:S01]  /*7d5d0*/  VIADD R90, R85, UR55 ;  /* 0x00000037555a7c36 */ /* 0x000fe20008000000 */
[----:B------:R-:W-:-:S02]  /*7d5e0*/  LEA.HI.X.SX32 R7, R81, R2, 0x1, P0 ;  /* 0x0000000251077211 */ /* 0x000fc400000f0eff */
[----:B------:R-:W-:Y:S01]  /*7d5f0*/  LEA.HI.X.SX32 R19, R79, R2, 0x1, P4 ;  /* 0x000000024f137211 */ /* 0x000fe200020f0eff */
[----:B------:R-:W-:Y:S01]  /*7d600*/  STL.64 [R1+0x2738], R16 ;  /* 0x0027381001007387 */ /* 0x000fe20000100a00 */
[----:B0-----:R-:W-:Y:S01]  /*7d610*/  IADD3 R4, P3, PT, R80, R3, RZ ;  /* 0x0000000350047210 */ /* 0x001fe20007f7e0ff */
[----:B------:R-:W-:-:S03]  /*7d620*/  VIADD R89, R90, UR54 ;  /* 0x000000365a597c36 */ /* 0x000fc60008000000 */
[----:B------:R-:W-:Y:S01]  /*7d630*/  LEA.HI.X.SX32 R5, R80, R2, 0x1, P3 ;  /* 0x0000000250057211 */ /* 0x000fe200018f0eff */
[----:B------:R-:W-:Y:S01]  /*7d640*/  STL.64 [R1+0x340], R6 ;  /* 0x0003400601007387 */ /* 0x000fe20000100a00 */
[----:B------:R-:W-:-:S03]  /*7d650*/  IADD3 R20, P3, PT, R83, R3, RZ ;  /* 0x0000000353147210 */ /* 0x000fc60007f7e0ff */
[----:B------:R-:W-:Y:S01]  /*7d660*/  STL.64 [R1+0x2748], R18 ;  /* 0x0027481201007387 */ /* 0x000fe20000100a00 */
[----:B------:R-:W-:-:S03]  /*7d670*/  VIADD R88, R89, UR53 ;  /* 0x0000003559587c36 */ /* 0x000fc60008000000 */
[----:B------:R0:W-:Y:S01]  /*7d680*/  STL.64 [R1+0x338], R4 ;  /* 0x0003380401007387 */ /* 0x0001e20000100a00 */
[-C--:B------:R-:W-:Y:S01]  /*7d690*/  LEA.HI.X.SX32 R21, R83, R2.reuse, 0x1, P3 ;  /* 0x0000000253157211 */ /* 0x080fe200018f0eff */
[----:B------:R-:W-:Y:S01]  /*7d6a0*/  VIADD R92, R88, UR52 ;  /* 0x00000034585c7c36 */ /* 0x000fe20008000000 */
[-C--:B------:R-:W-:Y:S02]  /*7d6b0*/  IADD3 R22, P4, PT, R82, R3.reuse, RZ ;  /* 0x0000000352167210 */ /* 0x080fe40007f9e0ff */
[C---:B0-----:R-:W-:Y:S01]  /*7d6c0*/  IADD3 R4, P0, PT, R84.reuse, R3, RZ ;  /* 0x0000000354047210 */ /* 0x041fe20007f1e0ff */
[----:B------:R-:W-:Y:S03]  /*7d6d0*/  STL [R1+0x2750], R21 ;  /* 0x0027501501007387 */ /* 0x000fe60000100800 */
[-C--:B------:R-:W-:Y:S01]  /*7d6e0*/  LEA.HI.X.SX32 R5, R84, R2.reuse, 0x1, P0 ;  /* 0x0000000254057211 */ /* 0x080fe200000f0eff */
[----:B------:R-:W-:Y:S01]  /*7d6f0*/  STL [R1+0x2760], R20 ;  /* 0x0027601401007387 */ /* 0x000fe20000100800 */
[----:B------:R-:W-:Y:S01]  /*7d700*/  VIADD R91, R92, UR51 ;  /* 0x000000335c5b7c36 */ /* 0x000fe20008000000 */
[----:B------:R-:W-:-:S02]  /*7d710*/  LEA.HI.X.SX32 R23, R82, R2, 0x1, P4 ;  /* 0x0000000252177211 */ /* 0x000fc400020f0eff */
[----:B------:R0:W-:Y:S01]  /*7d720*/  STL.64 [R1+0x328], R4 ;  /* 0x0003280401007387 */ /* 0x0001e20000100a00 */
[----:B------:R-:W-:Y:S01]  /*7d730*/  IADD3 R6, P0, PT, R87, R3, RZ ;  /* 0x0000000357067210 */ /* 0x000fe20007f1e0ff */
[----:B------:R-:W-:-:S03]  /*7d740*/  VIADD R68, R91, UR50 ;  /* 0x000000325b447c36 */ /* 0x000fc60008000000 */
[----:B------:R-:W-:Y:S02]  /*7d750*/  LEA.HI.X.SX32 R7, R87, R2, 0x1, P0 ;  /* 0x0000000257077211 */ /* 0x000fe400000f0eff */
[----:B0-----:R-:W-:Y:S01]  /*7d760*/  IADD3 R4, P4, PT, R85, R3, RZ ;  /* 0x0000000355047210 */ /* 0x001fe20007f9e0ff */
[----:B------:R-:W-:-:S03]  /*7d770*/  VIADD R93, R68, UR49 ;  /* 0x00000031445d7c36 */ /* 0x000fc60008000000 */
[----:B------:R-:W-:Y:S01]  /*7d780*/  LEA.HI.X.SX32 R5, R85, R2, 0x1, P4 ;  /* 0x0000000255057211 */ /* 0x000fe200020f0eff */
[----:B------:R-:W-:Y:S01]  /*7d790*/  STL.64 [R1+0x2768], R22 ;  /* 0x0027681601007387 */ /* 0x000fe20000100a00 */
[----:B------:R-:W-:-:S03]  /*7d7a0*/  VIADD R71, R93, UR48 ;  /* 0x000000305d477c36 */ /* 0x000fc60008000000 */
[----:B------:R0:W-:Y:S04]  /*7d7b0*/  STL.64 [R1+0x310], R6 ;  /* 0x0003100601007387 */ /* 0x0001e80000100a00 */
[----:B------:R1:W-:Y:S01]  /*7d7c0*/  STL.64 [R1+0x300], R4 ;  /* 0x0003000401007387 */ /* 0x0003e20000100a00 */
[-C--:B------:R-:W-:Y:S01]  /*7d7d0*/  IADD3 R24, P3, PT, R86, R3.reuse, RZ ;  /* 0x0000000356187210 */ /* 0x080fe20007f7e0ff */
[----:B------:R-:W-:Y:S01]  /*7d7e0*/  VIADD R0, R71, UR47 ;  /* 0x0000002f47007c36 */ /* 0x000fe20008000000 */
[-C--:B0-----:R-:W-:Y:S02]  /*7d7f0*/  IADD3 R6, P0, PT, R90, R3.reuse, RZ ;  /* 0x000000035a067210 */ /* 0x081fe40007f1e0ff */
[----:B-1----:R-:W-:Y:S02]  /*7d800*/  IADD3 R4, P4, PT, R88, R3, RZ ;  /* 0x0000000358047210 */ /* 0x002fe40007f9e0ff */
[----:B------:R-:W-:-:S02]  /*7d810*/  LEA.HI.X.SX32 R7, R90, R2, 0x1, P0 ;  /* 0x000000025a077211 */ /* 0x000fc400000f0eff */
[-C--:B------:R-:W-:Y:S01]  /*7d820*/  LEA.HI.X.SX32 R5, R88, R2.reuse, 0x1, P4 ;  /* 0x0000000258057211 */ /* 0x080fe200020f0eff */
[----:B------:R-:W-:Y:S01]  /*7d830*/  VIADD R75, R0, UR46 ;  /* 0x0000002e004b7c36 */ /* 0x000fe20008000000 */
[----:B------:R-:W-:Y:S01]  /*7d840*/  LEA.HI.X.SX32 R25, R86, R2, 0x1, P3 ;  /* 0x0000000256197211 */ /* 0x000fe200018f0eff */
[----:B------:R-:W-:Y:S01]  /*7d850*/  STL.64 [R1+0x2e0], R6 ;  /* 0x0002e00601007387 */ /* 0x000fe20000100a00 */
[----:B------:R-:W-:-:S03]  /*7d860*/  IADD3 R26, P3, PT, R89, R3, RZ ;  /* 0x00000003591a7210 */ /* 0x000fc60007f7e0ff */
[----:B------:R0:W-:Y:S01]  /*7d870*/  STL.64 [R1+0x2d0], R4 ;  /* 0x0002d00401007387 */ /* 0x0001e20000100a00 */
[----:B------:R-:W-:Y:S01]  /*7d880*/  VIADD R72, R75, UR45 ;  /* 0x0000002d4b487c36 */ /* 0x000fe20008000000 */
[----:B------:R-:W-:Y:S02]  /*7d890*/  LEA.HI.X.SX32 R27, R89, R2, 0x1, P3 ;  /* 0x00000002591b7211 */ /* 0x000fe400018f0eff */
[-C--:B------:R-:W-:Y:S01]  /*7d8a0*/  IADD3 R30, P3, PT, R91, R3.reuse, RZ ;  /* 0x000000035b1e7210 */ /* 0x080fe20007f7e0ff */
[----:B------:R-:W-:Y:S01]  /*7d8b0*/  VIADD R69, R72, UR44 ;  /* 0x0000002c48457c36 */ /* 0x000fe20008000000 */
[----:B0-----:R-:W-:-:S04]  /*7d8c0*/  IADD3 R4, P4, PT, R68, R3, RZ ;  /* 0x0000000344047210 */ /* 0x001fc80007f9e0ff */
[-C--:B------:R-:W-:Y:S02]  /*7d8d0*/  LEA.HI.X.SX32 R5, R68, R2.reuse, 0x1, P4 ;  /* 0x0000000244057211 */ /* 0x080fe400020f0eff */
[-C--:B------:R-:W-:Y:S02]  /*7d8e0*/  LEA.HI.X.SX32 R31, R91, R2.reuse, 0x1, P3 ;  /* 0x000000025b1f7211 */ /* 0x080fe400018f0eff */
[-C--:B------:R-:W-:Y:S01]  /*7d8f0*/  IADD3 R6, P3, PT, R71, R3.reuse, RZ ;  /* 0x0000000347067210 */ /* 0x080fe20007f7e0ff */
[----:B------:R0:W-:Y:S01]  /*7d900*/  STL.64 [R1+0x2b8], R4 ;  /* 0x0002b80401007387 */ /* 0x0001e20000100a00 */
[----:B------:R-:W-:Y:S02]  /*7d910*/  VIADD R78, R69, UR43 ;  /* 0x0000002b454e7c36 */ /* 0x000fe40008000000 */
[----:B------:R-:W-:Y:S02]  /*7d920*/  LEA.HI.X.SX32 R7, R71, R2, 0x1, P3 ;  /* 0x0000000247077211 */ /* 0x000fe400018f0eff */
[----:B------:R-:W-:Y:S01]  /*7d930*/  VIADD R74, R78, UR42 ;  /* 0x0000002a4e4a7c36 */ /* 0x000fe20008000000 */
[----:B0-----:R-:W-:-:S04]  /*7d940*/  IADD3 R4, P4, PT, R0, R3, RZ ;  /* 0x0000000300047210 */ /* 0x001fc80007f9e0ff */
[-C--:B------:R-:W-:Y:S01]  /*7d950*/  LEA.HI.X.SX32 R5, R0, R2.reuse, 0x1, P4 ;  /* 0x0000000200057211 */ /* 0x080fe200020f0eff */
[----:B------:R-:W-:Y:S01]  /*7d960*/  STL.64 [R1+0x2a8], R6 ;  /* 0x0002a80601007387 */ /* 0x000fe20000100a00 */
[----:B------:R-:W-:Y:S01]  /*7d970*/  VIADD R70, R74, UR41 ;  /* 0x000000294a467c36 */ /* 0x000fe20008000000 */
[-C--:B------:R-:W-:Y:S02]  /*7d980*/  IADD3 R28, P0, PT, R92, R3.reuse, RZ ;  /* 0x000000035c1c7210 */ /* 0x080fe40007f1e0ff */
        /* <DEDUP_REMOVED lines=12> */
[-C--:B------:R-:W-:Y:S01]  /*7da50*/  IADD3 R38, P0, PT, R78, R3.reuse, RZ ;  /* 0x000000034e267210 */ /* 0x080fe20007f1e0ff */
[----:B------:R-:W-:Y:S01]  /*7da60*/  VIADD R82, R73, UR37 ;  /* 0x0000002549527c36 */ /* 0x000fe20008000000 */
[----:B0-----:R-:W-:-:S04]  /*7da70*/  IADD3 R4, P3, PT, R74, R3, RZ ;  /* 0x000000034a047210 */ /* 0x001fc80007f7e0ff */
[-C--:B------:R-:W-:Y:S01]  /*7da80*/  LEA.HI.X.SX32 R5, R74, R2.reuse, 0x1, P3 ;  /* 0x000000024a057211 */ /* 0x080fe200018f0eff */
[----:B------:R-:W-:Y:S01]  /*7da90*/  VIADD R79, R82, UR36 ;  /* 0x00000024524f7c36 */ /* 0x000fe20008000000 */
[-C--:B------:R-:W-:Y:S02]  /*7daa0*/  LEA.HI.X.SX32 R39, R78, R2.reuse, 0x1, P0 ;  /* 0x000000024e277211 */ /* 0x080fe400000f0eff */
[CC--:B------:R-:W-:Y:S01]  /*7dab0*/  IADD3 R6, P0, PT, R80.reuse, R3.reuse, RZ ;  /* 0x0000000350067210 */ /* 0x0c0fe20007f1e0ff */
[----:B------:R0:W-:Y:S01]  /*7dac0*/  STL.64 [R1+0x558], R4 ;  /* 0x0005580401007387 */ /* 0x0001e20000100a00 */
[----:B------:R-:W-:Y:S01]  /*7dad0*/  IADD3 R36, P4, PT, R69, R3, RZ ;  /* 0x0000000345247210 */ /* 0x000fe20007f9e0ff */
[----:B------:R-:W-:Y:S01]  /*7dae0*/  VIADD R76, R79, UR35 ;  /* 0x000000234f4c7c36 */ /* 0x000fe20008000000 */
[-C--:B------:R-:W-:Y:S02]  /*7daf0*/  LEA.HI.X.SX32 R7, R80, R2.reuse, 0x1, P0 ;  /* 0x0000000250077211 */ /* 0x080fe400000f0eff */
[----:B------:R-:W-:-:S02]  /*7db00*/  LEA.HI.X.SX32 R37, R69, R2, 0x1, P4 ;  /* 0x0000000245257211 */ /* 0x000fc400020f0eff */
[-C--:B------:R-:W-:Y:S02]  /*7db10*/  IADD3 R40, P4, PT, R70, R3.reuse, RZ ;  /* 0x0000000346287210 */ /* 0x080fe40007f9e0ff */
[----:B0-----:R-:W-:Y:S01]  /*7db20*/  IADD3 R4, P3, PT, R77, R3, RZ ;  /* 0x000000034d047210 */ /* 0x001fe20007f7e0ff */
[----:B------:R-:W-:-:S03]  /*7db30*/  VIADD R83, R76, UR34 ;  /* 0x000000224c537c36 */ /* 0x000fc60008000000 */
[-C--:B------:R-:W-:Y:S01]  /*7db40*/  LEA.HI.X.SX32 R5, R77, R2.reuse, 0x1, P3 ;  /* 0x000000024d057211 */ /* 0x080fe200018f0eff */
[----:B------:R-:W-:Y:S01]  /*7db50*/  STL.64 [R1+0x568], R6 ;  /* 0x0005680601007387 */ /* 0x000fe20000100a00 */
[-C--:B------:R-:W-:Y:S01]  /*7db60*/  LEA.HI.X.SX32 R41, R70, R2.reuse, 0x1, P4 ;  /* 0x0000000246297211 */ /* 0x080fe200020f0eff */
[----:B------:R-:W-:Y:S01]  /*7db70*/  VIADD R81, R83, UR33 ;  /* 0x0000002153517c36 */ /* 0x000fe20008000000 */
[-C--:B------:R-:W-:Y:S01]  /*7db80*/  IADD3 R42, P4, PT, R73, R3.reuse, RZ ;  /* 0x00000003492a7210 */ /* 0x080fe20007f9e0ff */
[----:B------:R0:W-:Y:S02]  /*7db90*/  STL.64 [R1+0x560], R4 ;  /* 0x0005600401007387 */ /* 0x0001e40000100a00 */
[----:B------:R-:W-:Y:S01]  /*7dba0*/  VIADD R68, R81, UR32 ;  /* 0x0000002051447c36 */ /* 0x000fe20008000000 */
[----:B------:R-:W-:Y:S02]  /*7dbb0*/  LEA.HI.X.SX32 R43, R73, R2, 0x1, P4 ;  /* 0x00000002492b7211 */ /* 0x000fe400020f0eff */
[----:B------:R-:W-:-:S02]  /*7dbc0*/  IADD3 R46, P4, PT, R76, R3, RZ ;  /* 0x000000034c2e7210 */ /* 0x000fc40007f9e0ff */
[----:B0-----:R-:W-:-:S04]  /*7dbd0*/  IADD3 R4, P0, PT, R82, R3, RZ ;  /* 0x0000000352047210 */ /* 0x001fc80007f1e0ff */
[-C--:B------:R-:W-:Y:S02]  /*7dbe0*/  LEA.HI.X.SX32 R5, R82, R2.reuse, 0x1, P0 ;  /* 0x0000000252057211 */ /* 0x080fe400000f0eff */
[-C--:B------:R-:W-:Y:S02]  /*7dbf0*/  LEA.HI.X.SX32 R47, R76, R2.reuse, 0x1, P4 ;  /* 0x000000024c2f7211 */ /* 0x080fe400020f0eff */
[CC--:B------:R-:W-:Y:S01]  /*7dc00*/  IADD3 R6, P0, PT, R83.reuse, R3.reuse, RZ ;  /* 0x0000000353067210 */ /* 0x0c0fe20007f1e0ff */
[----:B------:R0:W-:Y:S01]  /*7dc10*/  STL.64 [R1+0x278], R4 ;  /* 0x0002780401007387 */ /* 0x0001e20000100a00 */
[C---:B------:R-:W-:Y:S02]  /*7dc20*/  VIADD R84, R68.reuse, UR31 ;  /* 0x0000001f44547c36 */ /* 0x040fe40008000000 */
[----:B------:R-:W-:Y:S02]  /*7dc30*/  LEA.HI.X.SX32 R7, R83, R2, 0x1, P0 ;  /* 0x0000000253077211 */ /* 0x000fe400000f0eff */
[----:B0-----:R-:W-:-:S04]  /*7dc40*/  IADD3 R4, P4, PT, R68, R3, RZ ;  /* 0x0000000344047210 */ /* 0x001fc80007f9e0ff */
[----:B------:R-:W-:Y:S01]  /*7dc50*/  LEA.HI.X.SX32 R5, R68, R2, 0x1, P4 ;  /* 0x0000000244057211 */ /* 0x000fe200020f0eff */
[----:B------:R-:W-:Y:S04]  /*7dc60*/  STL.64 [R1+0x260], R6 ;  /* 0x0002600601007387 */ /* 0x000fe80000100a00 */
[----:B------:R0:W-:Y:S02]  /*7dc70*/  STL.64 [R1+0x250], R4 ;  /* 0x0002500401007387 */ /* 0x0001e40000100a00 */
[----:B0-----:R-:W-:-:S04]  /*7dc80*/  IADD3 R4, P0, PT, R84, R3, RZ ;  /* 0x0000000354047210 */ /* 0x001fc80007f1e0ff */
[----:B------:R-:W-:-:S05]  /*7dc90*/  LEA.HI.X.SX32 R5, R84, R2, 0x1, P0 ;  /* 0x0000000254057211 */ /* 0x000fca00000f0eff */
[----:B------:R0:W-:Y:S04]  /*7dca0*/  STL.64 [R1+0x248], R4 ;  /* 0x0002480401007387 */ /* 0x0001e80000100a00 */
[----:B0-----:R-:W4:Y:S01]  /*7dcb0*/  LDL.LU R4, [R1+0x25f8] ;  /* 0x0025f80001047983 */ /* 0x001f220000300800 */
[----:B------:R-:W-:Y:S01]  /*7dcc0*/  VIADD R71, R84, UR30 ;  /* 0x0000001e54477c36 */ /* 0x000fe20008000000 */
[----:B------:R-:W-:Y:S01]  /*7dcd0*/  IADD3 R44, P3, PT, R79, R3, RZ ;  /* 0x000000034f2c7210 */ /* 0x000fe20007f7e0ff */
[----:B------:R-:W-:Y:S01]  /*7dce0*/  IMAD.MOV.U32 R12, RZ, RZ, R56 ;  /* 0x000000ffff0c7224 */ /* 0x000fe200078e0038 */
[----:B------:R-:W3:Y:S01]  /*7dcf0*/  LDL.LU R5, [R1+0x2608] ;  /* 0x0026080001057983 */ /* 0x000ee20000300800 */
[----:B------:R-:W-:Y:S01]  /*7dd00*/  VIADD R0, R71, UR29 ;  /* 0x0000001d47007c36 */ /* 0x000fe20008000000 */
[----:B------:R-:W-:Y:S01]  /*7dd10*/  LEA.HI.X.SX32 R45, R79, R2, 0x1, P3 ;  /* 0x000000024f2d7211 */ /* 0x000fe200018f0eff */
[----:B------:R-:W-:Y:S01]  /*7dd20*/  IMAD.MOV.U32 R13, RZ, RZ, R57 ;  /* 0x000000ffff0d7224 */ /* 0x000fe200078e0039 */
[----:B------:R-:W3:Y:S01]  /*7dd30*/  LDL.LU R9, [R1+0x2e8] ;  /* 0x0002e80001097983 */ /* 0x000ee20000300800 */
[----:B------:R-:W-:-:S04]  /*7dd40*/  VIADD R74, R0, UR77 ;  /* 0x0000004d004a7c36 */ /* 0x000fc80008000000 */
[----:B------:R-:W-:-:S04]  /*7dd50*/  VIADD R72, R74, UR76 ;  /* 0x0000004c4a487c36 */ /* 0x000fc80008000000 */
[----:B------:R-:W-:-:S04]  /*7dd60*/  VIADD R69, R72, UR28 ;  /* 0x0000001c48457c36 */ /* 0x000fc80008000000 */
[----:B------:R-:W-:-:S04]  /*7dd70*/  VIADD R77, R69, UR27 ;  /* 0x0000001b454d7c36 */ /* 0x000fc80008000000 */
[----:B------:R-:W-:-:S04]  /*7dd80*/  VIADD R73, R77, UR26 ;  /* 0x0000001a4d497c36 */ /* 0x000fc80008000000 */
[----:B------:R-:W-:-:S04]  /*7dd90*/  VIADD R70, R73, UR25 ;  /* 0x0000001949467c36 */ /* 0x000fc80008000000 */
[----:B------:R-:W-:Y:S01]  /*7dda0*/  VIADD R76, R70, UR24 ;  /* 0x00000018464c7c36 */ /* 0x000fe20008000000 */
[----:B------:R-:W-:-:S03]  /*7ddb0*/  IADD3 R48, P3, PT, R81, R3, RZ ;  /* 0x0000000351307210 */ /* 0x000fc60007f7e0ff */
[----:B------:R-:W-:Y:S01]  /*7ddc0*/  VIADD R75, R76, UR23 ;  /* 0x000000174c4b7c36 */ /* 0x000fe20008000000 */
[----:B------:R-:W-:-:S03]  /*7ddd0*/  LEA.HI.X.SX32 R49, R81, R2, 0x1, P3 ;  /* 0x0000000251317211 */ /* 0x000fc600018f0eff */
[----:B------:R-:W-:Y:S01]  /*7dde0*/  VIADD R68, R75, UR22 ;  /* 0x000000164b447c36 */ /* 0x000fe20008000000 */
[----:B------:R-:W-:-:S03]  /*7ddf0*/  IADD3 R50, P3, PT, R71, R3, RZ ;  /* 0x0000000347327210 */ /* 0x000fc60007f7e0ff */
[----:B------:R-:W-:Y:S01]  /*7de00*/  VIADD R78, R68, UR19 ;  /* 0x00000013444e7c36 */ /* 0x000fe20008000000 */
[-C--:B------:R-:W-:Y:S02]  /*7de10*/  IADD3 R52, P4, PT, R0, R3.reuse, RZ ;  /* 0x0000000300347210 */ /* 0x080fe40007f9e0ff */
[-C--:B------:R-:W-:Y:S01]  /*7de20*/  LEA.HI.X.SX32 R51, R71, R2.reuse, 0x1, P3 ;  /* 0x0000000247337211 */ /* 0x080fe200018f0eff */
[----:B------:R-:W-:Y:S01]  /*7de30*/  VIADD R71, R78, UR14 ;  /* 0x0000000e4e477c36 */ /* 0x000fe20008000000 */
[-C--:B------:R-:W-:Y:S01]  /*7de40*/  IADD3 R56, P3, PT, R72, R3.reuse, RZ ;  /* 0x0000000348387210 */ /* 0x080fe20007f7e0ff */
[----:B------:R-:W-:Y:S01]  /*7de50*/  IMAD.MOV.U32 R6, RZ, RZ, R62 ;  /* 0x000000ffff067224 */ /* 0x000fe200078e003e */
[-C--:B------:R-:W-:Y:S01]  /*7de60*/  LEA.HI.X.SX32 R53, R0, R2.reuse, 0x1, P4 ;  /* 0x0000000200357211 */ /* 0x080fe200020f0eff */
[----:B------:R-:W-:Y:S01]  /*7de70*/  IMAD.MOV.U32 R8, RZ, RZ, R58 ;  /* 0x000000ffff087224 */ /* 0x000fe200078e003a */
[----:B------:R-:W-:Y:S01]  /*7de80*/  LEA.HI.X.SX32 R57, R72, R2, 0x1, P3 ;  /* 0x0000000248397211 */ /* 0x000fe200018f0eff */
[----:B------:R-:W-:Y:S01]  /*7de90*/  VIADD R0, R71, UR13 ;  /* 0x0000000d47007c36 */ /* 0x000fe20008000000 */
[----:B------:R-:W-:-:S02]  /*7dea0*/  IADD3 R58, P4, PT, R69, R3, RZ ;  /* 0x00000003453a7210 */ /* 0x000fc40007f9e0ff */
[-C--:B------:R-:W-:Y:S01]  /*7deb0*/  IADD3 R62, P3, PT, R73, R3.reuse, RZ ;  /* 0x00000003493e7210 */ /* 0x080fe20007f7e0ff */
[----:B------:R-:W-:Y:S01]  /*7dec0*/  IMAD.MOV.U32 R7, RZ, RZ, R63 ;  /* 0x000000ffff077224 */ /* 0x000fe200078e003f */
[-C--:B------:R-:W-:Y:S01]  /*7ded0*/  LEA.HI.X.SX32 R59, R69, R2.reuse, 0x1, P4 ;  /* 0x00000002453b7211 */ /* 0x080fe200020f0eff */
[----:B------:R-:W-:Y:S01]  /*7dee0*/  VIADD R72, R0, UR16 ;  /* 0x0000001000487c36 */ /* 0x000fe20008000000 */
[-C--:B------:R-:W-:Y:S01]  /*7def0*/  LEA.HI.X.SX32 R63, R73, R2.reuse, 0x1, P3 ;  /* 0x00000002493f7211 */ /* 0x080fe200018f0eff */
[----:B------:R-:W-:Y:S01]  /*7df00*/  IMAD.MOV.U32 R14, RZ, RZ, R54 ;  /* 0x000000ffff0e7224 */ /* 0x000fe200078e0036 */
[-C--:B------:R-:W-:Y:S02]  /*7df10*/  IADD3 R54, P0, PT, R74, R3.reuse, RZ ;  /* 0x000000034a367210 */ /* 0x080fe40007f1e0ff */
[-C--:B------:R-:W-:Y:S02]  /*7df20*/  IADD3 R64, P4, PT, R70, R3.reuse, RZ ;  /* 0x0000000346407210 */ /* 0x080fe40007f9e0ff */
[CC--:B------:R-:W-:Y:S01]  /*7df30*/  IADD3 R92, P3, PT, R75.reuse, R3.reuse, RZ ;  /* 0x000000034b5c7210 */ /* 0x0c0fe20007f7e0ff */
[----:B------:R-:W-:Y:S01]  /*7df40*/  VIADD R69, R72, UR18 ;  /* 0x0000001248457c36 */ /* 0x000fe20008000000 */
[-C--:B------:R-:W-:Y:S01]  /*7df50*/  LEA.HI.X.SX32 R65, R70, R2.reuse, 0x1, P4 ;  /* 0x0000000246417211 */ /* 0x080fe200020f0eff */
[----:B------:R-:W-:Y:S01]  /*7df60*/  IMAD.MOV.U32 R15, RZ, RZ, R55 ;  /* 0x000000ffff0f7224 */ /* 0x000fe200078e0037 */
[-C--:B------:R-:W-:Y:S01]  /*7df70*/  LEA.HI.X.SX32 R55, R74, R2.reuse, 0x1, P0 ;  /* 0x000000024a377211 */ /* 0x080fe200000f0eff */
[----:B------:R-:W-:Y:S01]  /*7df80*/  IMAD.MOV.U32 R10, RZ, RZ, R60 ;  /* 0x000000ffff0a7224 */ /* 0x000fe200078e003c */
[----:B------:R-:W-:Y:S01]  /*7df90*/  LEA.HI.X.SX32 R93, R75, R2, 0x1, P3 ;  /* 0x000000024b5d7211 */ /* 0x000fe200018f0eff */
[----:B------:R-:W-:Y:S01]  /*7dfa0*/  VIADD R70, R69, UR15 ;  /* 0x0000000f45467c36 */ /* 0x000fe20008000000 */
[----:B------:R-:W-:-:S02]  /*7dfb0*/  IADD3 R60, P0, PT, R77, R3, RZ ;  /* 0x000000034d3c7210 */ /* 0x000fc40007f1e0ff */
[CC--:B------:R-:W-:Y:S02]  /*7dfc0*/  IADD3 R90, P4, PT, R68.reuse, R3.reuse, RZ ;  /* 0x00000003445a7210 */ /* 0x0c0fe40007f9e0ff */
[-C--:B------:R-:W-:Y:S01]  /*7dfd0*/  IADD3 R86, P3, PT, R71, R3.reuse, RZ ;  /* 0x0000000347567210 */ /* 0x080fe20007f7e0ff */
[----:B------:R-:W-:Y:S01]  /*7dfe0*/  IMAD.MOV.U32 R11, RZ, RZ, R61 ;  /* 0x000000ffff0b7224 */ /* 0x000fe200078e003d */
[-C--:B------:R-:W-:Y:S02]  /*7dff0*/  LEA.HI.X.SX32 R61, R77, R2.reuse, 0x1, P0 ;  /* 0x000000024d3d7211 */ /* 0x080fe400000f0eff */
[-C--:B------:R-:W-:Y:S01]  /*7e000*/  LEA.HI.X.SX32 R91, R68, R2.reuse, 0x1, P4 ;  /* 0x00000002445b7211 */ /* 0x080fe200020f0eff */
[----:B------:R-:W-:Y:S01]  /*7e010*/  VIADD R68, R70, UR17 ;  /* 0x0000001146447c36 */ /* 0x000fe20008000000 */
[----:B------:R-:W-:Y:S02]  /*7e020*/  LEA.HI.X.SX32 R87, R71, R2, 0x1, P3 ;  /* 0x0000000247577211 */ /* 0x000fe400018f0eff */
[----:B------:R-:W-:-:S02]  /*7e030*/  IADD3 R66, P0, PT, R76, R3, RZ ;  /* 0x000000034c427210 */ /* 0x000fc40007f1e0ff */
[CC--:B------:R-:W-:Y:S02]  /*7e040*/  IADD3 R80, P3, PT, R69.reuse, R3.reuse, RZ ;  /* 0x0000000345507210 */ /* 0x0c0fe40007f7e0ff */
[-C--:B------:R-:W-:Y:S02]  /*7e050*/  IADD3 R84, P4, PT, R0, R3.reuse, RZ ;  /* 0x0000000300547210 */ /* 0x080fe40007f9e0ff */
[-C--:B------:R-:W-:Y:S02]  /*7e060*/  LEA.HI.X.SX32 R67, R76, R2.reuse, 0x1, P0 ;  /* 0x000000024c437211 */ /* 0x080fe400000f0eff */
[-C--:B------:R-:W-:Y:S02]  /*7e070*/  LEA.HI.X.SX32 R81, R69, R2.reuse, 0x1, P3 ;  /* 0x0000000245517211 */ /* 0x080fe400018f0eff */
[----:B------:R-:W-:Y:S02]  /*7e080*/  IADD3 R76, P3, PT, R68, R3, RZ ;  /* 0x00000003444c7210 */ /* 0x000fe40007f7e0ff */
[-C--:B------:R-:W-:Y:S01]  /*7e090*/  LEA.HI.X.SX32 R85, R0, R2.reuse, 0x1, P4 ;  /* 0x0000000200557211 */ /* 0x080fe200020f0eff */
[C---:B--2---:R-:W-:Y:S01]  /*7e0a0*/  VIADD R71, R68.reuse, UR12 ;  /* 0x0000000c44477c36 */ /* 0x044fe20008000000 */
[----:B------:R-:W-:Y:S01]  /*7e0b0*/  LEA.HI.X.SX32 R77, R68, R2, 0x1, P3 ;  /* 0x00000002444d7211 */ /* 0x000fe200018f0eff */
[----:B------:R-:W-:Y:S01]  /*7e0c0*/  IMAD.MOV.U32 R23, RZ, RZ, R13 ;  /* 0x000000ffff177224 */ /* 0x000fe200078e000d */
[----:B------:R-:W-:-:S02]  /*7e0d0*/  PRMT R68, R8, 0x9910, RZ ;  /* 0x0000991008447816 */ /* 0x000fc400000000ff */
[----:B----4-:R-:W-:Y:S02]  /*7e0e0*/  ISETP.LT.AND P4, PT, R4, UR6, !P1 ;  /* 0x0000000604007c0c */ /* 0x010fe4000cf81270 */
[C---:B------:R-:W-:Y:S01]  /*7e0f0*/  IADD3 R88, P0, PT, R78.reuse, R3, RZ ;  /* 0x000000034e587210 */ /* 0x040fe20007f1e0ff */
[----:B------:R-:W2:Y:S01]  /*7e100*/  LDL.LU R4, [R1+0x2ec] ;  /* 0x0002ec0001047983 */ /* 0x000ea20000300800 */
[----:B------:R-:W-:Y:S01]  /*7e110*/  VIADD R73, R71, UR11 ;  /* 0x0000000b47497c36 */ /* 0x000fe20008000000 */
[----:B------:R-:W0:Y:S02]  /*7e120*/  LDCU UR6, c[0x0][0x39c] ;  /* 0x00007380ff0677ac */ /* 0x000e240008000800 */
[----:B------:R-:W4:Y:S04]  /*7e130*/  LDL.LU R21, [R1+0x2f0] ;  /* 0x0002f00001157983 */ /* 0x000f280000300800 */
[----:B------:R-:W4:Y:S04]  /*7e140*/  LDL.LU R13, [R1+0x2f4] ;  /* 0x0002f400010d7983 */ /* 0x000f280000300800 */
[----:B------:R-:W2:Y:S01]  /*7e150*/  LDL.LU R8, [R1+0x25f0] ;  /* 0x0025f00001087983 */ /* 0x000ea20000300800 */
[----:B------:R-:W-:-:S02]  /*7e160*/  LEA.HI.X.SX32 R89, R78, R2, 0x1, P0 ;  /* 0x000000024e597211 */ /* 0x000fc400000f0eff */
[----:B------:R-:W-:Y:S01]  /*7e170*/  IADD3 R82, P0, PT, R72, R3, RZ ;  /* 0x0000000348527210 */ /* 0x000fe20007f1e0ff */
[----:B---3--:R-:W-:-:S03]  /*7e180*/  VIADD R0, R73, UR10 ;  /* 0x0000000a49007c36 */ /* 0x008fc60008000000 */
[-C--:B------:R-:W-:Y:S02]  /*7e190*/  LEA.HI.X.SX32 R83, R72, R2.reuse, 0x1, P0 ;  /* 0x0000000248537211 */ /* 0x080fe400000f0eff */
[-C--:B------:R-:W-:Y:S01]  /*7e1a0*/  IADD3 R78, P0, PT, R70, R3.reuse, RZ ;  /* 0x00000003464e7210 */ /* 0x080fe20007f1e0ff */
[----:B-----5:R-:W-:Y:S01]  /*7e1b0*/  VIADD R69, R0, UR9 ;  /* 0x0000000900457c36 */ /* 0x020fe20008000000 */
[----:B------:R-:W1:Y:S02]  /*7e1c0*/  LDCU UR9, c[0x0][0x39c] ;  /* 0x00007380ff0977ac */ /* 0x000e640008000800 */
[----:B------:R-:W-:Y:S02]  /*7e1d0*/  LEA.HI.X.SX32 R79, R70, R2, 0x1, P0 ;  /* 0x00000002464f7211 */ /* 0x000fe400000f0eff */
[-C--:B------:R-:W-:Y:S02]  /*7e1e0*/  IADD3 R74, P0, PT, R71, R3.reuse, RZ ;  /* 0x00000003474a7210 */ /* 0x080fe40007f1e0ff */
[----:B------:R-:W-:-:S02]  /*7e1f0*/  IADD3 R70, P3, PT, R69, R3, RZ ;  /* 0x0000000345467210 */ /* 0x000fc40007f7e0ff */
[-C--:B------:R-:W-:Y:S02]  /*7e200*/  LEA.HI.X.SX32 R75, R71, R2.reuse, 0x1, P0 ;  /* 0x00000002474b7211 */ /* 0x080fe400000f0eff */
[-C--:B------:R-:W-:Y:S02]  /*7e210*/  IADD3 R72, P0, PT, R73, R3.reuse, RZ ;  /* 0x0000000349487210 */ /* 0x080fe40007f1e0ff */
[-C--:B------:R-:W-:Y:S01]  /*7e220*/  LEA.HI.X.SX32 R71, R69, R2.reuse, 0x1, P3 ;  /* 0x0000000245477211 */ /* 0x080fe200018f0eff */
[----:B------:R-:W-:Y:S01]  /*7e230*/  IMAD.MOV.U32 R69, RZ, RZ, R68 ;  /* 0x000000ffff457224 */ /* 0x000fe200078e0044 */
[----:B------:R-:W-:Y:S01]  /*7e240*/  ISETP.LT.AND P3, PT, R5, UR4, !P1 ;  /* 0x0000000405007c0c */ /* 0x000fe2000cf61270 */
[----:B------:R-:W-:Y:S01]  /*7e250*/  IMAD.MOV.U32 R22, RZ, RZ, R12 ;  /* 0x000000ffff167224 */ /* 0x000fe200078e000c */
[-C--:B------:R-:W-:Y:S01]  /*7e260*/  LEA.HI.X.SX32 R73, R73, R2.reuse, 0x1, P0 ;  /* 0x0000000249497211 */ /* 0x080fe200000f0eff */
[----:B------:R-:W0:Y:S01]  /*7e270*/  LDL.LU R5, [R1+0x25f4] ;  /* 0x0025f40001057983 */ /* 0x000e220000300800 */
[C---:B------:R-:W-:Y:S01]  /*7e280*/  IADD3 R68, P0, PT, R0.reuse, R3, RZ ;  /* 0x0000000300447210 */ /* 0x040fe20007f1e0ff */
[----:B------:R-:W-:Y:S01]  /*7e290*/  IMAD.MOV.U32 R16, RZ, RZ, R14 ;  /* 0x000000ffff107224 */ /* 0x000fe200078e000e */
[----:B------:R-:W-:Y:S01]  /*7e2a0*/  SHF.R.S32.HI R3, RZ, 0x8, R69 ;  /* 0x00000008ff037819 */ /* 0x000fe20000011445 */
[----:B------:R-:W3:Y:S01]  /*7e2b0*/  LDL.LU R12, [R1+0x25fc] ;  /* 0x0025fc00010c7983 */ /* 0x000ee20000300800 */
[----:B------:R-:W-:Y:S01]  /*7e2c0*/  IMAD.MOV.U32 R17, RZ, RZ, R15 ;  /* 0x000000ffff117224 */ /* 0x000fe200078e000f */
[----:B------:R-:W-:Y:S01]  /*7e2d0*/  LEA.HI.X.SX32 R69, R0, R2, 0x1, P0 ;  /* 0x0000000200457211 */ /* 0x000fe200000f0eff */
[----:B------:R-:W3:Y:S01]  /*7e2e0*/  LDCU UR4, c[0x0][0x39c] ;  /* 0x00007380ff0477ac */ /* 0x000ee20008000800 */
[----:B------:R-:W5:Y:S04]  /*7e2f0*/  LDL.LU R14, [R1+0x2f8] ;  /* 0x0002f800010e7983 */ /* 0x000f680000300800 */
[----:B------:R-:W5:Y:S01]  /*7e300*/  LDL.LU R15, [R1+0x2fc] ;  /* 0x0002fc00010f7983 */ /* 0x000f620000300800 */
[----:B--2---:R-:W-:-:S02]  /*7e310*/  ISETP.LT.AND P0, PT, R8, UR5, !P1 ;  /* 0x0000000508007c0c */ /* 0x004fc4000cf01270 */
[----:B------:R-:W-:Y:S01]  /*7e320*/  F2FP.SATFINITE.E5M2.F32.PACK_AB_MERGE_C R4, R4, R9, RZ ;  /* 0x000000090404723e */ /* 0x000fe200048060ff */
[----:B------:R-:W2:Y:S01]  /*7e330*/  LDL.LU R8, [R1+0x2600] ;  /* 0x0026000001087983 */ /* 0x000ea20000300800 */
[----:B------:R-:W-:Y:S01]  /*7e340*/  IMAD.MOV.U32 R18, RZ, RZ, R10 ;  /* 0x000000ffff127224 */ /* 0x000fe200078e000a */
[----:B------:R-:W0:Y:S01]  /*7e350*/  LDCU UR5, c[0x0][0x39c] ;  /* 0x00007380ff0577ac */ /* 0x000e220008000800 */
[----:B------:R-:W-:Y:S01]  /*7e360*/  PRMT R0, R4, 0x9910, RZ ;  /* 0x0000991004007816 */ /* 0x000fe200000000ff */
[----:B------:R-:W-:Y:S01]  /*7e370*/  IMAD.MOV.U32 R19, RZ, RZ, R11 ;  /* 0x000000ffff137224 */ /* 0x000fe200078e000b */
[----:B------:R4:W-:Y:S02]  /*7e380*/  @P2 STG.E.U8 desc[UR20][R22.64], R3 ;  /* 0x0000000316002986 */ /* 0x0009e4000c101114 */
[----:B------:R-:W-:Y:S02]  /*7e390*/  SHF.R.S32.HI R0, RZ, 0x8, R0 ;  /* 0x00000008ff007819 */ /* 0x000fe40000011400 */
[----:B------:R-:W5:Y:S04]  /*7e3a0*/  LDL.LU.64 R10, [R1+0x7c0] ;  /* 0x0007c000010a7983 */ /* 0x000f680000300a00 */
[----:B------:R-:W5:Y:S04]  /*7e3b0*/  LDL.LU R9, [R1+0x100] ;  /* 0x0001000001097983 */ /* 0x000f680000300800 */
[----:B------:R1:W-:Y:S01]  /*7e3c0*/  @P5 STG.E.U8 desc[UR20][R16.64], R4 ;  /* 0x0000000410005986 */ /* 0x0003e2000c101114 */
[----:B----4-:R-:W-:-:S02]  /*7e3d0*/  F2FP.SATFINITE.E5M2.F32.PACK_AB_MERGE_C R3, R13, R21, RZ ;  /* 0x000000150d03723e */ /* 0x010fc400048060ff */
[----:B0-----:R-:W-:Y:S01]  /*7e3e0*/  ISETP.LT.AND P2, PT, R5, UR6, !P1 ;  /* 0x0000000605007c0c */ /* 0x001fe2000cf41270 */
[----:B------:R0:W-:Y:S01]  /*7e3f0*/  @P4 STG.E.U8 desc[UR20][R18.64], R0 ;  /* 0x0000000012004986 */ /* 0x0001e2000c101114 */
[----:B---3--:R-:W-:-:S03]  /*7e400*/  ISETP.LT.AND P5, PT, R12, UR4, !P1 ;  /* 0x000000040c007c0c */ /* 0x008fc6000cfa1270 */
[----:B------:R-:W3:Y:S01]  /*7e410*/  LDL.LU R5, [R1+0x104] ;  /* 0x0001040001057983 */ /* 0x000ee20000300800 */
[----:B------:R-:W4:Y:S03]  /*7e420*/  LDCU UR4, c[0x0][0x39c] ;  /* 0x00007380ff0477ac */ /* 0x000f260008000800 */
[----:B-1----:R-:W3:Y:S01]  /*7e430*/  LDL.LU R4, [R1+0x2604] ;  /* 0x0026040001047983 */ /* 0x002ee20000300800 */
[----:B------:R-:W-:Y:S01]  /*7e440*/  PRMT R2, R3, 0x9910, RZ ;  /* 0x0000991003027816 */ /* 0x000fe200000000ff */
[----:B------:R-:W1:Y:S02]  /*7e450*/  LDCU UR6, c[0x0][0x39c] ;  /* 0x00007380ff0677ac */ /* 0x000e640008000800 */
[----:B------:R-:W4:Y:S04]  /*7e460*/  LDL.LU.64 R16, [R1+0x7b8] ;  /* 0x0007b80001107983 */ /* 0x000f280000300a00 */
[----:B------:R-:W4:Y:S01]  /*7e470*/  LDL.LU.64 R12, [R1+0x7b0] ;  /* 0x0007b000010c7983 */ /* 0x000f220000300a00 */
[----:B--2---:R-:W-:Y:S01]  /*7e480*/  ISETP.LT.AND P4, PT, R8, UR8, !P1 ;  /* 0x0000000808007c0c */ /* 0x004fe2000cf81270 */
[----:B0-----:R-:W-:-:S02]  /*7e490*/  IMAD.MOV.U32 R0, RZ, RZ, R2 ;  /* 0x000000ffff007224 */ /* 0x001fc400078e0002 */
[----:B------:R-:W4:Y:S01]  /*7e4a0*/  LDL.LU R8, [R1+0x25dc] ;  /* 0x0025dc0001087983 */ /* 0x000f220000300800 */
[----:B-----5:R-:W-:Y:S01]  /*7e4b0*/  F2FP.SATFINITE.E5M2.F32.PACK_AB_MERGE_C R2, R15, R14, RZ ;  /* 0x0000000e0f02723e */ /* 0x020fe200048060ff */
[----:B------:R-:W0:Y:S01]  /*7e4c0*/  LDCU UR8, c[0x0][0x39c] ;  /* 0x00007380ff0877ac */ /* 0x000e220008000800 */
[----:B------:R-:W-:Y:S01]  /*7e4d0*/  SHF.R.S32.HI R0, RZ, 0x8, R0 ;  /* 0x00000008ff007819 */ /* 0x000fe20000011400 */
[----:B------:R2:W-:Y:S04]  /*7e4e0*/  @P3 STG.E.U8 desc[UR20][R6.64], R3 ;  /* 0x0000000306003986 */ /* 0x0005e8000c101114 */
[----:B------:R-:W5:Y:S04]  /*7e4f0*/  LDL.LU R23, [R1+0x108] ;  /* 0x0001080001177983 */ /* 0x000f680000300800 */
[----:B------:R-:W5:Y:S01]  /*7e500*/  LDL.LU R15, [R1+0x10c] ;  /* 0x00010c00010f7983 */ /* 0x000f620000300800 */
[----:B--2---:R-:W-:-:S03]  /*7e510*/  PRMT R3, R2, 0x9910, RZ ;  /* 0x0000991002037816 */ /* 0x004fc600000000ff */
[----:B------:R2:W-:Y:S01]  /*7e520*/  @P0 STG.E.U8 desc[UR20][R10.64], R0 ;  /* 0x000000000a000986 */ /* 0x0005e2000c101114 */
[----:B---3--:R-:W-:Y:S01]  /*7e530*/  ISETP.LT.AND P3, PT, R4, UR5, !P1 ;  /* 0x0000000504007c0c */ /* 0x008fe2000cf61270 */
[----:B--2---:R-:W-:Y:S02]  /*7e540*/  IMAD.MOV.U32 R0, RZ, RZ, R3 ;  /* 0x000000ffff007224 */ /* 0x004fe400078e0003 */
[----:B------:R-:W1:Y:S01]  /*7e550*/  LDL.LU R4, [R1+0x25e0] ;  /* 0x0025e00001047983 */ /* 0x000e620000300800 */
[----:B------:R-:W2:Y:S03]  /*7e560*/  LDCU UR5, c[0x0][0x39c] ;  /* 0x00007380ff0577ac */ /* 0x000ea60008000800 */
[----:B------:R-:W3:Y:S04]  /*7e570*/  LDL.LU.64 R6, [R1+0x7a8] ;  /* 0x0007a80001067983 */ /* 0x000ee80000300a00 */
[----:B------:R-:W2:Y:S01]  /*7e580*/  LDL.LU.64 R20, [R1+0x7a0] ;  /* 0x0007a00001147983 */ /* 0x000ea20000300a00 */
[----:B------:R-:W-:-:S03]  /*7e590*/  F2FP.SATFINITE.E5M2.F32.PACK_AB_MERGE_C R3, R5, R9, RZ ;  /* 0x000000090503723e */ /* 0x000fc600048060ff */
[----:B------:R-:W2:Y:S04]  /*7e5a0*/  LDL.LU R10, [R1+0x25e4] ;  /* 0x0025e400010a7983 */ /* 0x000ea80000300800 */
[----:B------:R-:W3:Y:S01]  /*7e5b0*/  LDL.LU R11, [R1+0x110] ;  /* 0x00011000010b7983 */ /* 0x000ee20000300800 */
[----:B----4-:R-:W-:-:S03]  /*7e5c0*/  ISETP.LT.AND P0, PT, R8, UR4, !P1 ;  /* 0x0000000408007c0c */ /* 0x010fc6000cf01270 */
[----:B------:R4:W-:Y:S01]  /*7e5d0*/  @P2 STG.E.U8 desc[UR20][R16.64], R2 ;  /* 0x0000000210002986 */ /* 0x0009e2000c101114 */
[----:B------:R-:W-:Y:S01]  /*7e5e0*/  SHF.R.S32.HI R0, RZ, 0x8, R0 ;  /* 0x00000008ff007819 */ /* 0x000fe20000011400 */
[----:B------:R-:W0:Y:S02]  /*7e5f0*/  LDCU UR4, c[0x0][0x39c] ;  /* 0x00007380ff0477ac */ /* 0x000e240008000800 */
[----:B------:R-:W5:Y:S04]  /*7e600*/  LDL.LU R8, [R1+0x114] ;  /* 0x0001140001087983 */ /* 0x000f680000300800 */
[----:B------:R-:W5:Y:S04]  /*7e610*/  LDL.LU.64 R18, [R1+0x798] ;  /* 0x0007980001127983 */ /* 0x000f680000300a00 */
[----:B------:R-:W0:Y:S04]  /*7e620*/  LDL.LU R5, [R1+0x25e8] ;  /* 0x0025e80001057983 */ /* 0x000e280000300800 */
[----:B----4-:R-:W4:Y:S04]  /*7e630*/  LDL.LU.64 R16, [R1+0x790] ;  /* 0x0007900001107983 */ /* 0x010f280000300a00 */
[----:B------:R1:W-:Y:S02]  /*7e640*/  @P5 STG.E.U8 desc[UR20][R12.64], R0 ;  /* 0x000000000c005986 */ /* 0x0003e4000c101114 */
[----:B-1----:R-:W-:Y:S01]  /*7e650*/  ISETP.LT.AND P2, PT, R4, UR6, !P1 ;  /* 0x0000000604007c0c */ /* 0x002fe2000cf41270 */
[----:B------:R-:W1:Y:S01]  /*7e660*/  LDCU UR6, c[0x0][0x39c] ;  /* 0x00007380ff0677ac */ /* 0x000e620008000800 */
[----:B------:R-:W4:Y:S04]  /*7e670*/  LDL.LU R4, [R1+0x25ec] ;  /* 0x0025ec0001047983 */ /* 0x000f280000300800 */
[----:B------:R-:W4:Y:S04]  /*7e680*/  LDL.LU R14, [R1+0x118] ;  /* 0x00011800010e7983 */ /* 0x000f280000300800 */
[----:B------:R-:W4:Y:S01]  /*7e690*/  LDL.LU R9, [R1+0x11c] ;  /* 0x00011c0001097983 */ /* 0x000f220000300800 */
[----:B--2---:R-:W-:Y:S01]  /*7e6a0*/  ISETP.LT.AND P5, PT, R10, UR5, !P1 ;  /* 0x000000050a007c0c */ /* 0x004fe2000cfa1270 */
[----:B------:R-:W2:Y:S02]  /*7e6b0*/  LDCU UR5, c[0x0][0x39c] ;  /* 0x00007380ff0577ac */ /* 0x000ea40008000800 */
[----:B------:R-:W2:Y:S04]  /*7e6c0*/  LDL.LU.64 R12, [R1+0x788] ;  /* 0x00078800010c7983 */ /* 0x000ea80000300a00 */
[----:B---3--:R3:W-:Y:S04]  /*7e6d0*/  @P4 STG.E.U8 desc[UR20][R6.64], R3 ;  /* 0x0000000306004986 */ /* 0x0087e8000c101114 */
[----:B------:R-:W1:Y:S01]  /*7e6e0*/  LDL.LU R10, [R1+0x25c8] ;  /* 0x0025c800010a7983 */ /* 0x000e620000300800 */
[----:B0-----:R-:W-:Y:S01]  /*7e6f0*/  ISETP.LT.AND P4, PT, R5, UR8, !P1 ;  /* 0x0000000805007c0c */ /* 0x001fe2000cf81270 */
[----:B------:R-:W0:Y:S02]  /*7e700*/  LDCU UR8, c[0x0][0x39c] ;  /* 0x00007380ff0877ac */ /* 0x000e240008000800 */
[----:B------:R-:W2:Y:S01]  /*7e710*/  LDL.LU R5, [R1+0x25cc] ;  /* 0x0025cc0001057983 */ /* 0x000ea20000300800 */
[----:B------:R-:W-:-:S03]  /*7e720*/  PRMT R2, R3, 0x9910, RZ ;  /* 0x0000991003027816 */ /* 0x000fc600000000ff */
[----:B---3--:R-:W3:Y:S02]  /*7e730*/  LDL.LU.64 R6, [R1+0x780] ;  /* 0x0007800001067983 */ /* 0x008ee40000300a00 */
[----:B------:R-:W-:Y:S01]  /*7e740*/  IMAD.MOV.U32 R0, RZ, RZ, R2 ;  /* 0x000000ffff007224 */ /* 0x000fe200078e0002 */
[----:B-----5:R-:W-:Y:S02]  /*7e750*/  F2FP.SATFINITE.E5M2.F32.PACK_AB_MERGE_C R2, R15, R23, RZ ;  /* 0x000000170f02723e */ /* 0x020fe400048060ff */
[----:B------:R-:W5:Y:S02]  /*7e760*/  LDL.LU R15, [R1+0x120] ;  /* 0x00012000010f7983 */ /* 0x000f640000300800 */
[----:B------:R-:W-:Y:S02]  /*7e770*/  SHF.R.S32.HI R0, RZ, 0x8, R0 ;  /* 0x00000008ff007819 */ /* 0x000fe40000011400 */
[----:B------:R-:W-:-:S03]  /*7e780*/  PRMT R3, R2, 0x9910, RZ ;  /* 0x0000991002037816 */ /* 0x000fc600000000ff */
[----:B------:R0:W-:Y:S01]  /*7e790*/  @P3 STG.E.U8 desc[UR20][R20.64], R0 ;  /* 0x0000000014003986 */ /* 0x0001e2000c101114 */
[----:B----4-:R-:W-:Y:S01]  /*7e7a0*/  ISETP.LT.AND P3, PT, R4, UR4, !P1 ;  /* 0x0000000404007c0c */ /* 0x010fe2000cf61270 */
[----:B0-----:R-:W-:Y:S02]  /*7e7b0*/  IMAD.MOV.U32 R0, RZ, RZ, R3 ;  /* 0x000000ffff007224 */ /* 0x001fe400078e0003 */
[----:B------:R-:W5:Y:S01]  /*7e7c0*/  LDL.LU R4, [R1+0x124] ;  /* 0x0001240001047983 */ /* 0x000f620000300800 */
[----:B------:R-:W-:Y:S01]  /*7e7d0*/  F2FP.SATFINITE.E5M2.F32.PACK_AB_MERGE_C R3, R8, R11, RZ ;  /* 0x0000000b0803723e */ /* 0x000fe200048060ff */
[----:B------:R-:W0:Y:S01]  /*7e7e0*/  LDCU UR4, c[0x0][0x39c] ;  /* 0x00007380ff0477ac */ /* 0x000e220008000800 */
[----:B------:R-:W-:Y:S01]  /*7e7f0*/  SHF.R.S32.HI R0, RZ, 0x8, R0 ;  /* 0x00000008ff007819 */ /* 0x000fe20000011400 */
[----:B------:R4:W-:Y:S04]  /*7e800*/  @P0 STG.E.U8 desc[UR20][R18.64], R2 ;  /* 0x0000000212000986 */ /* 0x0009e8000c101114 */
[----:B------:R-:W0:Y:S01]  /*7e810*/  LDL.LU R8, [R1+0x25d0] ;  /* 0x0025d00001087983 */ /* 0x000e220000300800 */
[----:B-1----:R-:W-:-:S03]  /*7e820*/  ISETP.LT.AND P0, PT, R10, UR6, !P1 ;  /* 0x000000060a007c0c */ /* 0x002fc6000cf01270 */
[----:B------:R1:W-:Y:S01]  /*7e830*/  @P2 STG.E.U8 desc[UR20][R16.64], R0 ;  /* 0x0000000010002986 */ /* 0x0003e2000c101114 */
[----:B------:R-:W0:Y:S03]  /*7e840*/  LDCU UR6, c[0x0][0x39c] ;  /* 0x00007380ff0677ac */ /* 0x000e260008000800 */
[----:B----4-:R-:W4:Y:S04]  /*7e850*/  LDL.LU.64 R18, [R1+0x778] ;  /* 0x0007780001127983 */ /* 0x010f280000300a00 */
[----:B------:R-:W4:Y:S01]  /*7e860*/  LDL.LU.64 R10, [R1+0x770] ;  /* 0x00077000010a7983 */ /* 0x000f220000300a00 */
[----:B--2---:R-:W-:Y:S02]  /*7e870*/  ISETP.LT.AND P2, PT, R5, UR5, !P1 ;  /* 0x0000000505007c0c */ /* 0x004fe4000cf41270 */
[----:B------:R-:W-:Y:S01]  /*7e880*/  PRMT R2, R3, 0x9910, RZ ;  /* 0x0000991003027816 */ /* 0x000fe200000000ff */
[----:B------:R-:W2:Y:S01]  /*7e890*/  LDL.LU R5, [R1+0x25d4] ;  /* 0x0025d40001057983 */ /* 0x000ea20000300800 */
[----:B------:R-:W0:Y:S03]  /*7e8a0*/  LDCU UR5, c[0x0][0x39c] ;  /* 0x00007380ff0577ac */ /* 0x000e260008000800 */
[----:B-1----:R-:W-:Y:S01]  /*7e8b0*/  IMAD.MOV.U32 R0, RZ, RZ, R2 ;  /* 0x000000ffff007224 */ /* 0x002fe200078e0002 */
[----:B------:R-:W-:Y:S01]  /*7e8c0*/  F2FP.SATFINITE.E5M2.F32.PACK_AB_MERGE_C R2, R9, R14, RZ ;  /* 0x0000000e0902723e */ /* 0x000fe200048060ff */
[----:B------:R-:W4:Y:S03]  /*7e8d0*/  LDL.LU R23, [R1+0x128] ;  /* 0x0001280001177983 */ /* 0x000f260000300800 */
[----:B------:R-:W-:Y:S01]  /*7e8e0*/  SHF.R.S32.HI R0, RZ, 0x8, R0 ;  /* 0x00000008ff007819 */ /* 0x000fe20000011400 */
[----:B------:R1:W-:Y:S04]  /*7e8f0*/  @P5 STG.E.U8 desc[UR20][R12.64], R3 ;  /* 0x000000030c005986 */ /* 0x0003e8000c101114 */
[----:B------:R-:W4:Y:S04]  /*7e900*/  LDL.LU R16, [R1+0x12c] ;  /* 0x00012c0001107983 */ /* 0x000f280000300800 */
[----:B------:R-:W4:Y:S01]  /*7e910*/  LDL.LU R14, [R1+0x25d8] ;  /* 0x0025d800010e7983 */ /* 0x000f220000300800 */
[----:B-1----:R-:W-:-:S03]  /*7e920*/  PRMT R3, R2, 0x9910, RZ ;  /* 0x0000991002037816 */ /* 0x002fc600000000ff */
[----:B------:R-:W4:Y:S04]  /*7e930*/  LDL.LU.64 R12, [R1+0x768] ;  /* 0x00076800010c7983 */ /* 0x000f280000300a00 */
[----:B---3--:R1:W-:Y:S04]  /*7e940*/  @P4 STG.E.U8 desc[UR20][R6.64], R0 ;  /* 0x0000000006004986 */ /* 0x0083e8000c101114 */
[----:B------:R-:W3:Y:S01]  /*7e950*/  LDL.LU.64 R20, [R1+0x760] ;  /* 0x0007600001147983 */ /* 0x000ee20000300a00 */
[----:B0-----:R-:W-:Y:S01]  /*7e960*/  ISETP.LT.AND P5, PT, R8, UR4, !P1 ;  /* 0x0000000408007c0c */ /* 0x001fe2000cfa1270 */
[----:B------:R-:W0:Y:S02]  /*7e970*/  LDCU UR4, c[0x0][0x39c] ;  /* 0x00007380ff0477ac */ /* 0x000e240008000800 */
[----:B-1----:R-:W0:Y:S01]  /*7e980*/  LDL.LU R6, [R1+0x25b4] ;  /* 0x0025b40001067983 */ /* 0x002e220000300800 */
[----:B------:R-:W-:Y:S01]  /*7e990*/  IMAD.MOV.U32 R0, RZ, RZ, R3 ;  /* 0x000000ffff007224 */ /* 0x000fe200078e0003 */
[----:B-----5:R-:W-:-:S02]  /*7e9a0*/  F2FP.SATFINITE.E5M2.F32.PACK_AB_MERGE_C R3, R4, R15, RZ ;  /* 0x0000000f0403723e */ /* 0x020fc400048060ff */
[----:B------:R-:W5:Y:S01]  /*7e9b0*/  LDL.LU R7, [R1+0x130] ;  /* 0x0001300001077983 */ /* 0x000f620000300800 */
[----:B--2---:R-:W-:-:S03]  /*7e9c0*/  ISETP.LT.AND P4, PT, R5, UR6, !P1 ;  /* 0x0000000605007c0c */ /* 0x004fc6000cf81270 */
[----:B----4-:R1:W-:Y:S01]  /*7e9d0*/  @P3 STG.E.U8 desc[UR20][R18.64], R2 ;  /* 0x0000000212003986 */ /* 0x0103e2000c101114 */
[----:B------:R-:W-:Y:S01]  /*7e9e0*/  SHF.R.S32.HI R0, RZ, 0x8, R0 ;  /* 0x00000008ff007819 */ /* 0x000fe20000011400 */
[----:B------:R-:W2:Y:S02]  /*7e9f0*/  LDCU UR6, c[0x0][0x39c] ;  /* 0x00007380ff0677ac */ /* 0x000ea40008000800 */
[----:B------:R-:W5:Y:S04]  /*7ea00*/  LDL.LU R5, [R1+0x134] ;  /* 0x0001340001057983 */ /* 0x000f680000300800 */
[----:B------:R-:W4:Y:S04]  /*7ea10*/  LDL.LU.64 R8, [R1+0x758] ;  /* 0x0007580001087983 */ /* 0x000f280000300a00 */
[----:B------:R-:W2:Y:S04]  /*7ea20*/  LDL.LU R4, [R1+0x25b8] ;  /* 0x0025b80001047983 */ /* 0x000ea80000300800 */
[----:B-1----:R-:W3:Y:S04]  /*7ea30*/  LDL.LU.64 R18, [R1+0x750] ;  /* 0x0007500001127983 */ /* 0x002ee80000300a00 */
[----:B------:R1:W-:Y:S01]  /*7ea40*/  @P0 STG.E.U8 desc[UR20][R10.64], R0 ;  /* 0x000000000a000986 */ /* 0x0003e2000c101114 */
[----:B------:R-:W-:Y:S01]  /*7ea50*/  ISETP.LT.AND P3, PT, R14, UR5, !P1 ;  /* 0x000000050e007c0c */ /* 0x000fe2000cf61270 */
[----:B------:R-:W2:Y:S02]  /*7ea60*/  LDCU UR5, c[0x0][0x39c] ;  /* 0x00007380ff0577ac */ /* 0x000ea40008000800 */
[----:B------:R0:W-:Y:S04]  /*7ea70*/  @P2 STG.E.U8 desc[UR20][R12.64], R3 ;  /* 0x000000030c002986 */ /* 0x0001e8000c101114 */
[----:B-1----:R-:W4:Y:S04]  /*7ea80*/  LDL.LU R11, [R1+0x25bc] ;  /* 0x0025bc00010b7983 */ /* 0x002f280000300800 */
[----:B------:R-:W5:Y:S01]  /*7ea90*/  LDL.LU R17, [R1+0x138] ;  /* 0x0001380001117983 */ /* 0x000f620000300800 */
[----:B0-----:R-:W-:Y:S01]  /*7eaa0*/  ISETP.LT.AND P0, PT, R6, UR4, !P1 ;  /* 0x0000000406007c0c */ /* 0x001fe2000cf01270 */
[----:B------:R-:W0:Y:S02]  /*7eab0*/  LDCU UR4, c[0x0][0x39c] ;  /* 0x00007380ff0477ac */ /* 0x000e240008000800 */
[----:B------:R-:W5:Y:S04]  /*7eac0*/  LDL.LU R10, [R1+0x13c] ;  /* 0x00013c00010a7983 */ /* 0x000f680000300800 */
[----:B------:R-:W5:Y:S04]  /*7ead0*/  LDL.LU.64 R14, [R1+0x748] ;  /* 0x00074800010e7983 */ /* 0x000f680000300a00 */
[----:B------:R-:W5:Y:S01]  /*7eae0*/  LDL.LU R6, [R1+0x25c0] ;  /* 0x0025c00001067983 */ /* 0x000f620000300800 */
[----:B--2---:R-:W-:Y:S01]  /*7eaf0*/  ISETP.LT.AND P2, PT, R4, UR8, !P1 ;  /* 0x0000000804007c0c */ /* 0x004fe2000cf41270 */
[----:B------:R-:W1:Y:S02]  /*7eb00*/  LDCU UR8, c[0x0][0x39c] ;  /* 0x00007380ff0877ac */ /* 0x000e640008000800 */
[----:B------:R-:W0:Y:S01]  /*7eb10*/  LDL.LU R4, [R1+0x25c4] ;  /* 0x0025c40001047983 */ /* 0x000e220000300800 */
[----:B------:R-:W-:-:S03]  /*7eb20*/  PRMT R2, R3, 0x9910, RZ ;  /* 0x0000991003027816 */ /* 0x000fc600000000ff */
[----:B------:R-:W2:Y:S02]  /*7eb30*/  LDL.LU.64 R12, [R1+0x740] ;  /* 0x00074000010c7983 */ /* 0x000ea40000300a00 */
[----:B------:R-:W-:Y:S01]  /*7eb40*/  IMAD.MOV.U32 R0, RZ, RZ, R2 ;  /* 0x000000ffff007224 */ /* 0x000fe200078e0002 */
[----:B------:R-:W-:-:S04]  /*7eb50*/  F2FP.SATFINITE.E5M2.F32.PACK_AB_MERGE_C R2, R16, R23, RZ ;  /* 0x000000171002723e */ /* 0x000fc800048060ff */
[----:B------:R-:W-:Y:S02]  /*7eb60*/  SHF.R.S32.HI R0, RZ, 0x8, R0 ;  /* 0x00000008ff007819 */ /* 0x000fe40000011400 */
[----:B------:R-:W-:-:S03]  /*7eb70*/  PRMT R3, R2, 0x9910, RZ ;  /* 0x0000991002037816 */ /* 0x000fc600000000ff */
[----:B---3--:R3:W-:Y:S01]  /*7eb80*/  @P5 STG.E.U8 desc[UR20][R20.64], R0 ;  /* 0x0000000014005986 */ /* 0x0087e2000c101114 */
[----:B----4-:R-:W-:Y:S01]  /*7eb90*/  ISETP.LT.AND P5, PT, R11, UR6, !P1 ;  /* 0x000000060b007c0c */ /* 0x010fe2000cfa1270 */
[----:B------:R-:W4:Y:S01]  /*7eba0*/  LDCU UR6, c[0x0][0x39c] ;  /* 0x00007380ff0677ac */ /* 0x000f220008000800 */
[----:B---3--:R-:W-:Y:S01]  /*7ebb0*/  IMAD.MOV.U32 R0, RZ, RZ, R3 ;  /* 0x000000ffff007224 */ /* 0x008fe200078e0003 */
[----:B------:R-:W3:Y:S01]  /*7ebc0*/  LDL.LU R21, [R1+0x140] ;  /* 0x0001400001157983 */ /* 0x000ee20000300800 */
[----:B-----5:R-:W-:-:S03]  /*7ebd0*/  F2FP.SATFINITE.E5M2.F32.PACK_AB_MERGE_C R3, R5, R7, RZ ;  /* 0x000000070503723e */ /* 0x020fc600048060ff */
[----:B------:R-:W-:Y:S01]  /*7ebe0*/  SHF.R.S32.HI R0, RZ, 0x8, R0 ;  /* 0x00000008ff007819 */ /* 0x000fe20000011400 */
[----:B------:R-:W3:Y:S04]  /*7ebf0*/  LDL.LU R11, [R1+0x144] ;  /* 0x00014400010b7983 */ /* 0x000ee80000300800 */
[----:B------:R-:W4:Y:S04]  /*7ec00*/  LDL.LU R5, [R1+0x25a0] ;  /* 0x0025a00001057983 */ /* 0x000f280000300800 */
[----:B------:R5:W-:Y:S01]  /*7ec10*/  @P4 STG.E.U8 desc[UR20][R8.64], R2 ;  /* 0x0000000208004986 */ /* 0x000be2000c101114 */
[----:B------:R-:W-:Y:S01]  /*7ec20*/  ISETP.LT.AND P4, PT, R6, UR5, !P1 ;  /* 0x0000000506007c0c */ /* 0x000fe2000cf81270 */
[----:B------:R-:W0:Y:S02]  /*7ec30*/  LDCU UR5, c[0x0][0x39c] ;  /* 0x00007380ff0577ac */ /* 0x000e240008000800 */
[----:B------:R0:W-:Y:S04]  /*7ec40*/  @P3 STG.E.U8 desc[UR20][R18.64], R0 ;  /* 0x0000000012003986 */ /* 0x0001e8000c101114 */
[----:B-----5:R-:W5:Y:S04]  /*7ec50*/  LDL.LU.64 R8, [R1+0x738] ;  /* 0x0007380001087983 */ /* 0x020f680000300a00 */
[----:B------:R-:W3:Y:S01]  /*7ec60*/  LDL.LU.64 R6, [R1+0x730] ;  /* 0x0007300001067983 */ /* 0x000ee20000300a00 */
[----:B0-----:R-:W-:-:S02]  /*7ec70*/  ISETP.LT.AND P3, PT, R4, UR4, !P1 ;  /* 0x0000000404007c0c */ /* 0x001fc4000cf61270 */
[----:B------:R-:W-:Y:S01]  /*7ec80*/  PRMT R2, R3, 0x9910, RZ ;  /* 0x0000991003027816 */ /* 0x000fe200000000ff */
[----:B------:R-:W3:Y:S01]  /*7ec90*/  LDL.LU R4, [R1+0x25a4] ;  /* 0x0025a40001047983 */ /* 0x000ee20000300800 */
[----:B------:R-:W0:Y:S03]  /*7eca0*/  LDCU UR4, c[0x0][0x39c] ;  /* 0x00007380ff0477ac */ /* 0x000e260008000800 */
[----:B------:R-:W-:Y:S01]  /*7ecb0*/  IMAD.MOV.U32 R0, RZ, RZ, R2 ;  /* 0x000000ffff007224 */ /* 0x000fe200078e0002 */
[----:B------:R1:W-:Y:S01]  /*7ecc0*/  @P0 STG.E.U8 desc[UR20][R14.64], R3 ;  /* 0x000000030e000986 */ /* 0x0003e2000c101114 */
[----:B------:R-:W-:-:S03]  /*7ecd0*/  F2FP.SATFINITE.E5M2.F32.PACK_AB_MERGE_C R2, R10, R17, RZ ;  /* 0x000000110a02723e */ /* 0x000fc600048060ff */
[----:B------:R-:W3:Y:S01]  /*7ece0*/  LDL.LU R23, [R1+0x148] ;  /* 0x0001480001177983 */ /* 0x000ee20000300800 */
[----:B------:R-:W-:-:S03]  /*7ecf0*/  SHF.R.S32.HI R0, RZ, 0x8, R0 ;  /* 0x00000008ff007819 */ /* 0x000fc60000011400 */
[----:B-1----:R-:W3:Y:S04]  /*7ed00*/  LDL.LU R14, [R1+0x14c] ;  /* 0x00014c00010e7983 */ /* 0x002ee80000300800 */
[----:B--2---:R1:W-:Y:S01]  /*7ed10*/  @P2 STG.E.U8 desc[UR20][R12.64], R0 ;  /* 0x000000000c002986 */ /* 0x0043e2000c101114 */
[----:B----4-:R-:W-:Y:S01]  /*7ed20*/  ISETP.LT.AND P0, PT, R5, UR6, !P1 ;  /* 0x0000000605007c0c */ /* 0x010fe2000cf01270 */
[----:B------:R-:W2:Y:S02]  /*7ed30*/  LDCU UR6, c[0x0][0x39c] ;  /* 0x00007380ff0677ac */ /* 0x000ea40008000800 */
[----:B------:R-:W0:Y:S04]  /*7ed40*/  LDL.LU R5, [R1+0x25a8] ;  /* 0x0025a80001057983 */ /* 0x000e280000300800 */
[----:B------:R-:W4:Y:S04]  /*7ed50*/  LDL.LU.64 R18, [R1+0x728] ;  /* 0x0007280001127983 */ /* 0x000f280000300a00 */
[----:B------:R-:W2:Y:S04]  /*7ed60*/  LDL.LU.64 R16, [R1+0x720] ;  /* 0x0007200001107983 */ /* 0x000ea80000300a00 */
[----:B------:R-:W2:Y:S04]  /*7ed70*/  LDL.LU R10, [R1+0x25ac] ;  /* 0x0025ac00010a7983 */ /* 0x000ea80000300800 */
[----:B------:R-:W4:Y:S04]  /*7ed80*/  LDL.LU R15, [R1+0x150] ;  /* 0x00015000010f7983 */ /* 0x000f280000300800 */
[----:B-----5:R5:W-:Y:S01]  /*7ed90*/  @P5 STG.E.U8 desc[UR20][R8.64], R2 ;  /* 0x0000000208005986 */ /* 0x020be2000c101114 */
[----:B---3--:R-:W-:Y:S01]  /*7eda0*/  ISETP.LT.AND P2, PT, R4, UR5, !P1 ;  /* 0x0000000504007c0c */ /* 0x008fe2000cf41270 */
[----:B------:R-:W3:Y:S02]  /*7edb0*/  LDCU UR5, c[0x0][0x39c] ;  /* 0x00007380ff0577ac */ /* 0x000ee40008000800 */
[----:B------:R-:W3:Y:S04]  /*7edc0*/  LDL.LU R4, [R1+0x154] ;  /* 0x0001540001047983 */ /* 0x000ee80000300800 */
[----:B-1----:R-:W3:Y:S04]  /*7edd0*/  LDL.LU.64 R12, [R1+0x718] ;  /* 0x00071800010c7983 */ /* 0x002ee80000300a00 */
[----:B-----5:R-:W5:Y:S01]  /*7ede0*/  LDL.LU R8, [R1+0x25b0] ;  /* 0x0025b00001087983 */ /* 0x020f620000300800 */
[----:B------:R-:W-:-:S05]  /*7edf0*/  PRMT R3, R2, 0x9910, RZ ;  /* 0x0000991002037816 */ /* 0x000fca00000000ff */
[----:B------:R-:W-:Y:S01]  /*7ee00*/  IMAD.MOV.U32 R0, RZ, RZ, R3 ;  /* 0x000000ffff007224 */ /* 0x000fe200078e0003 */
[----:B------:R-:W-:Y:S02]  /*7ee10*/  F2FP.SATFINITE.E5M2.F32.PACK_AB_MERGE_C R3, R11, R21, RZ ;  /* 0x000000150b03723e */ /* 0x000fe400048060ff */
[----:B------:R-:W3:Y:S02]  /*7ee20*/  LDL.LU.64 R20, [R1+0x710] ;  /* 0x0007100001147983 */ /* 0x000ee40000300a00 */
[----:B------:R-:W-:-:S05]  /*7ee30*/  SHF.R.S32.HI R0, RZ, 0x8, R0 ;  /* 0x00000008ff007819 */ /* 0x000fca0000011400 */
[----:B------:R1:W-:Y:S01]  /*7ee40*/  @P4 STG.E.U8 desc[UR20][R6.64], R0 ;  /* 0x0000000006004986 */ /* 0x0003e2000c101114 */
[----:B0-----:R-:W-:Y:S01]  /*7ee50*/  ISETP.LT.AND P5, PT, R5, UR4, !P1 ;  /* 0x0000000405007c0c */ /* 0x001fe2000cfa1270 */
[----:B------:R-:W0:Y:S02]  /*7ee60*/  LDCU UR4, c[0x0][0x39c] ;  /* 0x00007380ff0477ac */ /* 0x000e240008000800 */
[----:B------:R-:W3:Y:S04]  /*7ee70*/  LDL.LU R5, [R1+0x258c] ;  /* 0x00258c0001057983 */ /* 0x000ee80000300800 */
[----:B------:R-:W3:Y:S04]  /*7ee80*/  LDL.LU R11, [R1+0x158] ;  /* 0x00015800010b7983 */ /* 0x000ee80000300800 */
[----:B------:R-:W3:Y:S01]  /*7ee90*/  LDL.LU R9, [R1+0x15c] ;  /* 0x00015c0001097983 */ /* 0x000ee20000300800 */
[----:B--2---:R-:W-:Y:S01]  /*7eea0*/  ISETP.LT.AND P4, PT, R10, UR6, !P1 ;  /* 0x000000060a007c0c */ /* 0x004fe2000cf81270 */
[----:B------:R-:W2:Y:S02]  /*7eeb0*/  LDCU UR6, c[0x0][0x39c] ;  /* 0x00007380ff0677ac */ /* 0x000ea40008000800 */
[----:B-1----:R-:W2:Y:S04]  /*7eec0*/  LDL.LU.64 R6, [R1+0x708] ;  /* 0x0007080001067983 */ /* 0x002ea80000300a00 */
[----:B----4-:R1:W-:Y:S04]  /*7eed0*/  @P3 STG.E.U8 desc[UR20][R18.64], R3 ;  /* 0x0000000312003986 */ /* 0x0103e8000c101114 */
[----:B------:R-:W0:Y:S01]  /*7eee0*/  LDL.LU R10, [R1+0x2590] ;  /* 0x00259000010a7983 */ /* 0x000e220000300800 */
[----:B-----5:R-:W-:Y:S01]  /*7eef0*/  ISETP.LT.AND P3, PT, R8, UR8, !P1 ;  /* 0x0000000808007c0c */ /* 0x020fe2000cf61270 */
[----:B------:R-:W4:Y:S02]  /*7ef00*/  LDCU UR8, c[0x0][0x39c] ;  /* 0x00007380ff0877ac */ /* 0x000f240008000800 */
[----:B------:R-:W2:Y:S01]  /*7ef10*/  LDL.LU R8, [R1+0x2594] ;  /* 0x0025940001087983 */ /* 0x000ea20000300800 */
[----:B------:R-:W-:-:S03]  /*7ef20*/  PRMT R2, R3, 0x9910, RZ ;  /* 0x0000991003027816 */ /* 0x000fc600000000ff */
[----:B-1----:R-:W5:Y:S02]  /*7ef30*/  LDL.LU.64 R18, [R1+0x700] ;  /* 0x0007000001127983 */ /* 0x002f640000300a00 */
[----:B------:R-:W-:Y:S01]  /*7ef40*/  IMAD.MOV.U32 R0, RZ, RZ, R2 ;  /* 0x000000ffff007224 */ /* 0x000fe200078e0002 */
[----:B------:R-:W-:-:S04]  /*7ef50*/  F2FP.SATFINITE.E5M2.F32.PACK_AB_MERGE_C R2, R14, R23, RZ ;  /* 0x000000170e02723e */ /* 0x000fc800048060ff */
[----:B------:R-:W-:Y:S02]  /*7ef60*/  SHF.R.S32.HI R0, RZ, 0x8, R0 ;  /* 0x00000008ff007819 */ /* 0x000fe40000011400 */
[----:B------:R-:W-:-:S03]  /*7ef70*/  PRMT R3, R2, 0x9910, RZ ;  /* 0x0000991002037816 */ /* 0x000fc600000000ff */
[----:B------:R1:W-:Y:S02]  /*7ef80*/  @P0 STG.E.U8 desc[UR20][R16.64], R0 ;  /* 0x0000000010000986 */ /* 0x0003e4000c101114 */
[----:B-1----:R-:W-:Y:S01]  /*7ef90*/  IMAD.MOV.U32 R0, RZ, RZ, R3 ;  /* 0x000000ffff007224 */ /* 0x002fe200078e0003 */
[----:B---3--:R-:W-:Y:S01]  /*7efa0*/  ISETP.LT.AND P0, PT, R5, UR5, !P1 ;  /* 0x0000000505007c0c */ /* 0x008fe2000cf01270 */
[----:B------:R-:W3:Y:S01]  /*7efb0*/  LDL.LU R17, [R1+0x160] ;  /* 0x0001600001117983 */ /* 0x000ee20000300800 */
[----:B------:R-:W-:Y:S01]  /*7efc0*/  F2FP.SATFINITE.E5M2.F32.PACK_AB_MERGE_C R3, R4, R15, RZ ;  /* 0x0000000f0403723e */ /* 0x000fe200048060ff */
[----:B------:R-:W1:Y:S01]  /*7efd0*/  LDCU UR5, c[0x0][0x39c] ;  /* 0x00007380ff0577ac */ /* 0x000e620008000800 */
[----:B------:R-:W-:Y:S01]  /*7efe0*/  SHF.R.S32.HI R0, RZ, 0x8, R0 ;  /* 0x00000008ff007819 */ /* 0x000fe20000011400 */
[----:B------:R-:W3:Y:S04]  /*7eff0*/  LDL.LU R5, [R1+0x164] ;  /* 0x0001640001057983 */ /* 0x000ee80000300800 */
[----:B------:R0:W-:Y:S04]  /*7f000*/  @P2 STG.E.U8 desc[UR20][R12.64], R2 ;  /* 0x000000020c002986 */ /* 0x0001e8000c101114 */
[----:B------:R-:W1:Y:S04]  /*7f010*/  LDL.LU R4, [R1+0x2598] ;  /* 0x0025980001047983 */ /* 0x000e680000300800 */
[----:B------:R-:W4:Y:S04]  /*7f020*/  LDL.LU.64 R14, [R1+0x6f8] ;  /* 0x0006f800010e7983 */ /* 0x000f280000300a00 */
[----:B------:R2:W-:Y:S04]  /*7f030*/  @P5 STG.E.U8 desc[UR20][R20.64], R0 ;  /* 0x0000000014005986 */ /* 0x0005e8000c101114 */
[----:B0-----:R-:W4:Y:S01]  /*7f040*/  LDL.LU.64 R12, [R1+0x6f0] ;  /* 0x0006f000010c7983 */ /* 0x001f220000300a00 */
[----:B--2---:R-:W-:-:S02]  /*7f050*/  ISETP.LT.AND P5, PT, R8, UR6, !P1 ;  /* 0x0000000608007c0c */ /* 0x004fc4000cfa1270 */
[----:B------:R-:W-:Y:S01]  /*7f060*/  ISETP.LT.AND P2, PT, R10, UR4, !P1 ;  /* 0x000000040a007c0c */ /* 0x000fe2000cf41270 */
[----:B------:R-:W2:Y:S01]  /*7f070*/  LDL.LU R8, [R1+0x259c] ;  /* 0x00259c0001087983 */ /* 0x000ea20000300800 */
[----:B------:R-:W2:Y:S01]  /*7f080*/  LDCU UR4, c[0x0][0x39c] ;  /* 0x00007380ff0477ac */ /* 0x000ea20008000800 */
[----:B------:R-:W-:Y:S02]  /*7f090*/  PRMT R2, R3, 0x9910, RZ ;  /* 0x0000991003027816 */ /* 0x000fe400000000ff */
[----:B------:R0:W-:Y:S01]  /*7f0a0*/  @P4 STG.E.U8 desc[UR20][R6.64], R3 ;  /* 0x0000000306004986 */ /* 0x0001e2000c101114 */
[----:B------:R-:W1:Y:S02]  /*7f0b0*/  LDCU UR6, c[0x0][0x39c] ;  /* 0x00007380ff0677ac */ /* 0x000e640008000800 */
[----:B------:R-:W-:Y:S01]  /*7f0c0*/  IMAD.MOV.U32 R0, RZ, RZ, R2 ;  /* 0x000000ffff007224 */ /* 0x000fe200078e0002 */
[----:B------:R-:W-:Y:S01]  /*7f0d0*/  F2FP.SATFINITE.E5M2.F32.PACK_AB_MERGE_C R2, R9, R11, RZ ;  /* 0x0000000b0902723e */ /* 0x000fe200048060ff */
[----:B------:R-:W4:Y:S03]  /*7f0e0*/  LDL.LU R23, [R1+0x168] ;  /* 0x0001680001177983 */ /* 0x000f260000300800 */
[----:B------:R-:W-:Y:S01]  /*7f0f0*/  SHF.R.S32.HI R0, RZ, 0x8, R0 ;  /* 0x00000008ff007819 */ /* 0x000fe20000011400 */
[----:B------:R-:W4:Y:S01]  /*7f100*/  LDL.LU R11, [R1+0x16c] ;  /* 0x00016c00010b7983 */ /* 0x000f220000300800 */
[----:B0-----:R-:W-:-:S03]  /*7f110*/  PRMT R3, R2, 0x9910, RZ ;  /* 0x0000991002037816 */ /* 0x001fc600000000ff */
[----:B-----5:R0:W-:Y:S02]  /*7f120*/  @P3 STG.E.U8 desc[UR20][R18.64], R0 ;  /* 0x0000000012003986 */ /* 0x0201e4000c101114 */
[----:B0-----:R-:W-:Y:S01]  /*7f130*/  IMAD.MOV.U32 R0, RZ, RZ, R3 ;  /* 0x000000ffff007224 */ /* 0x001fe200078e0003 */
[----:B---3--:R-:W-:Y:S02]  /*7f140*/  F2FP.SATFINITE.E5M2.F32.PACK_AB_MERGE_C R3, R5, R17, RZ ;  /* 0x000000110503723e */ /* 0x008fe400048060ff */
[----:B-1----:R-:W-:Y:S01]  /*7f150*/  ISETP.LT.AND P4, PT, R4, UR5, !P1 ;  /* 0x0000000504007c0c */ /* 0x002fe2000cf81270 */
[----:B------:R-:W0:Y:S01]  /*7f160*/  LDCU UR5, c[0x0][0x39c] ;  /* 0x00007380ff0577ac */ /* 0x000e220008000800 */
[----:B------:R-:W3:Y:S04]  /*7f170*/  LDL.LU R4, [R1+0x2578] ;  /* 0x0025780001047983 */ /* 0x000ee80000300800 */
[----:B------:R-:W5:Y:S04]  /*7f180*/  LDL.LU.64 R6, [R1+0x6e8] ;  /* 0x0006e80001067983 */ /* 0x000f680000300a00 */
[----:B------:R-:W5:Y:S01]  /*7f190*/  LDL.LU.64 R20, [R1+0x6e0] ;  /* 0x0006e00001147983 */ /* 0x000f620000300a00 */
[----:B--2---:R-:W-:-:S03]  /*7f1a0*/  ISETP.LT.AND P3, PT, R8, UR4, !P1 ;  /* 0x0000000408007c0c */ /* 0x004fc6000cf61270 */
[----:B----4-:R1:W-:Y:S01]  /*7f1b0*/  @P0 STG.E.U8 desc[UR20][R14.64], R2 ;  /* 0x000000020e000986 */ /* 0x0103e2000c101114 */
[----:B------:R-:W-:Y:S01]  /*7f1c0*/  SHF.R.S32.HI R0, RZ, 0x8, R0 ;  /* 0x00000008ff007819 */ /* 0x000fe20000011400 */
[----:B------:R-:W2:Y:S02]  /*7f1d0*/  LDCU UR4, c[0x0][0x39c] ;  /* 0x00007380ff0477ac */ /* 0x000ea40008000800 */
[----:B------:R-:W0:Y:S04]  /*7f1e0*/  LDL.LU R8, [R1+0x257c] ;  /* 0x00257c0001087983 */ /* 0x000e280000300800 */
[----:B------:R-:W4:Y:S04]  /*7f1f0*/  LDL.LU R10, [R1+0x170] ;  /* 0x00017000010a7983 */ /* 0x000f280000300800 */
[----:B------:R-:W4:Y:S04]  /*7f200*/  LDL.LU R9, [R1+0x174] ;  /* 0x0001740001097983 */ /* 0x000f280000300800 */
[----:B------:R-:W2:Y:S04]  /*7f210*/  LDL.LU.64 R18, [R1+0x6d8] ;  /* 0x0006d80001127983 */ /* 0x000ea80000300a00 */
[----:B------:R-:W2:Y:S04]  /*7f220*/  LDL.LU R5, [R1+0x2580] ;  /* 0x0025800001057983 */ /* 0x000ea80000300800 */
[----:B------:R-:W4:Y:S04]  /*7f230*/  LDL.LU.64 R16, [R1+0x6d0] ;  /* 0x0006d00001107983 */ /* 0x000f280000300a00 */
[----:B------:R1:W-:Y:S01]  /*7f240*/  @P2 STG.E.U8 desc[UR20][R12.64], R0 ;  /* 0x000000000c002986 */ /* 0x0003e2000c101114 */
[----:B---3--:R-:W-:Y:S01]  /*7f250*/  ISETP.LT.AND P0, PT, R4, UR6, !P1 ;  /* 0x0000000604007c0c */ /* 0x008fe2000cf01270 */
[----:B------:R-:W3:Y:S02]  /*7f260*/  LDCU UR6, c[0x0][0x39c] ;  /* 0x00007380ff0677ac */ /* 0x000ee40008000800 */
[----:B------:R-:W3:Y:S04]  /*7f270*/  LDL.LU R4, [R1+0x2584] ;  /* 0x0025840001047983 */ /* 0x000ee80000300800 */
[----:B-1----:R-:W4:Y:S04]  /*7f280*/  LDL.LU R14, [R1+0x178] ;  /* 0x00017800010e7983 */ /* 0x002f280000300800 */
[----:B------:R-:W4:Y:S04]  /*7f290*/  LDL.LU R15, [R1+0x17c] ;  /* 0x00017c00010f7983 */ /* 0x000f280000300800 */
[----:B------:R-:W4:Y:S04]  /*7f2a0*/  LDL.LU.64 R12, [R1+0x6c8] ;  /* 0x0006c800010c7983 */ /* 0x000f280000300a00 */
[----:B-----5:R1:W-:Y:S01]  /*7f2b0*/  @P5 STG.E.U8 desc[UR20][R6.64], R3 ;  /* 0x0000000306005986 */ /* 0x0203e2000c101114 */
[----:B0-----:R-:W-:Y:S01]  /*7f2c0*/  ISETP.LT.AND P2, PT, R8, UR5, !P1 ;  /* 0x0000000508007c0c */ /* 0x001fe2000cf41270 */
[----:B------:R-:W0:Y:S02]  /*7f2d0*/  LDCU UR5, c[0x0][0x39c] ;  /* 0x00007380ff0577ac */ /* 0x000e240008000800 */
[----:B------:R-:W5:Y:S01]  /*7f2e0*/  LDL.LU R8, [R1+0x2588] ;  /* 0x0025880001087983 */ /* 0x000f620000300800 */
[----:B--2---:R-:W-:Y:S01]  /*7f2f0*/  ISETP.LT.AND P5, PT, R5, UR8, !P1 ;  /* 0x0000000805007c0c */ /* 0x004fe2000cfa1270 */
[----:B------:R-:W2:Y:S02]  /*7f300*/  LDCU UR8, c[0x0][0x39c] ;  /* 0x00007380ff0877ac */ /* 0x000ea40008000800 */
[----:B------:R-:W0:Y:S01]  /*7f310*/  LDL.LU R5, [R1+0x2564] ;  /* 0x0025640001057983 */ /* 0x000e220000300800 */
[----:B------:R-:W-:-:S03]  /*7f320*/  PRMT R2, R3, 0x9910, RZ ;  /* 0x0000991003027816 */ /* 0x000fc600000000ff */
[----:B-1----:R-:W2:Y:S02]  /*7f330*/  LDL.LU.64 R6, [R1+0x6c0] ;  /* 0x0006c00001067983 */ /* 0x002ea40000300a00 */
[----:B------:R-:W-:Y:S01]  /*7f340*/  IMAD.MOV.U32 R0, RZ, RZ, R2 ;  /* 0x000000ffff007224 */ /* 0x000fe200078e0002 */
[----:B------:R-:W-:Y:S02]  /*7f350*/  F2FP.SATFINITE.E5M2.F32.PACK_AB_MERGE_C R2, R11, R23, RZ ;  /* 0x000000170b02723e */ /* 0x000fe400048060ff */
[----:B------:R-:W2:Y:S02]  /*7f360*/  LDL.LU R11, [R1+0x180] ;  /* 0x00018000010b7983 */ /* 0x000ea40000300800 */
[----:B------:R-:W-:Y:S02]  /*7f370*/  SHF.R.S32.HI R0, RZ, 0x8, R0 ;  /* 0x00000008ff007819 */ /* 0x000fe40000011400 */
[----:B------:R-:W-:-:S03]  /*7f380*/  PRMT R3, R2, 0x9910, RZ ;  /* 0x0000991002037816 */ /* 0x000fc600000000ff */
[----:B------:R1:W-:Y:S01]  /*7f390*/  @P4 STG.E.U8 desc[UR20][R20.64], R0 ;  /* 0x0000000014004986 */ /* 0x0003e2000c101114 */
[----:B---3--:R-:W-:Y:S01]  /*7f3a0*/  ISETP.LT.AND P4, PT, R4, UR4, !P1 ;  /* 0x0000000404007c0c */ /* 0x008fe2000cf81270 */
[----:B-1----:R-:W-:Y:S02]  /*7f3b0*/  IMAD.MOV.U32 R0, RZ, RZ, R3 ;  /* 0x000000ffff007224 */ /* 0x002fe400078e0003 */
[----:B------:R-:W3:Y:S01]  /*7f3c0*/  LDL.LU R4, [R1+0x184] ;  /* 0x0001840001047983 */ /* 0x000ee20000300800 */
[----:B----4-:R-:W-:Y:S01]  /*7f3d0*/  F2FP.SATFINITE.E5M2.F32.PACK_AB_MERGE_C R3, R9, R10, RZ ;  /* 0x0000000a0903723e */ /* 0x010fe200048060ff */
[----:B------:R-:W1:Y:S01]  /*7f3e0*/  LDCU UR4, c[0x0][0x39c] ;  /* 0x00007380ff0477ac */ /* 0x000e620008000800 */
[----:B------:R-:W-:Y:S01]  /*7f3f0*/  SHF.R.S32.HI R0, RZ, 0x8, R0 ;  /* 0x00000008ff007819 */ /* 0x000fe20000011400 */
[----:B------:R-:W1:Y:S04]  /*7f400*/  LDL.LU R10, [R1+0x2568] ;  /* 0x00256800010a7983 */ /* 0x000e680000300800 */
[----:B------:R4:W-:Y:S04]  /*7f410*/  @P3 STG.E.U8 desc[UR20][R18.64], R2 ;  /* 0x0000000212003986 */ /* 0x0009e8000c101114 */
[----:B------:R0:W-:Y:S04]  /*7f420*/  @P0 STG.E.U8 desc[UR20][R16.64], R0 ;  /* 0x0000000010000986 */ /* 0x0001e8000c101114 */
[----:B----4-:R-:W4:Y:S01]  /*7f430*/  LDL.LU.64 R18, [R1+0x6b8] ;  /* 0x0006b80001127983 */ /* 0x010f220000300a00 */
[----:B-----5:R-:W-:Y:S01]  /*7f440*/  ISETP.LT.AND P3, PT, R8, UR6, !P1 ;  /* 0x0000000608007c0c */ /* 0x020fe2000cf61270 */
[----:B------:R-:W5:Y:S02]  /*7f450*/  LDCU UR6, c[0x0][0x39c] ;  /* 0x00007380ff0677ac */ /* 0x000f640008000800 */
[----:B------:R-:W4:Y:S01]  /*7f460*/  LDL.LU.64 R8, [R1+0x6b0] ;  /* 0x0006b00001087983 */ /* 0x000f220000300a00 */
[----:B0-----:R-:W-:-:S02]  /*7f470*/  ISETP.LT.AND P0, PT, R5, UR5, !P1 ;  /* 0x0000000505007c0c */ /* 0x001fc4000cf01270 */
[----:B------:R-:W-:Y:S01]  /*7f480*/  PRMT R2, R3, 0x9910, RZ ;  /* 0x0000991003027816 */ /* 0x000fe200000000ff */
[----:B------:R-:W5:Y:S01]  /*7f490*/  LDL.LU R5, [R1+0x256c] ;  /* 0x00256c0001057983 */ /* 0x000f620000300800 */
[----:B------:R-:W0:Y:S03]  /*7f4a0*/  LDCU UR5, c[0x0][0x39c] ;  /* 0x00007380ff0577ac */ /* 0x000e260008000800 */
[----:B------:R-:W-:Y:S01]  /*7f4b0*/  IMAD.MOV.U32 R0, RZ, RZ, R2 ;  /* 0x000000ffff007224 */ /* 0x000fe200078e0002 */
[----:B------:R-:W-:Y:S01]  /*7f4c0*/  F2FP.SATFINITE.E5M2.F32.PACK_AB_MERGE_C R2, R15, R14, RZ ;  /* 0x0000000e0f02723e */ /* 0x000fe200048060ff */
[----:B------:R2:W-:Y:S03]  /*7f4d0*/  @P2 STG.E.U8 desc[UR20][R12.64], R3 ;  /* 0x000000030c002986 */ /* 0x0005e6000c101114 */
[----:B------:R-:W-:Y:S01]  /*7f4e0*/  SHF.R.S32.HI R0, RZ, 0x8, R0 ;  /* 0x00000008ff007819 */ /* 0x000fe20000011400 */
[----:B------:R-:W4:Y:S04]  /*7f4f0*/  LDL.LU R23, [R1+0x188] ;  /* 0x0001880001177983 */ /* 0x000f280000300800 */
[----:B------:R-:W4:Y:S01]  /*7f500*/  LDL.LU R17, [R1+0x18c] ;  /* 0x00018c0001117983 */ /* 0x000f220000300800 */
[----:B--2---:R-:W-:-:S03]  /*7f510*/  PRMT R3, R2, 0x9910, RZ ;  /* 0x0000991002037816 */ /* 0x004fc600000000ff */
[----:B------:R2:W-:Y:S01]  /*7f520*/  @P5 STG.E.U8 desc[UR20][R6.64], R0 ;  /* 0x0000000006005986 */ /* 0x0005e2000c101114 */
[----:B-1----:R-:W-:Y:S01]  /*7f530*/  ISETP.LT.AND P2, PT, R10, UR4, !P1 ;  /* 0x000000040a007c0c */ /* 0x002fe2000cf41270 */
[----:B--2---:R-:W-:Y:S02]  /*7f540*/  IMAD.MOV.U32 R0, RZ, RZ, R3 ;  /* 0x000000ffff007224 */ /* 0x004fe400078e0003 */
[----:B------:R-:W0:Y:S01]  /*7f550*/  LDL.LU R10, [R1+0x2570] ;  /* 0x00257000010a7983 */ /* 0x000e220000300800 */
[----:B------:R-:W1:Y:S03]  /*7f560*/  LDCU UR4, c[0x0][0x39c] ;  /* 0x00007380ff0477ac */ /* 0x000e660008000800 */
[----:B------:R-:W2:Y:S04]  /*7f570*/  LDL.LU.64 R12, [R1+0x6a8] ;  /* 0x0006a800010c7983 */ /* 0x000ea80000300a00 */
[----:B------:R-:W2:Y:S01]  /*7f580*/  LDL.LU.64 R20, [R1+0x6a0] ;  /* 0x0006a00001147983 */ /* 0x000ea20000300a00 */
[----:B---3--:R-:W-:-:S03]  /*7f590*/  F2FP.SATFINITE.E5M2.F32.PACK_AB_MERGE_C R3, R4, R11, RZ ;  /* 0x0000000b0403723e */ /* 0x008fc600048060ff */
[----:B------:R-:W1:Y:S04]  /*7f5a0*/  LDL.LU R6, [R1+0x2574] ;  /* 0x0025740001067983 */ /* 0x000e680000300800 */
[----:B------:R-:W3:Y:S01]  /*7f5b0*/  LDL.LU R7, [R1+0x190] ;  /* 0x0001900001077983 */ /* 0x000ee20000300800 */
[----:B-----5:R-:W-:-:S03]  /*7f5c0*/  ISETP.LT.AND P5, PT, R5, UR6, !P1 ;  /* 0x0000000605007c0c */ /* 0x020fc6000cfa1270 */
[----:B----4-:R4:W-:Y:S01]  /*7f5d0*/  @P4 STG.E.U8 desc[UR20][R18.64], R2 ;  /* 0x0000000212004986 */ /* 0x0109e2000c101114 */
[----:B------:R-:W-:Y:S01]  /*7f5e0*/  SHF.R.S32.HI R0, RZ, 0x8, R0 ;  /* 0x00000008ff007819 */ /* 0x000fe20000011400 */
[----:B------:R-:W5:Y:S02]  /*7f5f0*/  LDCU UR6, c[0x0][0x39c] ;  /* 0x00007380ff0677ac */ /* 0x000f640008000800 */
[----:B------:R-:W3:Y:S04]  /*7f600*/  LDL.LU R5, [R1+0x194] ;  /* 0x0001940001057983 */ /* 0x000ee80000300800 */
[----:B------:R-:W3:Y:S04]  /*7f610*/  LDL.LU.64 R14, [R1+0x698] ;  /* 0x00069800010e7983 */ /* 0x000ee80000300a00 */
[----:B------:R-:W3:Y:S04]  /*7f620*/  LDL.LU R4, [R1+0x2550] ;  /* 0x0025500001047983 */ /* 0x000ee80000300800 */
[----:B----4-:R-:W4:Y:S04]  /*7f630*/  LDL.LU.64 R18, [R1+0x690] ;  /* 0x0006900001127983 */ /* 0x010f280000300a00 */
[----:B------:R0:W-:Y:S04]  /*7f640*/  @P3 STG.E.U8 desc[UR20][R8.64], R0 ;  /* 0x0000000008003986 */ /* 0x0001e8000c101114 */
[----:B0-----:R-:W5:Y:S01]  /*7f650*/  LDL.LU R8, [R1+0x2554] ;  /* 0x0025540001087983 */ /* 0x001f620000300800 */
[----:B------:R-:W-:Y:S01]  /*7f660*/  ISETP.LT.AND P4, PT, R10, UR5, !P1 ;  /* 0x000000050a007c0c */ /* 0x000fe2000cf81270 */
[----:B------:R-:W0:Y:S02]  /*7f670*/  LDCU UR5, c[0x0][0x39c] ;  /* 0x00007380ff0577ac */ /* 0x000e240008000800 */
[----:B------:R-:W4:Y:S04]  /*7f680*/  LDL.LU R16, [R1+0x198] ;  /* 0x0001980001107983 */ /* 0x000f280000300800 */
[----:B------:R-:W4:Y:S04]  /*7f690*/  LDL.LU R9, [R1+0x19c] ;  /* 0x00019c0001097983 */ /* 0x000f280000300800 */
[----:B------:R-:W4:Y:S01]  /*7f6a0*/  LDL.LU.64 R10, [R1+0x688] ;  /* 0x00068800010a7983 */ /* 0x000f220000300a00 */
[----:B-1----:R-:W-:Y:S01]  /*7f6b0*/  ISETP.LT.AND P3, PT, R6, UR4, !P1 ;  /* 0x0000000406007c0c */ /* 0x002fe2000cf61270 */
[----:B------:R-:W1:Y:S02]  /*7f6c0*/  LDCU UR4, c[0x0][0x39c] ;  /* 0x00007380ff0477ac */ /* 0x000e640008000800 */
[----:B--2---:R2:W-:Y:S04]  /*7f6d0*/  @P0 STG.E.U8 desc[UR20][R12.64], R3 ;  /* 0x000000030c000986 */ /* 0x0045e8000c101114 */
[----:B------:R-:W0:Y:S01]  /*7f6e0*/  LDL.LU R6, [R1+0x2558] ;  /* 0x0025580001067983 */ /* 0x000e220000300800 */
[----:B---3--:R-:W-:Y:S01]  /*7f6f0*/  ISETP.LT.AND P0, PT, R4, UR8, !P1 ;  /* 0x0000000804007c0c */ /* 0x008fe2000cf01270 */
[----:B------:R-:W3:Y:S02]  /*7f700*/  LDCU UR8, c[0x0][0x39c] ;  /* 0x00007380ff0877ac */ /* 0x000ee40008000800 */
[----:B------:R-:W1:Y:S01]  /*7f710*/  LDL.LU R4, [R1+0x255c] ;  /* 0x00255c0001047983 */ /* 0x000e620000300800 */
[----:B------:R-:W-:-:S03]  /*7f720*/  PRMT R2, R3, 0x9910, RZ ;  /* 0x0000991003027816 */ /* 0x000fc600000000ff */
[----:B--2---:R-:W2:Y:S02]  /*7f730*/  LDL.LU.64 R12, [R1+0x680] ;  /* 0x00068000010c7983 */ /* 0x004ea40000300a00 */
[----:B------:R-:W-:Y:S01]  /*7f740*/  IMAD.MOV.U32 R0, RZ, RZ, R2 ;  /* 0x000000ffff007224 */ /* 0x000fe200078e0002 */
[----:B------:R-:W-:Y:S02]  /*7f750*/  F2FP.SATFINITE.E5M2.F32.PACK_AB_MERGE_C R2, R17, R23, RZ ;  /* 0x000000171102723e */ /* 0x000fe400048060ff */
[----:B------:R-:W2:Y:S02]  /*7f760*/  LDL.LU R17, [R1+0x1a0] ;  /* 0x0001a00001117983 */ /* 0x000ea40000300800 */
[----:B------:R-:W-:Y:S02]  /*7f770*/  SHF.R.S32.HI R0, RZ, 0x8, R0 ;  /* 0x00000008ff007819 */ /* 0x000fe40000011400 */
[----:B------:R-:W-:-:S03]  /*7f780*/  PRMT R3, R2, 0x9910, RZ ;  /* 0x0000991002037816 */ /* 0x000fc600000000ff */
[----:B------:R3:W-:Y:S01]  /*7f790*/  @P2 STG.E.U8 desc[UR20][R20.64], R0 ;  /* 0x0000000014002986 */ /* 0x0007e2000c101114 */
[----:B-----5:R-:W-:Y:S01]  /*7f7a0*/  ISETP.LT.AND P2, PT, R8, UR6, !P1 ;  /* 0x0000000608007c0c */ /* 0x020fe2000cf41270 */
[----:B------:R-:W5:Y:S02]  /*7f7b0*/  LDCU UR6, c[0x0][0x39c] ;  /* 0x00007380ff0677ac */ /* 0x000f640008000800 */
[----:B------:R-:W2:Y:S01]  /*7f7c0*/  LDL.LU R8, [R1+0x1a4] ;  /* 0x0001a40001087983 */ /* 0x000ea20000300800 */
[----:B---3--:R-:W-:Y:S01]  /*7f7d0*/  IMAD.MOV.U32 R0, RZ, RZ, R3 ;  /* 0x000000ffff007224 */ /* 0x008fe200078e0003 */
[----:B------:R-:W-:Y:S02]  /*7f7e0*/  F2FP.SATFINITE.E5M2.F32.PACK_AB_MERGE_C R3, R5, R7, RZ ;  /* 0x000000070503723e */ /* 0x000fe400048060ff */
[----:B------:R-:W5:Y:S02]  /*7f7f0*/  LDL.LU R5, [R1+0x2560] ;  /* 0x0025600001057983 */ /* 0x000f640000300800 */
[----:B------:R-:W-:-:S02]  /*7f800*/  SHF.R.S32.HI R0, RZ, 0x8, R0 ;  /* 0x00000008ff007819 */ /* 0x000fc40000011400 */
[----:B------:R3:W-:Y:S01]  /*7f810*/  @P5 STG.E.U8 desc[UR20][R14.64], R2 ;  /* 0x000000020e005986 */ /* 0x0007e2000c101114 */
[----:B0-----:R-:W-:-:S03]  /*7f820*/  ISETP.LT.AND P5, PT, R6, UR5, !P1 ;  /* 0x0000000506007c0c */ /* 0x001fc6000cfa1270 */
[----:B----4-:R0:W-:Y:S01]  /*7f830*/  @P4 STG.E.U8 desc[UR20][R18.64], R0 ;  /* 0x0000000012004986 */ /* 0x0101e2000c101114 */
[----:B------:R-:W4:Y:S03]  /*7f840*/  LDCU UR5, c[0x0][0x39c] ;  /* 0x00007380ff0577ac */ /* 0x000f260008000800 */
[----:B---3--:R-:W3:Y:S04]  /*7f850*/  LDL.LU.64 R14, [R1+0x678] ;  /* 0x00067800010e7983 */ /* 0x008ee80000300a00 */
[----:B------:R-:W3:Y:S01]  /*7f860*/  LDL.LU.64 R6, [R1+0x670] ;  /* 0x0006700001067983 */ /* 0x000ee20000300a00 */
[----:B-1----:R-:W-:Y:S02]  /*7f870*/  ISETP.LT.AND P4, PT, R4, UR4, !P1 ;  /* 0x0000000404007c0c */ /* 0x002fe4000cf81270 */
[----:B------:R-:W-:Y:S01]  /*7f880*/  PRMT R2, R3, 0x9910, RZ ;  /* 0x0000991003027816 */ /* 0x000fe200000000ff */
[----:B------:R-:W4:Y:S01]  /*7f890*/  LDL.LU R4, [R1+0x253c] ;  /* 0x00253c0001047983 */ /* 0x000f220000300800 */
[----:B------:R-:W1:Y:S03]  /*7f8a0*/  LDCU UR4, c[0x0][0x39c] ;  /* 0x00007380ff0477ac */ /* 0x000e660008000800 */
[----:B0-----:R-:W-:Y:S01]  /*7f8b0*/  IMAD.MOV.U32 R0, RZ, RZ, R2 ;  /* 0x000000ffff007224 */ /* 0x001fe200078e0002 */
[----:B------:R-:W-:Y:S01]  /*7f8c0*/  F2FP.SATFINITE.E5M2.F32.PACK_AB_MERGE_C R2, R9, R16, RZ ;  /* 0x000000100902723e */ /* 0x000fe200048060ff */
[----:B------:R0:W-:Y:S03]  /*7f8d0*/  @P3 STG.E.U8 desc[UR20][R10.64], R3 ;  /* 0x000000030a003986 */ /* 0x0001e6000c101114 */
[----:B------:R-:W-:Y:S01]  /*7f8e0*/  SHF.R.S32.HI R0, RZ, 0x8, R0 ;  /* 0x00000008ff007819 */ /* 0x000fe20000011400 */
[----:B------:R-:W3:Y:S04]  /*7f8f0*/  LDL.LU R23, [R1+0x1a8] ;  /* 0x0001a80001177983 */ /* 0x000ee80000300800 */
[----:B------:R-:W3:Y:S01]  /*7f900*/  LDL.LU R9, [R1+0x1ac] ;  /* 0x0001ac0001097983 */ /* 0x000ee20000300800 */
[----:B0-----:R-:W-:-:S03]  /*7f910*/  PRMT R3, R2, 0x9910, RZ ;  /* 0x0000991002037816 */ /* 0x001fc600000000ff */
[----:B--2---:R0:W-:Y:S01]  /*7f920*/  @P0 STG.E.U8 desc[UR20][R12.64], R0 ;  /* 0x000000000c000986 */ /* 0x0041e2000c101114 */
[----:B-----5:R-:W-:Y:S01]  /*7f930*/  ISETP.LT.AND P3, PT, R5, UR6, !P1 ;  /* 0x0000000605007c0c */ /* 0x020fe2000cf61270 */
[----:B------:R-:W2:Y:S02]  /*7f940*/  LDCU UR6, c[0x0][0x39c] ;  /* 0x00007380ff0677ac */ /* 0x000ea40008000800 */
[----:B------:R-:W1:Y:S04]  /*7f950*/  LDL.LU R5, [R1+0x2540] ;  /* 0x0025400001057983 */ /* 0x000e680000300800 */
[----:B------:R-:W5:Y:S01]  /*7f960*/  LDL.LU.64 R10, [R1+0x668] ;  /* 0x00066800010a7983 */ /* 0x000f620000300a00 */
[----:B0-----:R-:W-:-:S03]  /*7f970*/  IMAD.MOV.U32 R0, RZ, RZ, R3 ;  /* 0x000000ffff007224 */ /* 0x001fc600078e0003 */
[----:B------:R-:W2:Y:S01]  /*7f980*/  LDL.LU.64 R20, [R1+0x660] ;  /* 0x0006600001147983 */ /* 0x000ea20000300a00 */
[----:B------:R-:W-:-:S03]  /*7f990*/  F2FP.SATFINITE.E5M2.F32.PACK_AB_MERGE_C R3, R8, R17, RZ ;  /* 0x000000110803723e */ /* 0x000fc600048060ff */
[----:B------:R-:W2:Y:S04]  /*7f9a0*/  LDL.LU R12, [R1+0x2544] ;  /* 0x00254400010c7983 */ /* 0x000ea80000300800 */
[----:B------:R-:W5:Y:S01]  /*7f9b0*/  LDL.LU R13, [R1+0x1b0] ;  /* 0x0001b000010d7983 */ /* 0x000f620000300800 */
[----:B----4-:R-:W-:-:S03]  /*7f9c0*/  ISETP.LT.AND P0, PT, R4, UR5, !P1 ;  /* 0x0000000504007c0c */ /* 0x010fc6000cf01270 */
[----:B---3--:R0:W-:Y:S01]  /*7f9d0*/  @P2 STG.E.U8 desc[UR20][R14.64], R2 ;  /* 0x000000020e002986 */ /* 0x0081e2000c101114 */
[----:B------:R-:W-:Y:S01]  /*7f9e0*/  SHF.R.S32.HI R0, RZ, 0x8, R0 ;  /* 0x00000008ff007819 */ /* 0x000fe20000011400 */
[----:B------:R-:W3:Y:S02]  /*7f9f0*/  LDCU UR5, c[0x0][0x39c] ;  /* 0x00007380ff0577ac */ /* 0x000ee40008000800 */
[----:B------:R-:W4:Y:S04]  /*7fa00*/  LDL.LU R4, [R1+0x1b4] ;  /* 0x0001b40001047983 */ /* 0x000f280000300800 */
[----:B------:R-:W3:Y:S04]  /*7fa10*/  LDL.LU.64 R18, [R1+0x658] ;  /* 0x0006580001127983 */ /* 0x000ee80000300a00 */
[----:B------:R-:W3:Y:S04]  /*7fa20*/  LDL.LU R8, [R1+0x2548] ;  /* 0x0025480001087983 */ /* 0x000ee80000300800 */
[----:B------:R-:W4:Y:S04]  /*7fa30*/  LDL.LU.64 R16, [R1+0x650] ;  /* 0x0006500001107983 */ /* 0x000f280000300a00 */
[----:B------:R0:W-:Y:S01]  /*7fa40*/  @P5 STG.E.U8 desc[UR20][R6.64], R0 ;  /* 0x0000000006005986 */ /* 0x0001e2000c101114 */
[----:B-1----:R-:W-:Y:S01]  /*7fa50*/  ISETP.LT.AND P2, PT, R5, UR4, !P1 ;  /* 0x0000000405007c0c */ /* 0x002fe2000cf41270 */
[----:B------:R-:W1:Y:S02]  /*7fa60*/  LDCU UR4, c[0x0][0x39c] ;  /* 0x00007380ff0477ac */ /* 0x000e640008000800 */
[----:B------:R-:W4:Y:S04]  /*7fa70*/  LDL.LU R5, [R1+0x254c] ;  /* 0x00254c0001057983 */ /* 0x000f280000300800 */
[----:B0-----:R-:W4:Y:S04]  /*7fa80*/  LDL.LU R14, [R1+0x1b8] ;  /* 0x0001b800010e7983 */ /* 0x001f280000300800 */
[----:B------:R-:W4:Y:S01]  /*7fa90*/  LDL.LU R15, [R1+0x1bc] ;  /* 0x0001bc00010f7983 */ /* 0x000f220000300800 */
[----:B--2---:R-:W-:Y:S01]  /*7faa0*/  ISETP.LT.AND P5, PT, R12, UR6, !P1 ;  /* 0x000000060c007c0c */ /* 0x004fe2000cfa1270 */
[----:B------:R-:W0:Y:S02]  /*7fab0*/  LDCU UR6, c[0x0][0x39c] ;  /* 0x00007380ff0677ac */ /* 0x000e240008000800 */
[----:B------:R-:W2:Y:S04]  /*7fac0*/  LDL.LU.64 R6, [R1+0x648] ;  /* 0x0006480001067983 */ /* 0x000ea80000300a00 */
[----:B-----5:R5:W-:Y:S04]  /*7fad0*/  @P4 STG.E.U8 desc[UR20][R10.64], R3 ;  /* 0x000000030a004986 */ /* 0x020be8000c101114 */
[----:B------:R-:W1:Y:S01]  /*7fae0*/  LDL.LU R12, [R1+0x2528] ;  /* 0x00252800010c7983 */ /* 0x000e620000300800 */
[----:B---3--:R-:W-:Y:S01]  /*7faf0*/  ISETP.LT.AND P4, PT, R8, UR8, !P1 ;  /* 0x0000000808007c0c */ /* 0x008fe2000cf81270 */
[----:B------:R-:W3:Y:S02]  /*7fb00*/  LDCU UR8, c[0x0][0x39c] ;  /* 0x00007380ff0877ac */ /* 0x000ee40008000800 */
[----:B------:R-:W0:Y:S01]  /*7fb10*/  LDL.LU R8, [R1+0x252c] ;  /* 0x00252c0001087983 */ /* 0x000e220000300800 */
[----:B------:R-:W-:-:S03]  /*7fb20*/  PRMT R2, R3, 0x9910, RZ ;  /* 0x0000991003027816 */ /* 0x000fc600000000ff */
[----:B-----5:R-:W5:Y:S02]  /*7fb30*/  LDL.LU.64 R10, [R1+0x640] ;  /* 0x00064000010a7983 */ /* 0x020f640000300a00 */
[----:B------:R-:W-:Y:S01]  /*7fb40*/  IMAD.MOV.U32 R0, RZ, RZ, R2 ;  /* 0x000000ffff007224 */ /* 0x000fe200078e0002 */
[----:B------:R-:W-:Y:S02]  /*7fb50*/  F2FP.SATFINITE.E5M2.F32.PACK_AB_MERGE_C R2, R9, R23, RZ ;  /* 0x000000170902723e */ /* 0x000fe400048060ff */
[----:B------:R-:W2:Y:S02]  /*7fb60*/  LDL.LU R9, [R1+0x1c0] ;  /* 0x0001c00001097983 */ /* 0x000ea40000300800 */
[----:B------:R-:W-:Y:S02]  /*7fb70*/  SHF.R.S32.HI R0, RZ, 0x8, R0 ;  /* 0x00000008ff007819 */ /* 0x000fe40000011400 */
[----:B------:R-:W-:-:S03]  /*7fb80*/  PRMT R3, R2, 0x9910, RZ ;  /* 0x0000991002037816 */ /* 0x000fc600000000ff */
[----:B------:R3:W-:Y:S01]  /*7fb90*/  @P3 STG.E.U8 desc[UR20][R20.64], R0 ;  /* 0x0000000014003986 */ /* 0x0007e2000c101114 */
[----:B----4-:R-:W-:Y:S01]  /*7fba0*/  ISETP.LT.AND P3, PT, R5, UR5, !P1 ;  /* 0x0000000505007c0c */ /* 0x010fe2000cf61270 */
[----:B------:R-:W4:Y:S02]  /*7fbb0*/  LDCU UR5, c[0x0][0x39c] ;  /* 0x00007380ff0577ac */ /* 0x000f240008000800 */
[----:B------:R-:W4:Y:S01]  /*7fbc0*/  LDL.LU R5, [R1+0x1c4] ;  /* 0x0001c40001057983 */ /* 0x000f220000300800 */
[----:B---3--:R-:W-:Y:S01]  /*7fbd0*/  IMAD.MOV.U32 R0, RZ, RZ, R3 ;  /* 0x000000ffff007224 */ /* 0x008fe200078e0003 */
[----:B------:R-:W-:Y:S02]  /*7fbe0*/  F2FP.SATFINITE.E5M2.F32.PACK_AB_MERGE_C R3, R4, R13, RZ ;  /* 0x0000000d0403723e */ /* 0x000fe400048060ff */
[----:B------:R-:W4:Y:S02]  /*7fbf0*/  LDL.LU R4, [R1+0x2530] ;  /* 0x0025300001047983 */ /* 0x000f240000300800 */
[----:B------:R-:W-:-:S02]  /*7fc00*/  SHF.R.S32.HI R0, RZ, 0x8, R0 ;  /* 0x00000008ff007819 */ /* 0x000fc40000011400 */
[----:B------:R3:W-:Y:S01]  /*7fc10*/  @P0 STG.E.U8 desc[UR20][R18.64], R2 ;  /* 0x0000000212000986 */ /* 0x0007e2000c101114 */
[----:B-1----:R-:W-:Y:S01]  /*7fc20*/  ISETP.LT.AND P0, PT, R12, UR4, !P1 ;  /* 0x000000040c007c0c */ /* 0x002fe2000cf01270 */
[----:B------:R-:W1:Y:S02]  /*7fc30*/  LDCU UR4, c[0x0][0x39c] ;  /* 0x00007380ff0477ac */ /* 0x000e640008000800 */
[----:B------:R-:W4:Y:S04]  /*7fc40*/  LDL.LU.64 R20, [R1+0x638] ;  /* 0x0006380001147983 */ /* 0x000f280000300a00 */
[----:B------:R0:W-:Y:S04]  /*7fc50*/  @P2 STG.E.U8 desc[UR20][R16.64], R0 ;  /* 0x0000000010002986 */ /* 0x0001e8000c101114 */
[----:B------:R-:W4:Y:S01]  /*7fc60*/  LDL.LU.64 R12, [R1+0x630] ;  /* 0x00063000010c7983 */ /* 0x000f220000300a00 */
[----:B0-----:R-:W-:-:S02]  /*7fc70*/  ISETP.LT.AND P2, PT, R8, UR6, !P1 ;  /* 0x0000000608007c0c */ /* 0x001fc4000cf41270 */
[----:B---3--:R-:W-:Y:S01]  /*7fc80*/  PRMT R2, R3, 0x9910, RZ ;  /* 0x0000991003027816 */ /* 0x008fe200000000ff */
[----:B------:R-:W1:Y:S01]  /*7fc90*/  LDL.LU R8, [R1+0x2534] ;  /* 0x0025340001087983 */ /* 0x000e620000300800 */
[----:B------:R-:W0:Y:S03]  /*7fca0*/  LDCU UR6, c[0x0][0x39c] ;  /* 0x00007380ff0677ac */ /* 0x000e260008000800 */
[----:B------:R-:W-:Y:S01]  /*7fcb0*/  IMAD.MOV.U32 R0, RZ, RZ, R2 ;  /* 0x000000ffff007224 */ /* 0x000fe200078e0002 */
[----:B------:R-:W-:Y:S01]  /*7fcc0*/  F2FP.SATFINITE.E5M2.F32.PACK_AB_MERGE_C R2, R15, R14, RZ ;  /* 0x0000000e0f02723e */ /* 0x000fe200048060ff */
[----:B--2---:R2:W-:Y:S03]  /*7fcd0*/  @P5 STG.E.U8 desc[UR20][R6.64], R3 ;  /* 0x0000000306005986 */ /* 0x0045e6000c101114 */
[----:B------:R-:W-:Y:S01]  /*7fce0*/  SHF.R.S32.HI R0, RZ, 0x8, R0 ;  /* 0x00000008ff007819 */ /* 0x000fe20000011400 */
[----:B------:R-:W3:Y:S04]  /*7fcf0*/  LDL.LU R23, [R1+0x1c8] ;  /* 0x0001c80001177983 */ /* 0x000ee80000300800 */
[----:B------:R-:W3:Y:S01]  /*7fd00*/  LDL.LU R14, [R1+0x1cc] ;  /* 0x0001cc00010e7983 */ /* 0x000ee20000300800 */
[----:B--2---:R-:W-:-:S03]  /*7fd10*/  PRMT R3, R2, 0x9910, RZ ;  /* 0x0000991002037816 */ /* 0x004fc600000000ff */
[----:B-----5:R2:W-:Y:S01]  /*7fd20*/  @P4 STG.E.U8 desc[UR20][R10.64], R0 ;  /* 0x000000000a004986 */ /* 0x0205e2000c101114 */
[----:B----4-:R-:W-:Y:S01]  /*7fd30*/  ISETP.LT.AND P5, PT, R4, UR5, !P1 ;  /* 0x0000000504007c0c */ /* 0x010fe2000cfa1270 */
[----:B------:R-:W4:Y:S02]  /*7fd40*/  LDCU UR5, c[0x0][0x39c] ;  /* 0x00007380ff0577ac */ /* 0x000f240008000800 */
[----:B------:R-:W0:Y:S04]  /*7fd50*/  LDL.LU R4, [R1+0x2538] ;  /* 0x0025380001047983 */ /* 0x000e280000300800 */
[----:B------:R-:W5:Y:S01]  /*7fd60*/  LDL.LU.64 R6, [R1+0x628] ;  /* 0x0006280001067983 */ /* 0x000f620000300a00 */
[----:B--2---:R-:W-:-:S03]  /*7fd70*/  IMAD.MOV.U32 R0, RZ, RZ, R3 ;  /* 0x000000ffff007224 */ /* 0x004fc600078e0003 */
[----:B------:R-:W2:Y:S01]  /*7fd80*/  LDL.LU.64 R18, [R1+0x620] ;  /* 0x0006200001127983 */ /* 0x000ea20000300a00 */
[----:B------:R-:W-:-:S03]  /*7fd90*/  F2FP.SATFINITE.E5M2.F32.PACK_AB_MERGE_C R3, R5, R9, RZ ;  /* 0x000000090503723e */ /* 0x000fc600048060ff */
[----:B------:R-:W4:Y:S04]  /*7fda0*/  LDL.LU R10, [R1+0x2514] ;  /* 0x00251400010a7983 */ /* 0x000f280000300800 */
[----:B------:R-:W2:Y:S01]  /*7fdb0*/  LDL.LU R11, [R1+0x1d0] ;  /* 0x0001d000010b7983 */ /* 0x000ea20000300800 */
[----:B-1----:R-:W-:-:S03]  /*7fdc0*/  ISETP.LT.AND P4, PT, R8, UR4, !P1 ;  /* 0x0000000408007c0c */ /* 0x002fc6000cf81270 */
[----:B------:R1:W-:Y:S01]  /*7fdd0*/  @P3 STG.E.U8 desc[UR20][R20.64], R2 ;  /* 0x0000000214003986 */ /* 0x0003e2000c101114 */
[----:B------:R-:W-:Y:S01]  /*7fde0*/  SHF.R.S32.HI R0, RZ, 0x8, R0 ;  /* 0x00000008ff007819 */ /* 0x000fe20000011400 */
[----:B------:R-:W0:Y:S02]  /*7fdf0*/  LDCU UR4, c[0x0][0x39c] ;  /* 0x00007380ff0477ac */ /* 0x000e240008000800 */
[----:B------:R-:W2:Y:S04]  /*7fe00*/  LDL.LU R8, [R1+0x1d4] ;  /* 0x0001d40001087983 */ /* 0x000ea80000300800 */
[----:B------:R-:W2:Y:S04]  /*7fe10*/  LDL.LU.64 R16, [R1+0x618] ;  /* 0x0006180001107983 */ /* 0x000ea80000300a00 */
[----:B------:R-:W2:Y:S04]  /*7fe20*/  LDL.LU R5, [R1+0x2518] ;  /* 0x0025180001057983 */ /* 0x000ea80000300800 */
[----:B-1----:R-:W3:Y:S04]  /*7fe30*/  LDL.LU.64 R20, [R1+0x610] ;  /* 0x0006100001147983 */ /* 0x002ee80000300a00 */
[----:B------:R1:W-:Y:S01]  /*7fe40*/  @P0 STG.E.U8 desc[UR20][R12.64], R0 ;  /* 0x000000000c000986 */ /* 0x0003e2000c101114 */
[----:B0-----:R-:W-:Y:S01]  /*7fe50*/  ISETP.LT.AND P3, PT, R4, UR6, !P1 ;  /* 0x0000000604007c0c */ /* 0x001fe2000cf61270 */
[----:B------:R-:W0:Y:S02]  /*7fe60*/  LDCU UR6, c[0x0][0x39c] ;  /* 0x00007380ff0677ac */ /* 0x000e240008000800 */
[----:B------:R-:W3:Y:S04]  /*7fe70*/  LDL.LU R4, [R1+0x251c] ;  /* 0x00251c0001047983 */ /* 0x000ee80000300800 */
[----:B------:R-:W3:Y:S04]  /*7fe80*/  LDL.LU R15, [R1+0x1d8] ;  /* 0x0001d800010f7983 */ /* 0x000ee80000300800 */
[----:B------:R-:W3:Y:S01]  /*7fe90*/  LDL.LU R9, [R1+0x1dc] ;  /* 0x0001dc0001097983 */ /* 0x000ee20000300800 */
[----:B----4-:R-:W-:Y:S01]  /*7fea0*/  ISETP.LT.AND P0, PT, R10, UR5, !P1 ;  /* 0x000000050a007c0c */ /* 0x010fe2000cf01270 */
[----:B------:R-:W4:Y:S02]  /*7feb0*/  LDCU UR5, c[0x0][0x39c] ;  /* 0x00007380ff0577ac */ /* 0x000f240008000800 */
[----:B-1----:R-:W4:Y:S04]  /*7fec0*/  LDL.LU.64 R12, [R1+0x608] ;  /* 0x00060800010c7983 */ /* 0x002f280000300a00 */
[----:B-----5:R1:W-:Y:S04]  /*7fed0*/  @P2 STG.E.U8 desc[UR20][R6.64], R3 ;  /* 0x0000000306002986 */ /* 0x0203e8000c101114 */
[----:B------:R-:W0:Y:S01]  /*7fee0*/  LDL.LU R10, [R1+0x2520] ;  /* 0x00252000010a7983 */ /* 0x000e220000300800 */
[----:B--2---:R-:W-:Y:S01]  /*7fef0*/  ISETP.LT.AND P2, PT, R5, UR8, !P1 ;  /* 0x0000000805007c0c */ /* 0x004fe2000cf41270 */
[----:B------:R-:W2:Y:S02]  /*7ff00*/  LDCU UR8, c[0x0][0x39c] ;  /* 0x00007380ff0877ac */ /* 0x000ea40008000800 */
[----:B------:R-:W4:Y:S01]  /*7ff10*/  LDL.LU R5, [R1+0x2524] ;  /* 0x0025240001057983 */ /* 0x000f220000300800 */
[----:B------:R-:W-:-:S03]  /*7ff20*/  PRMT R2, R3, 0x9910, RZ ;  /* 0x0000991003027816 */ /* 0x000fc600000000ff */
[----:B-1----:R-:W5:Y:S02]  /*7ff30*/  LDL.LU.64 R6, [R1+0x600] ;  /* 0x0006000001067983 */ /* 0x002f640000300a00 */
[----:B------:R-:W-:Y:S01]  /*7ff40*/  IMAD.MOV.U32 R0, RZ, RZ, R2 ;  /* 0x000000ffff007224 */ /* 0x000fe200078e0002 */
[----:B---3--:R-:W-:-:S04]  /*7ff50*/  F2FP.SATFINITE.E5M2.F32.PACK_AB_MERGE_C R2, R14, R23, RZ ;  /* 0x000000170e02723e */ /* 0x008fc800048060ff */
[----:B------:R-:W-:Y:S02]  /*7ff60*/  SHF.R.S32.HI R0, RZ, 0x8, R0 ;  /* 0x00000008ff007819 */ /* 0x000fe40000011400 */
[----:B------:R-:W-:-:S03]  /*7ff70*/  PRMT R3, R2, 0x9910, RZ ;  /* 0x0000991002037816 */ /* 0x000fc600000000ff */
[----:B------:R1:W-:Y:S01]  /*7ff80*/  @P5 STG.E.U8 desc[UR20][R18.64], R0 ;  /* 0x0000000012005986 */ /* 0x0003e2000c101114 */
[----:B------:R-:W-:Y:S01]  /*7ff90*/  ISETP.LT.AND P5, PT, R4, UR4, !P1 ;  /* 0x0000000404007c0c */ /* 0x000fe2000cfa1270 */
[----:B------:R-:W3:Y:S01]  /*7ffa0*/  LDCU UR4, c[0x0][0x39c] ;  /* 0x00007380ff0477ac */ /* 0x000ee20008000800 */
[----:B-1----:R-:W-:Y:S01]  /*7ffb0*/  IMAD.MOV.U32 R0, RZ, RZ, R3 ;  /* 0x000000ffff007224 */ /* 0x002fe200078e0003 */
[----:B------:R-:W2:Y:S01]  /*7ffc0*/  LDL.LU R19, [R1+0x1e0] ;  /* 0x0001e00001137983 */ /* 0x000ea20000300800 */
[----:B------:R-:W-:-:S03]  /*7ffd0*/  F2FP.SATFINITE.E5M2.F32.PACK_AB_MERGE_C R3, R8, R11, RZ ;  /* 0x0000000b0803723e */ /* 0x000fc600048060ff */
[----:B------:R-:W-:Y:S01]  /*7ffe0*/  SHF.R.S32.HI R0, RZ, 0x8, R0 ;  /* 0x00000008ff007819 */ /* 0x000fe20000011400 */
[----:B------:R-:W2:Y:S04]  /*7fff0*/  LDL.LU R4, [R1+0x1e4] ;  /* 0x0001e40001047983 */ /* 0x000ea80000300800 */
[----:B------:R1:W-:Y:S01]  /*80000*/  @P4 STG.E.U8 desc[UR20][R16.64], R2 ;  /* 0x0000000210004986 */ /* 0x0003e2000c101114 */
[----:B0-----:R-:W-:Y:S01]  /*80010*/  ISETP.LT.AND P4, PT, R10, UR6, !P1 ;  /* 0x000000060a007c0c */ /* 0x001fe2000cf81270 */
[----:B------:R-:W0:Y:S02]  /*80020*/  LDCU UR6, c[0x0][0x39c] ;  /* 0x00007380ff0677ac */ /* 0x000e240008000800 */
[----:B------:R-:W3:Y:S04]  /*80030*/  LDL.LU R8, [R1+0x2500] ;  /* 0x0025000001087983 */ /* 0x000ee80000300800 */
[----:B------:R0:W-:Y:S04]  /*80040*/  @P3 STG.E.U8 desc[UR20][R20.64], R0 ;  /* 0x0000000014003986 */ /* 0x0001e8000c101114 */
[----:B-1----:R-:W2:Y:S04]  /*80050*/  LDL.LU.64 R16, [R1+0x5f8] ;  /* 0x0005f80001107983 */ /* 0x002ea80000300a00 */
[----:B------:R-:W2:Y:S01]  /*80060*/  LDL.LU.64 R10, [R1+0x5f0] ;  /* 0x0005f000010a7983 */ /* 0x000ea20000300a00 */
[----:B----4-:R-:W-:-:S02]  /*80070*/  ISETP.LT.AND P3, PT, R5, UR5, !P1 ;  /* 0x0000000505007c0c */ /* 0x010fc4000cf61270 */
[----:B------:R-:W-:Y:S01]  /*80080*/  PRMT R2, R3, 0x9910, RZ ;  /* 0x0000991003027816 */ /* 0x000fe200000000ff */
[----:B------:R-:W4:Y:S01]  /*80090*/  LDL.LU R5, [R1+0x2504] ;  /* 0x0025040001057983 */ /* 0x000f220000300800 */
[----:B------:R-:W1:Y:S03]  /*800a0*/  LDCU UR5, c[0x0][0x39c] ;  /* 0x00007380ff0577ac */ /* 0x000e660008000800 */
[----:B0-----:R-:W-:Y:S01]  /*800b0*/  IMAD.MOV.U32 R0, RZ, RZ, R2 ;  /* 0x000000ffff007224 */ /* 0x001fe200078e0002 */
[----:B------:R-:W-:Y:S01]  /*800c0*/  F2FP.SATFINITE.E5M2.F32.PACK_AB_MERGE_C R2, R9, R15, RZ ;  /* 0x0000000f0902723e */ /* 0x000fe200048060ff */
[----:B------:R-:W4:Y:S03]  /*800d0*/  LDL.LU R23, [R1+0x1e8] ;  /* 0x0001e80001177983 */ /* 0x000f260000300800 */
[----:B------:R-:W-:Y:S01]  /*800e0*/  SHF.R.S32.HI R0, RZ, 0x8, R0 ;  /* 0x00000008ff007819 */ /* 0x000fe20000011400 */
[----:B------:R0:W-:Y:S04]  /*800f0*/  @P0 STG.E.U8 desc[UR20][R12.64], R3 ;  /* 0x000000030c000986 */ /* 0x0001e8000c101114 */
[----:B------:R-:W4:Y:S04]  /*80100*/  LDL.LU R15, [R1+0x1ec] ;  /* 0x0001ec00010f7983 */ /* 0x000f280000300800 */
[----:B------:R-:W1:Y:S01]  /*80110*/  LDL.LU R14, [R1+0x2508] ;  /* 0x00250800010e7983 */ /* 0x000e620000300800 */
[----:B0-----:R-:W-:-:S03]  /*80120*/  PRMT R3, R2, 0x9910, RZ ;  /* 0x0000991002037816 */ /* 0x001fc600000000ff */
[----:B------:R-:W4:Y:S04]  /*80130*/  LDL.LU.64 R12, [R1+0x5e8] ;  /* 0x0005e800010c7983 */ /* 0x000f280000300a00 */
[----:B-----5:R0:W-:Y:S04]  /*80140*/  @P2 STG.E.U8 desc[UR20][R6.64], R0 ;  /* 0x0000000006002986 */ /* 0x0201e8000c101114 */
[----:B------:R-:W5:Y:S04]  /*80150*/  LDL.LU.64 R20, [R1+0x5e0] ;  /* 0x0005e00001147983 */ /* 0x000f680000300a00 */
[----:B0-----:R-:W5:Y:S01]  /*80160*/  LDL.LU R6, [R1+0x250c] ;  /* 0x00250c0001067983 */ /* 0x001f620000300800 */
[----:B---3--:R-:W-:Y:S01]  /*80170*/  ISETP.LT.AND P0, PT, R8, UR4, !P1 ;  /* 0x0000000408007c0c */ /* 0x008fe2000cf01270 */
[----:B------:R-:W-:-:S02]  /*80180*/  IMAD.MOV.U32 R0, RZ, RZ, R3 ;  /* 0x000000ffff007224 */ /* 0x000fc400078e0003 */
[----:B------:R-:W3:Y:S01]  /*80190*/  LDL.LU R7, [R1+0x1f0] ;  /* 0x0001f00001077983 */ /* 0x000ee20000300800 */
[----:B--2---:R-:W-:Y:S01]  /*801a0*/  F2FP.SATFINITE.E5M2.F32.PACK_AB_MERGE_C R3, R4, R19, RZ ;  /* 0x000000130403723e */ /* 0x004fe200048060ff */
[----:B------:R-:W5:Y:S01]  /*801b0*/  LDCU UR4, c[0x0][0x39c] ;  /* 0x00007380ff0477ac */ /* 0x000f620008000800 */
[----:B----4-:R-:W-:Y:S01]  /*801c0*/  ISETP.LT.AND P2, PT, R5, UR6, !P1 ;  /* 0x0000000605007c0c */ /* 0x010fe2000cf41270 */
[----:B------:R-:W-:Y:S01]  /*801d0*/  @P5 STG.E.U8 desc[UR20][R16.64], R2 ;  /* 0x0000000210005986 */ /* 0x000fe2000c101114 */
[----:B------:R-:W-:Y:S01]  /*801e0*/  SHF.R.S32.HI R0, RZ, 0x8, R0 ;  /* 0x00000008ff007819 */ /* 0x000fe20000011400 */
[----:B------:R-:W0:Y:S02]  /*801f0*/  LDCU UR6, c[0x0][0x39c] ;  /* 0x00007380ff0677ac */ /* 0x000e240008000800 */
[----:B------:R-:W3:Y:S04]  /*80200*/  LDL.LU R5, [R1+0x1f4] ;  /* 0x0001f40001057983 */ /* 0x000ee80000300800 */
[----:B------:R-:W2:Y:S04]  /*80210*/  LDL.LU.64 R8, [R1+0x5d8] ;  /* 0x0005d80001087983 */ /* 0x000ea80000300a00 */
[----:B------:R-:W4:Y:S04]  /*80220*/  LDL.LU R4, [R1+0x2510] ;  /* 0x0025100001047983 */ /* 0x000f280000300800 */
[----:B------:R-:W2:Y:S01]  /*80230*/  LDL.LU.64 R18, [R1+0x5d0] ;  /* 0x0005d00001127983 */ /* 0x000ea20000300a00 */
[----:B-1----:R-:W-:Y:S01]  /*80240*/  ISETP.LT.AND P5, PT, R14, UR5, !P1 ;  /* 0x000000050e007c0c */ /* 0x002fe2000cfa1270 */
[----:B------:R-:W1:Y:S02]  /*80250*/  LDCU UR5, c[0x0][0x39c] ;  /* 0x00007380ff0577ac */ /* 0x000e640008000800 */
[----:B------:R0:W-:Y:S04]  /*80260*/  @P4 STG.E.U8 desc[UR20][R10.64], R0 ;  /* 0x000000000a004986 */ /* 0x0001e8000c101114 */
[----:B------:R1:W-:Y:S04]  /*80270*/  @P3 STG.E.U8 desc[UR20][R12.64], R3 ;  /* 0x000000030c003986 */ /* 0x0003e8000c101114 */
[----:B0-----:R-:W2:Y:S04]  /*80280*/  LDL.LU R10, [R1+0x24f0] ;  /* 0x0024f000010a7983 */ /* 0x001ea80000300800 */
[----:B------:R-:W3:Y:S01]  /*80290*/  LDL.LU R14, [R1+0x1f8] ;  /* 0x0001f800010e7983 */ /* 0x000ee20000300800 */
[----:B-----5:R-:W-:Y:S01]  /*802a0*/  ISETP.LT.AND P4, PT, R6, UR4, !P1 ;  /* 0x0000000406007c0c */ /* 0x020fe2000cf81270 */
[----:B------:R-:W0:Y:S02]  /*802b0*/  LDCU UR4, c[0x0][0x39c] ;  /* 0x00007380ff0477ac */ /* 0x000e240008000800 */
[----:B------:R-:W5:Y:S04]  /*802c0*/  LDL.LU R11, [R1+0x1fc] ;  /* 0x0001fc00010b7983 */ /* 0x000f680000300800 */
[----:B------:R-:W5:Y:S04]  /*802d0*/  LDL.LU.64 R16, [R1+0x5c8] ;  /* 0x0005c80001107983 */ /* 0x000f680000300a00 */
[----:B------:R-:W5:Y:S01]  /*802e0*/  LDL.LU R6, [R1+0x24f4] ;  /* 0x0024f40001067983 */ /* 0x000f620000300800 */
[----:B----4-:R-:W-:Y:S01]  /*802f0*/  ISETP.LT.AND P3, PT, R4, UR8, !P1 ;  /* 0x0000000804007c0c */ /* 0x010fe2000cf61270 */
[----:B------:R-:W4:Y:S02]  /*80300*/  LDCU UR8, c[0x0][0x39c] ;  /* 0x00007380ff0877ac */ /* 0x000f240008000800 */
[----:B------:R-:W0:Y:S01]  /*80310*/  LDL.LU R4, [R1+0x24f8] ;  /* 0x0024f80001047983 */ /* 0x000e220000300800 */
[----:B------:R-:W-:-:S03]  /*80320*/  PRMT R2, R3, 0x9910, RZ ;  /* 0x0000991003027816 */ /* 0x000fc600000000ff */
[----:B-1----:R-:W4:Y:S02]  /*80330*/  LDL.LU.64 R12, [R1+0x5c0] ;  /* 0x0005c000010c7983 */ /* 0x002f240000300a00 */
[----:B------:R-:W-:Y:S01]  /*80340*/  IMAD.MOV.U32 R0, RZ, RZ, R2 ;  /* 0x000000ffff007224 */ /* 0x000fe200078e0002 */
[----:B------:R-:W-:Y:S02]  /*80350*/  F2FP.SATFINITE.E5M2.F32.PACK_AB_MERGE_C R2, R15, R23, RZ ;  /* 0x000000170f02723e */ /* 0x000fe400048060ff */
[----:B------:R-:W4:Y:S02]  /*80360*/  LDL.LU R15, [R1] ;  /* 0x00000000010f7983 */ /* 0x000f240000300800 */
[----:B------:R-:W-:Y:S02]  /*80370*/  SHF.R.S32.HI R0, RZ, 0x8, R0 ;  /* 0x00000008ff007819 */ /* 0x000fe40000011400 */
[----:B------:R-:W-:-:S03]  /*80380*/  PRMT R3, R2, 0x9910, RZ ;  /* 0x0000991002037816 */ /* 0x000fc600000000ff */
[----:B------:R1:W-:Y:S01]  /*80390*/  @P0 STG.E.U8 desc[UR20][R20.64], R0 ;  /* 0x0000000014000986 */ /* 0x0003e2000c101114 */
[----:B--2---:R-:W-:Y:S01]  /*803a0*/  ISETP.LT.AND P0, PT, R10, UR6, !P1 ;  /* 0x000000060a007c0c */ /* 0x004fe2000cf01270 */
[----:B------:R-:W2:Y:S02]  /*803b0*/  LDCU UR6, c[0x0][0x39c] ;  /* 0x00007380ff0677ac */ /* 0x000ea40008000800 */
[----:B------:R-:W2:Y:S01]  /*803c0*/  LDL.LU R10, [R1+0x4] ;  /* 0x00000400010a7983 */ /* 0x000ea20000300800 */
[----:B-1----:R-:W-:Y:S01]  /*803d0*/  IMAD.MOV.U32 R0, RZ, RZ, R3 ;  /* 0x000000ffff007224 */ /* 0x002fe200078e0003 */
[----:B---3--:R-:W-:Y:S02]  /*803e0*/  F2FP.SATFINITE.E5M2.F32.PACK_AB_MERGE_C R3, R5, R7, RZ ;  /* 0x000000070503723e */ /* 0x008fe400048060ff */
[----:B------:R-:W2:Y:S02]  /*803f0*/  LDL.LU R5, [R1+0x24fc] ;  /* 0x0024fc0001057983 */ /* 0x000ea40000300800 */
[----:B------:R-:W-:-:S02]  /*80400*/  SHF.R.S32.HI R0, RZ, 0x8, R0 ;  /* 0x00000008ff007819 */ /* 0x000fc40000011400 */
[----:B------:R1:W-:Y:S01]  /*80410*/  @P2 STG.E.U8 desc[UR20][R8.64], R2 ;  /* 0x0000000208002986 */ /* 0x0003e2000c101114 */
[----:B-----5:R-:W-:Y:S01]  /*80420*/  ISETP.LT.AND P2, PT, R6, UR5, !P1 ;  /* 0x0000000506007c0c */ /* 0x020fe2000cf41270 */
[----:B------:R-:W3:Y:S02]  /*80430*/  LDCU UR5, c[0x0][0x39c] ;  /* 0x00007380ff0577ac */ /* 0x000ee40008000800 */
[----:B------:R5:W-:Y:S04]  /*80440*/  @P5 STG.E.U8 desc[UR20][R18.64], R0 ;  /* 0x0000000012005986 */ /* 0x000be8000c101114 */
[----:B-1----:R-:W3:Y:S04]  /*80450*/  LDL.LU.64 R8, [R1+0x5b8] ;  /* 0x0005b80001087983 */ /* 0x002ee80000300a00 */
[----:B------:R-:W3:Y:S01]  /*80460*/  LDL.LU.64 R6, [R1+0x5b0] ;  /* 0x0005b00001067983 */ /* 0x000ee20000300a00 */
[----:B0-----:R-:W-:-:S02]  /*80470*/  ISETP.LT.AND P5, PT, R4, UR4, !P1 ;  /* 0x0000000404007c0c */ /* 0x001fc4000cfa1270 */
[----:B------:R-:W-:Y:S01]  /*80480*/  PRMT R2, R3, 0x9910, RZ ;  /* 0x0000991003027816 */ /* 0x000fe200000000ff */
[----:B------:R-:W3:Y:S01]  /*80490*/  LDL.LU R4, [R1+0x24e4] ;  /* 0x0024e40001047983 */ /* 0x000ee20000300800 */
[----:B------:R-:W0:Y:S03]  /*804a0*/  LDCU UR4, c[0x0][0x39c] ;  /* 0x00007380ff0477ac */ /* 0x000e260008000800 */
[----:B-----5:R-:W-:Y:S01]  /*804b0*/  IMAD.MOV.U32 R0, RZ, RZ, R2 ;  /* 0x000000ffff007224 */ /* 0x020fe200078e0002 */
[----:B------:R-:W-:Y:S01]  /*804c0*/  F2FP.SATFINITE.E5M2.F32.PACK_AB_MERGE_C R2, R11, R14, RZ ;  /* 0x0000000e0b02723e */ /* 0x000fe200048060ff */
[----:B------:R-:W-:Y:S03]  /*804d0*/  @P4 STG.E.U8 desc[UR20][R16.64], R3 ;  /* 0x0000000310004986 */ /* 0x000fe6000c101114 */
[----:B------:R-:W-:Y:S01]  /*804e0*/  SHF.R.S32.HI R0, RZ, 0x8, R0 ;  /* 0x00000008ff007819 */ /* 0x000fe20000011400 */
[----:B------:R-:W5:Y:S04]  /*804f0*/  LDL.LU R23, [R1+0x8] ;  /* 0x0000080001177983 */ /* 0x000f680000300800 */
[----:B------:R-:W5:Y:S04]  /*80500*/  LDL.LU R11, [R1+0xc] ;  /* 0x00000c00010b7983 */ /* 0x000f680000300800 */
[----:B----4-:R1:W-:Y:S01]  /*80510*/  @P3 STG.E.U8 desc[UR20][R12.64], R0 ;  /* 0x000000000c003986 */ /* 0x0103e2000c101114 */
[----:B--2---:R-:W-:Y:S01]  /*80520*/  ISETP.LT.AND P4, PT, R5, UR6, !P1 ;  /* 0x0000000605007c0c */ /* 0x004fe2000cf81270 */
[----:B------:R-:W2:Y:S02]  /*80530*/  LDCU UR6, c[0x0][0x39c] ;  /* 0x00007380ff0677ac */ /* 0x000ea40008000800 */
[----:B------:R-:W0:Y:S04]  /*80540*/  LDL.LU R5, [R1+0x24e0] ;  /* 0x0024e00001057983 */ /* 0x000e280000300800 */
[----:B------:R-:W4:Y:S04]  /*80550*/  LDL.LU.64 R18, [R1+0x5a8] ;  /* 0x0005a80001127983 */ /* 0x000f280000300a00 */
[----:B------:R-:W2:Y:S04]  /*80560*/  LDL.LU.64 R20, [R1+0x5a0] ;  /* 0x0005a00001147983 */ /* 0x000ea80000300a00 */
[----:B-1----:R-:W2:Y:S04]  /*80570*/  LDL.LU R12, [R1+0x24ec] ;  /* 0x0024ec00010c7983 */ /* 0x002ea80000300800 */
[----:B------:R-:W4:Y:S04]  /*80580*/  LDL.LU R13, [R1+0x10] ;  /* 0x00001000010d7983 */ /* 0x000f280000300800 */
[----:B---3--:R1:W-:Y:S01]  /*80590*/  @P0 STG.E.U8 desc[UR20][R8.64], R2 ;  /* 0x0000000208000986 */ /* 0x0083e2000c101114 */
[----:B------:R-:W-:Y:S01]  /*805a0*/  ISETP.LT.AND P3, PT, R4, UR5, !P1 ;  /* 0x0000000504007c0c */ /* 0x000fe2000cf61270 */
[----:B------:R-:W3:Y:S02]  /*805b0*/  LDCU UR5, c[0x0][0x39c] ;  /* 0x00007380ff0577ac */ /* 0x000ee40008000800 */
[----:B------:R-:W3:Y:S04]  /*805c0*/  LDL.LU R4, [R1+0x14] ;  /* 0x0000140001047983 */ /* 0x000ee80000300800 */
[----:B------:R-:W3:Y:S04]  /*805d0*/  LDL.LU.64 R16, [R1+0x598] ;  /* 0x0005980001107983 */ /* 0x000ee80000300a00 */
[----:B-1----:R-:W3:Y:S01]  /*805e0*/  LDL.LU R8, [R1+0x24e8] ;  /* 0x0024e80001087983 */ /* 0x002ee20000300800 */
[----:B------:R-:W-:-:S05]  /*805f0*/  PRMT R3, R2, 0x9910, RZ ;  /* 0x0000991002037816 */ /* 0x000fca00000000ff */
[----:B------:R-:W-:Y:S01]  /*80600*/  IMAD.MOV.U32 R0, RZ, RZ, R3 ;  /* 0x000000ffff007224 */ /* 0x000fe200078e0003 */
[----:B------:R-:W-:Y:S02]  /*80610*/  F2FP.SATFINITE.E5M2.F32.PACK_AB_MERGE_C R3, R10, R15, RZ ;  /* 0x0000000f0a03723e */ /* 0x000fe400048060ff */
[----:B------:R-:W5:Y:S02]  /*80620*/  LDL.LU.64 R14, [R1+0x590] ;  /* 0x00059000010e7983 */ /* 0x000f640000300a00 */
[----:B------:R-:W-:-:S05]  /*80630*/  SHF.R.S32.HI R0, RZ, 0x8, R0 ;  /* 0x00000008ff007819 */ /* 0x000fca0000011400 */
[----:B------:R1:W-:Y:S01]  /*80640*/  @P2 STG.E.U8 desc[UR20][R6.64], R0 ;  /* 0x0000000006002986 */ /* 0x0003e2000c101114 */
[----:B0-----:R-:W-:Y:S01]  /*80650*/  ISETP.LT.AND P0, PT, R5, UR4, !P1 ;  /* 0x0000000405007c0c */ /* 0x001fe2000cf01270 */
[----:B------:R-:W0:Y:S02]  /*80660*/  LDCU UR4, c[0x0][0x39c] ;  /* 0x00007380ff0477ac */ /* 0x000e240008000800 */
[----:B------:R-:W5:Y:S04]  /*80670*/  LDL.LU R5, [R1+0x24d4] ;  /* 0x0024d40001057983 */ /* 0x000f680000300800 */
[----:B------:R-:W5:Y:S04]  /*80680*/  LDL.LU R10, [R1+0x18] ;  /* 0x00001800010a7983 */ /* 0x000f680000300800 */
[----:B------:R-:W5:Y:S01]  /*80690*/  LDL.LU R9, [R1+0x1c] ;  /* 0x00001c0001097983 */ /* 0x000f620000300800 */
[----:B--2---:R-:W-:Y:S01]  /*806a0*/  ISETP.LT.AND P2, PT, R12, UR6, !P1 ;  /* 0x000000060c007c0c */ /* 0x004fe2000cf41270 */
[----:B------:R-:W2:Y:S02]  /*806b0*/  LDCU UR6, c[0x0][0x39c] ;  /* 0x00007380ff0677ac */ /* 0x000ea40008000800 */
[----:B-1----:R-:W2:Y:S04]  /*806c0*/  LDL.LU.64 R6, [R1+0x588] ;  /* 0x0005880001067983 */ /* 0x002ea80000300a00 */
[----:B----4-:R1:W-:Y:S04]  /*806d0*/  @P5 STG.E.U8 desc[UR20][R18.64], R3 ;  /* 0x0000000312005986 */ /* 0x0103e8000c101114 */
[----:B------:R-:W0:Y:S01]  /*806e0*/  LDL.LU R12, [R1+0x24d8] ;  /* 0x0024d800010c7983 */ /* 0x000e220000300800 */
[----:B---3--:R-:W-:Y:S01]  /*806f0*/  ISETP.LT.AND P5, PT, R8, UR8, !P1 ;  /* 0x0000000808007c0c */ /* 0x008fe2000cfa1270 */
[----:B------:R-:W3:Y:S02]  /*80700*/  LDCU UR8, c[0x0][0x39c] ;  /* 0x00007380ff0877ac */ /* 0x000ee40008000800 */
[----:B------:R-:W2:Y:S01]  /*80710*/  LDL.LU R8, [R1+0x24dc] ;  /* 0x0024dc0001087983 */ /* 0x000ea20000300800 */
[----:B------:R-:W-:-:S03]  /*80720*/  PRMT R2, R3, 0x9910, RZ ;  /* 0x0000991003027816 */ /* 0x000fc600000000ff */
[----:B-1----:R-:W4:Y:S02]  /*80730*/  LDL.LU.64 R18, [R1+0x580] ;  /* 0x0005800001127983 */ /* 0x002f240000300a00 */
[----:B------:R-:W-:Y:S01]  /*80740*/  IMAD.MOV.U32 R0, RZ, RZ, R2 ;  /* 0x000000ffff007224 */ /* 0x000fe200078e0002 */
[----:B-----5:R-:W-:Y:S02]  /*80750*/  F2FP.SATFINITE.E5M2.F32.PACK_AB_MERGE_C R2, R11, R23, RZ ;  /* 0x000000170b02723e */ /* 0x020fe400048060ff */
[----:B------:R-:W5:Y:S02]  /*80760*/  LDL.LU R11, [R1+0x20] ;  /* 0x00002000010b7983 */ /* 0x000f640000300800 */
[----:B------:R-:W-:Y:S02]  /*80770*/  SHF.R.S32.HI R0, RZ, 0x8, R0 ;  /* 0x00000008ff007819 */ /* 0x000fe40000011400 */
[----:B------:R-:W-:-:S03]  /*80780*/  PRMT R3, R2, 0x9910, RZ ;  /* 0x0000991002037816 */ /* 0x000fc600000000ff */
[----:B------:R1:W-:Y:S01]  /*80790*/  @P4 STG.E.U8 desc[UR20][R20.64], R0 ;  /* 0x0000000014004986 */ /* 0x0003e2000c101114 */
[----:B------:R-:W-:Y:S01]  /*807a0*/  ISETP.LT.AND P4, PT, R5, UR5, !P1 ;  /* 0x0000000505007c0c */ /* 0x000fe2000cf81270 */
[----:B-1----:R-:W-:Y:S02]  /*807b0*/  IMAD.MOV.U32 R0, RZ, RZ, R3 ;  /* 0x000000ffff007224 */ /* 0x002fe400078e0003 */
[----:B------:R-:W5:Y:S01]  /*807c0*/  LDL.LU R5, [R1+0x24] ;  /* 0x0000240001057983 */ /* 0x000f620000300800 */
[----:B------:R-:W-:Y:S01]  /*807d0*/  F2FP.SATFINITE.E5M2.F32.PACK_AB_MERGE_C R3, R4, R13, RZ ;  /* 0x0000000d0403723e */ /* 0x000fe200048060ff */
[----:B------:R-:W1:Y:S01]  /*807e0*/  LDCU UR5, c[0x0][0x39c] ;  /* 0x00007380ff0577ac */ /* 0x000e620008000800 */
[----:B------:R-:W-:Y:S01]  /*807f0*/  SHF.R.S32.HI R0, RZ, 0x8, R0 ;  /* 0x00000008ff007819 */ /* 0x000fe20000011400 */
[----:B------:R3:W-:Y:S04]  /*80800*/  @P3 STG.E.U8 desc[UR20][R16.64], R2 ;  /* 0x0000000210003986 */ /* 0x0007e8000c101114 */
[----:B------:R-:W1:Y:S01]  /*80810*/  LDL.LU R4, [R1+0x24c8] ;  /* 0x0024c80001047983 */ /* 0x000e620000300800 */
[----:B0-----:R-:W-:Y:S01]  /*80820*/  ISETP.LT.AND P3, PT, R12, UR4, !P1 ;  /* 0x000000040c007c0c */ /* 0x001fe2000cf61270 */
[----:B------:R-:W0:Y:S02]  /*80830*/  LDCU UR4, c[0x0][0x39c] ;  /* 0x00007380ff0477ac */ /* 0x000e240008000800 */
[----:B------:R0:W-:Y:S04]  /*80840*/  @P0 STG.E.U8 desc[UR20][R14.64], R0 ;  /* 0x000000000e000986 */ /* 0x0001e8000c101114 */
[----:B---3--:R-:W3:Y:S04]  /*80850*/  LDL.LU.64 R16, [R1+0x578] ;  /* 0x0005780001107983 */ /* 0x008ee80000300a00 */
[----:B------:R-:W3:Y:S01]  /*80860*/  LDL.LU.64 R12, [R1+0x570] ;  /* 0x00057000010c7983 */ /* 0x000ee20000300a00 */
[----:B--2---:R-:W-:-:S02]  /*80870*/  ISETP.LT.AND P0, PT, R8, UR6, !P1 ;  /* 0x0000000608007c0c */ /* 0x004fc4000cf01270 */
[----:B------:R-:W-:Y:S01]  /*80880*/  PRMT R2, R3, 0x9910, RZ ;  /* 0x0000991003027816 */ /* 0x000fe200000000ff */
[----:B------:R-:W2:Y:S01]  /*80890*/  LDL.LU R8, [R1+0x24d0] ;  /* 0x0024d00001087983 */ /* 0x000ea20000300800 */
        /* <DEDUP_REMOVED lines=8> */
[----:B----4-:R0:W-:Y:S01]  /*80920*/  @P5 STG.E.U8 desc[UR20][R18.64], R0 ;  /* 0x0000000012005986 */ /* 0x0101e2000c101114 */
[----:B-1----:R-:W-:Y:S01]  /*80930*/  ISETP.LT.AND P2, PT, R4, UR5, !P1 ;  /* 0x0000000504007c0c */ /* 0x002fe2000cf41270 */
[----:B0-----:R-:W-:Y:S02]  /*80940*/  IMAD.MOV.U32 R0, RZ, RZ, R3 ;  /* 0x000000ffff007224 */ /* 0x001fe400078e0003 */
[----:B------:R-:W4:Y:S01]  /*80950*/  LDL.LU R4, [R1+0x24cc] ;  /* 0x0024cc0001047983 */ /* 0x000f220000300800 */
[----:B------:R-:W0:Y:S03]  /*80960*/  LDCU UR5, c[0x0][0x39c] ;  /* 0x00007380ff0577ac */ /* 0x000e260008000800 */
[----:B------:R-:W4:Y:S04]  /*80970*/  LDL.LU.64 R6, [R1+0x540] ;  /* 0x0005400001067983 */ /* 0x000f280000300a00 */
[----:B------:R-:W4:Y:S01]  /*80980*/  LDL.LU.64 R20, [R1+0x538] ;  /* 0x0005380001147983 */ /* 0x000f220000300a00 */
[----:B-----5:R-:W-:-:S02]  /*80990*/  F2FP.SATFINITE.E5M2.F32.PACK_AB_MERGE_C R3, R5, R11, RZ ;  /* 0x0000000b0503723e */ /* 0x020fc400048060ff */
[----:B--2---:R-:W-:Y:S01]  /*809a0*/  ISETP.LT.AND P5, PT, R8, UR4, !P1 ;  /* 0x0000000408007c0c */ /* 0x004fe2000cfa1270 */
[----:B---3--:R1:W-:Y:S01]  /*809b0*/  @P4 STG.E.U8 desc[UR20][R16.64], R2 ;  /* 0x0000000210004986 */ /* 0x0083e2000c101114 */
[----:B------:R-:W-:Y:S01]  /*809c0*/  SHF.R.S32.HI R0, RZ, 0x8, R0 ;  /* 0x00000008ff007819 */ /* 0x000fe20000011400 */
[----:B------:R-:W2:Y:S02]  /*809d0*/  LDCU UR4, c[0x0][0x39c] ;  /* 0x00007380ff0477ac */ /* 0x000ea40008000800 */
[----:B------:R-:W0:Y:S04]  /*809e0*/  LDL.LU R8, [R1+0x24bc] ;  /* 0x0024bc0001087983 */ /* 0x000e280000300800 */
[----:B------:R-:W3:Y:S04]  /*809f0*/  LDL.LU R10, [R1+0x30] ;  /* 0x00003000010a7983 */ /* 0x000ee80000300800 */
[----:B------:R-:W3:Y:S04]  /*80a00*/  LDL.LU R9, [R1+0x34] ;  /* 0x0000340001097983 */ /* 0x000ee80000300800 */
[----:B------:R-:W5:Y:S04]  /*80a10*/  LDL.LU.64 R18, [R1+0x530] ;  /* 0x0005300001127983 */ /* 0x000f680000300a00 */
[----:B------:R-:W2:Y:S04]  /*80a20*/  LDL.LU R5, [R1+0x24c0] ;  /* 0x0024c00001057983 */ /* 0x000ea80000300800 */
[----:B-1----:R-:W3:Y:S04]  /*80a30*/  LDL.LU.64 R16, [R1+0x528] ;  /* 0x0005280001107983 */ /* 0x002ee80000300a00 */
[----:B------:R1:W-:Y:S01]  /*80a40*/  @P3 STG.E.U8 desc[UR20][R12.64], R0 ;  /* 0x000000000c003986 */ /* 0x0003e2000c101114 */
[----:B----4-:R-:W-:Y:S01]  /*80a50*/  ISETP.LT.AND P4, PT, R4, UR6, !P1 ;  /* 0x0000000604007c0c */ /* 0x010fe2000cf81270 */
[----:B------:R-:W4:Y:S02]  /*80a60*/  LDCU UR6, c[0x0][0x39c] ;  /* 0x00007380ff0677ac */ /* 0x000f240008000800 */
[----:B------:R-:W3:Y:S04]  /*80a70*/  LDL.LU R4, [R1+0x24c4] ;  /* 0x0024c40001047983 */ /* 0x000ee80000300800 */
[----:B------:R-:W4:Y:S04]  /*80a80*/  LDL.LU R14, [R1+0x38] ;  /* 0x00003800010e7983 */ /* 0x000f280000300800 */
[----:B------:R-:W4:Y:S04]  /*80a90*/  LDL.LU R11, [R1+0x3c] ;  /* 0x00003c00010b7983 */ /* 0x000f280000300800 */
[----:B-1----:R-:W4:Y:S04]  /*80aa0*/  LDL.LU.64 R12, [R1+0x520] ;  /* 0x00052000010c7983 */ /* 0x002f280000300a00 */
[----:B------:R1:W-:Y:S01]  /*80ab0*/  @P0 STG.E.U8 desc[UR20][R6.64], R3 ;  /* 0x0000000306000986 */ /* 0x0003e2000c101114 */
[----:B0-----:R-:W-:Y:S01]  /*80ac0*/  ISETP.LT.AND P3, PT, R8, UR5, !P1 ;  /* 0x0000000508007c0c */ /* 0x001fe2000cf61270 */
[----:B------:R-:W0:Y:S02]  /*80ad0*/  LDCU UR5, c[0x0][0x39c] ;  /* 0x00007380ff0577ac */ /* 0x000e240008000800 */
[----:B------:R-:W4:Y:S01]  /*80ae0*/  LDL.LU R8, [R1+0x24b4] ;  /* 0x0024b40001087983 */ /* 0x000f220000300800 */
        /* <DEDUP_REMOVED lines=12> */
[----:B------:R-:W3:Y:S02]  /*80bb0*/  LDCU UR4, c[0x0][0x39c] ;  /* 0x00007380ff0477ac */ /* 0x000ee40008000800 */
[----:B------:R-:W2:Y:S01]  /*80bc0*/  LDL.LU R4, [R1+0x44] ;  /* 0x0000440001047983 */ /* 0x000ea20000300800 */
[----:B-1----:R-:W-:Y:S01]  /*80bd0*/  IMAD.MOV.U32 R0, RZ, RZ, R3 ;  /* 0x000000ffff007224 */ /* 0x002fe200078e0003 */
[----:B------:R-:W-:Y:S02]  /*80be0*/  F2FP.SATFINITE.E5M2.F32.PACK_AB_MERGE_C R3, R9, R10, RZ ;  /* 0x0000000a0903723e */ /* 0x000fe400048060ff */
[----:B-----5:R1:W-:Y:S02]  /*80bf0*/  @P5 STG.E.U8 desc[UR20][R18.64], R2 ;  /* 0x0000000212005986 */ /* 0x0203e4000c101114 */
[----:B------:R-:W-:-:S02]  /*80c00*/  SHF.R.S32.HI R0, RZ, 0x8, R0 ;  /* 0x00000008ff007819 */ /* 0x000fc40000011400 */
[----:B------:R-:W3:Y:S04]  /*80c10*/  LDL.LU R10, [R1+0x24b8] ;  /* 0x0024b800010a7983 */ /* 0x000ee80000300800 */
[----:B------:R5:W-:Y:S04]  /*80c20*/  @P4 STG.E.U8 desc[UR20][R16.64], R0 ;  /* 0x0000000010004986 */ /* 0x000be8000c101114 */
[----:B-1----:R-:W2:Y:S01]  /*80c30*/  LDL.LU.64 R18, [R1+0x510] ;  /* 0x0005100001127983 */ /* 0x002ea20000300a00 */
[----:B----4-:R-:W-:Y:S01]  /*80c40*/  ISETP.LT.AND P5, PT, R8, UR6, !P1 ;  /* 0x0000000608007c0c */ /* 0x010fe2000cfa1270 */
[----:B------:R-:W1:Y:S02]  /*80c50*/  LDCU UR6, c[0x0][0x39c] ;  /* 0x00007380ff0677ac */ /* 0x000e640008000800 */
[----:B------:R-:W4:Y:S01]  /*80c60*/  LDL.LU.64 R8, [R1+0x508] ;  /* 0x0005080001087983 */ /* 0x000f220000300a00 */
[----:B0-----:R-:W-:-:S02]  /*80c70*/  ISETP.LT.AND P4, PT, R5, UR5, !P1 ;  /* 0x0000000505007c0c */ /* 0x001fc4000cf81270 */
[----:B------:R-:W-:Y:S01]  /*80c80*/  PRMT R2, R3, 0x9910, RZ ;  /* 0x0000991003027816 */ /* 0x000fe200000000ff */
[----:B------:R-:W1:Y:S01]  /*80c90*/  LDL.LU R5, [R1+0x24a4] ;  /* 0x0024a40001057983 */ /* 0x000e620000300800 */
[----:B------:R-:W0:Y:S03]  /*80ca0*/  LDCU UR5, c[0x0][0x39c] ;  /* 0x00007380ff0577ac */ /* 0x000e260008000800 */
[----:B-----5:R-:W-:Y:S01]  /*80cb0*/  IMAD.MOV.U32 R0, RZ, RZ, R2 ;  /* 0x000000ffff007224 */ /* 0x020fe200078e0002 */
[----:B------:R-:W-:Y:S01]  /*80cc0*/  F2FP.SATFINITE.E5M2.F32.PACK_AB_MERGE_C R2, R11, R14, RZ ;  /* 0x0000000e0b02723e */ /* 0x000fe200048060ff */
[----:B------:R-:W5:Y:S03]  /*80cd0*/  LDL.LU R23, [R1+0x48] ;  /* 0x0000480001177983 */ /* 0x000f660000300800 */
[----:B------:R-:W-:Y:S01]  /*80ce0*/  SHF.R.S32.HI R0, RZ, 0x8, R0 ;  /* 0x00000008ff007819 */ /* 0x000fe20000011400 */
[----:B------:R0:W-:Y:S04]  /*80cf0*/  @P3 STG.E.U8 desc[UR20][R12.64], R3 ;  /* 0x000000030c003986 */ /* 0x0001e8000c101114 */
[----:B------:R-:W5:Y:S04]  /*80d00*/  LDL.LU R17, [R1+0x4c] ;  /* 0x00004c0001117983 */ /* 0x000f680000300800 */
[----:B------:R-:W4:Y:S01]  /*80d10*/  LDL.LU R14, [R1+0x24a8] ;  /* 0x0024a800010e7983 */ /* 0x000f220000300800 */
[----:B0-----:R-:W-:-:S03]  /*80d20*/  PRMT R3, R2, 0x9910, RZ ;  /* 0x0000991002037816 */ /* 0x001fc600000000ff */
[----:B------:R-:W5:Y:S04]  /*80d30*/  LDL.LU.64 R12, [R1+0x500] ;  /* 0x00050000010c7983 */ /* 0x000f680000300a00 */
[----:B------:R-:W5:Y:S01]  /*80d40*/  LDL.LU.64 R20, [R1+0x4f8] ;  /* 0x0004f80001147983 */ /* 0x000f620000300a00 */
[----:B---3--:R-:W-:-:S03]  /*80d50*/  ISETP.LT.AND P3, PT, R10, UR4, !P1 ;  /* 0x000000040a007c0c */ /* 0x008fc6000cf61270 */
[----:B--2---:R0:W-:Y:S01]  /*80d60*/  @P0 STG.E.U8 desc[UR20][R6.64], R0 ;  /* 0x0000000006000986 */ /* 0x0041e2000c101114 */
[----:B------:R-:W2:Y:S03]  /*80d70*/  LDCU UR4, c[0x0][0x39c] ;  /* 0x00007380ff0477ac */ /* 0x000ea60008000800 */
[----:B------:R-:W2:Y:S04]  /*80d80*/  LDL.LU R10, [R1+0x24ac] ;  /* 0x0024ac00010a7983 */ /* 0x000ea80000300800 */
[----:B------:R-:W3:Y:S01]  /*80d90*/  LDL.LU R11, [R1+0x50] ;  /* 0x00005000010b7983 */ /* 0x000ee20000300800 */
[----:B0-----:R-:W-:Y:S01]  /*80da0*/  IMAD.MOV.U32 R0, RZ, RZ, R3 ;  /* 0x000000ffff007224 */ /* 0x001fe200078e0003 */
[----:B------:R-:W-:-:S02]  /*80db0*/  F2FP.SATFINITE.E5M2.F32.PACK_AB_MERGE_C R3, R4, R15, RZ ;  /* 0x0000000f0403723e */ /* 0x000fc400048060ff */
[----:B-1----:R-:W-:Y:S01]  /*80dc0*/  ISETP.LT.AND P0, PT, R5, UR6, !P1 ;  /* 0x0000000605007c0c */ /* 0x002fe2000cf01270 */
[----:B------:R0:W-:Y:S01]  /*80dd0*/  @P2 STG.E.U8 desc[UR20][R18.64], R2 ;  /* 0x0000000212002986 */ /* 0x0001e2000c101114 */
[----:B------:R-:W-:Y:S01]  /*80de0*/  SHF.R.S32.HI R0, RZ, 0x8, R0 ;  /* 0x00000008ff007819 */ /* 0x000fe20000011400 */
[----:B------:R-:W1:Y:S02]  /*80df0*/  LDCU UR6, c[0x0][0x39c] ;  /* 0x00007380ff0677ac */ /* 0x000e640008000800 */
[----:B------:R-:W3:Y:S04]  /*80e00*/  LDL.LU R5, [R1+0x54] ;  /* 0x0000540001057983 */ /* 0x000ee80000300800 */
[----:B------:R-:W3:Y:S04]  /*80e10*/  LDL.LU.64 R6, [R1+0x4f0] ;  /* 0x0004f00001067983 */ /* 0x000ee80000300a00 */
[----:B------:R-:W3:Y:S04]  /*80e20*/  LDL.LU R4, [R1+0x249c] ;  /* 0x00249c0001047983 */ /* 0x000ee80000300800 */
[----:B0-----:R-:W3:Y:S04]  /*80e30*/  LDL.LU.64 R18, [R1+0x4e8] ;  /* 0x0004e80001127983 */ /* 0x001ee80000300a00 */
[----:B----4-:R0:W-:Y:S01]  /*80e40*/  @P5 STG.E.U8 desc[UR20][R8.64], R0 ;  /* 0x0000000008005986 */ /* 0x0101e2000c101114 */
[----:B------:R-:W-:Y:S01]  /*80e50*/  ISETP.LT.AND P2, PT, R14, UR5, !P1 ;  /* 0x000000050e007c0c */ /* 0x000fe2000cf41270 */
[----:B------:R-:W4:Y:S02]  /*80e60*/  LDCU UR5, c[0x0][0x39c] ;  /* 0x00007380ff0577ac */ /* 0x000f240008000800 */
[----:B-----5:R5:W-:Y:S04]  /*80e70*/  @P4 STG.E.U8 desc[UR20][R12.64], R3 ;  /* 0x000000030c004986 */ /* 0x020be8000c101114 */
[----:B0-----:R-:W1:Y:S04]  /*80e80*/  LDL.LU R8, [R1+0x2498] ;  /* 0x0024980001087983 */ /* 0x001e680000300800 */
[----:B------:R-:W4:Y:S01]  /*80e90*/  LDL.LU R16, [R1+0x58] ;  /* 0x0000580001107983 */ /* 0x000f220000300800 */
[----:B--2---:R-:W-:Y:S01]  /*80ea0*/  ISETP.LT.AND P5, PT, R10, UR4, !P1 ;  /* 0x000000040a007c0c */ /* 0x004fe2000cfa1270 */
[----:B------:R-:W0:Y:S02]  /*80eb0*/  LDCU UR4, c[0x0][0x39c] ;  /* 0x00007380ff0477ac */ /* 0x000e240008000800 */
[----:B------:R-:W2:Y:S04]  /*80ec0*/  LDL.LU R9, [R1+0x5c] ;  /* 0x00005c0001097983 */ /* 0x000ea80000300800 */
[----:B------:R-:W2:Y:S04]  /*80ed0*/  LDL.LU.64 R14, [R1+0x4e0] ;  /* 0x0004e000010e7983 */ /* 0x000ea80000300a00 */
[----:B------:R-:W4:Y:S01]  /*80ee0*/  LDL.LU R10, [R1+0x24a0] ;  /* 0x0024a000010a7983 */ /* 0x000f220000300800 */
[----:B---3--:R-:W-:Y:S01]  /*80ef0*/  ISETP.LT.AND P4, PT, R4, UR8, !P1 ;  /* 0x0000000804007c0c */ /* 0x008fe2000cf81270 */
[----:B------:R-:W3:Y:S02]  /*80f00*/  LDCU UR8, c[0x0][0x39c] ;  /* 0x00007380ff0877ac */ /* 0x000ee40008000800 */
[----:B------:R-:W0:Y:S01]  /*80f10*/  LDL.LU R4, [R1+0x248c] ;  /* 0x00248c0001047983 */ /* 0x000e220000300800 */
[----:B------:R-:W-:-:S03]  /*80f20*/  PRMT R2, R3, 0x9910, RZ ;  /* 0x0000991003027816 */ /* 0x000fc600000000ff */
[----:B-----5:R-:W5:Y:S02]  /*80f30*/  LDL.LU.64 R12, [R1+0x4d8] ;  /* 0x0004d800010c7983 */ /* 0x020f640000300a00 */
[----:B------:R-:W-:Y:S01]  /*80f40*/  IMAD.MOV.U32 R0, RZ, RZ, R2 ;  /* 0x000000ffff007224 */ /* 0x000fe200078e0002 */
[----:B------:R-:W-:Y:S02]  /*80f50*/  F2FP.SATFINITE.E5M2.F32.PACK_AB_MERGE_C R2, R17, R23, RZ ;  /* 0x000000171102723e */ /* 0x000fe400048060ff */
[----:B------:R-:W3:Y:S02]  /*80f60*/  LDL.LU R17, [R1+0x60] ;  /* 0x0000600001117983 */ /* 0x000ee40000300800 */
[----:B------:R-:W-:Y:S02]  /*80f70*/  SHF.R.S32.HI R0, RZ, 0x8, R0 ;  /* 0x00000008ff007819 */ /* 0x000fe40000011400 */
[----:B------:R-:W-:-:S03]  /*80f80*/  PRMT R3, R2, 0x9910, RZ ;  /* 0x0000991002037816 */ /* 0x000fc600000000ff */
[----:B------:R2:W-:Y:S01]  /*80f90*/  @P3 STG.E.U8 desc[UR20][R20.64], R0 ;  /* 0x0000000014003986 */ /* 0x0005e2000c101114 */
[----:B-1----:R-:W-:Y:S01]  /*80fa0*/  ISETP.LT.AND P3, PT, R8, UR6, !P1 ;  /* 0x0000000608007c0c */ /* 0x002fe2000cf61270 */
[----:B------:R-:W1:Y:S02]  /*80fb0*/  LDCU UR6, c[0x0][0x39c] ;  /* 0x00007380ff0677ac */ /* 0x000e640008000800 */
[----:B------:R-:W3:Y:S01]  /*80fc0*/  LDL.LU R8, [R1+0x64] ;  /* 0x0000640001087983 */ /* 0x000ee20000300800 */
[----:B--2---:R-:W-:Y:S01]  /*80fd0*/  IMAD.MOV.U32 R0, RZ, RZ, R3 ;  /* 0x000000ffff007224 */ /* 0x004fe200078e0003 */
[----:B------:R-:W-:Y:S02]  /*80fe0*/  F2FP.SATFINITE.E5M2.F32.PACK_AB_MERGE_C R3, R5, R11, RZ ;  /* 0x0000000b0503723e */ /* 0x000fe400048060ff */
[----:B------:R-:W1:Y:S02]  /*80ff0*/  LDL.LU R5, [R1+0x2490] ;  /* 0x0024900001057983 */ /* 0x000e640000300800 */
[----:B------:R-:W-:-:S02]  /*81000*/  SHF.R.S32.HI R0, RZ, 0x8, R0 ;  /* 0x00000008ff007819 */ /* 0x000fc40000011400 */
[----:B------:R2:W-:Y:S01]  /*81010*/  @P0 STG.E.U8 desc[UR20][R6.64], R2 ;  /* 0x0000000206000986 */ /* 0x0005e2000c101114 */
[----:B----4-:R-:W-:Y:S01]  /*81020*/  ISETP.LT.AND P0, PT, R10, UR5, !P1 ;  /* 0x000000050a007c0c */ /* 0x010fe2000cf01270 */
[----:B------:R-:W4:Y:S02]  /*81030*/  LDCU UR5, c[0x0][0x39c] ;  /* 0x00007380ff0577ac */ /* 0x000f240008000800 */
[----:B------:R0:W-:Y:S04]  /*81040*/  @P2 STG.E.U8 desc[UR20][R18.64], R0 ;  /* 0x0000000012002986 */ /* 0x0001e8000c101114 */
[----:B--2---:R-:W2:Y:S04]  /*81050*/  LDL.LU.64 R6, [R1+0x4d0] ;  /* 0x0004d00001067983 */ /* 0x004ea80000300a00 */
[----:B------:R-:W2:Y:S01]  /*81060*/  LDL.LU.64 R10, [R1+0x4c8] ;  /* 0x0004c800010a7983 */ /* 0x000ea20000300a00 */
[----:B0-----:R-:W-:-:S02]  /*81070*/  ISETP.LT.AND P2, PT, R4, UR4, !P1 ;  /* 0x0000000404007c0c */ /* 0x001fc4000cf41270 */
[----:B------:R-:W-:Y:S01]  /*81080*/  PRMT R2, R3, 0x9910, RZ ;  /* 0x0000991003027816 */ /* 0x000fe200000000ff */
[----:B------:R-:W4:Y:S01]  /*81090*/  LDL.LU R4, [R1+0x2494] ;  /* 0x0024940001047983 */ /* 0x000f220000300800 */
[----:B------:R-:W0:Y:S03]  /*810a0*/  LDCU UR4, c[0x0][0x39c] ;  /* 0x00007380ff0477ac */ /* 0x000e260008000800 */
[----:B------:R-:W-:Y:S01]  /*810b0*/  IMAD.MOV.U32 R0, RZ, RZ, R2 ;  /* 0x000000ffff007224 */ /* 0x000fe200078e0002 */
[----:B------:R3:W-:Y:S01]  /*810c0*/  @P5 STG.E.U8 desc[UR20][R14.64], R3 ;  /* 0x000000030e005986 */ /* 0x0007e2000c101114 */
[----:B------:R-:W-:-:S03]  /*810d0*/  F2FP.SATFINITE.E5M2.F32.PACK_AB_MERGE_C R2, R9, R16, RZ ;  /* 0x000000100902723e */ /* 0x000fc600048060ff */
[----:B------:R-:W-:Y:S01]  /*810e0*/  SHF.R.S32.HI R0, RZ, 0x8, R0 ;  /* 0x00000008ff007819 */ /* 0x000fe20000011400 */
[----:B---3--:R-:W3:Y:S04]  /*810f0*/  LDL.LU R14, [R1+0x68] ;  /* 0x00006800010e7983 */ /* 0x008ee80000300800 */
[----:B------:R-:W3:Y:S01]  /*81100*/  LDL.LU R9, [R1+0x6c] ;  /* 0x00006c0001097983 */ /* 0x000ee20000300800 */
[----:B-1----:R-:W-:-:S03]  /*81110*/  ISETP.LT.AND P5, PT, R5, UR6, !P1 ;  /* 0x0000000605007c0c */ /* 0x002fc6000cfa1270 */
[----:B-----5:R1:W-:Y:S01]  /*81120*/  @P4 STG.E.U8 desc[UR20][R12.64], R0 ;  /* 0x000000000c004986 */ /* 0x0203e2000c101114 */
[----:B------:R-:W5:Y:S03]  /*81130*/  LDCU UR6, c[0x0][0x39c] ;  /* 0x00007380ff0677ac */ /* 0x000f660008000800 */
[----:B------:R-:W0:Y:S04]  /*81140*/  LDL.LU R5, [R1+0x2484] ;  /* 0x0024840001057983 */ /* 0x000e280000300800 */
[----:B------:R-:W3:Y:S04]  /*81150*/  LDL.LU.64 R20, [R1+0x4c0] ;  /* 0x0004c00001147983 */ /* 0x000ee80000300a00 */
[----:B------:R-:W3:Y:S01]  /*81160*/  LDL.LU.64 R22, [R1+0x4b8] ;  /* 0x0004b80001167983 */ /* 0x000ee20000300a00 */
[----:B----4-:R-:W-:-:S02]  /*81170*/  ISETP.LT.AND P4, PT, R4, UR5, !P1 ;  /* 0x0000000504007c0c */ /* 0x010fc4000cf81270 */
[----:B------:R-:W-:Y:S01]  /*81180*/  PRMT R3, R2, 0x9910, RZ ;  /* 0x0000991002037816 */ /* 0x000fe200000000ff */
[----:B------:R-:W5:Y:S01]  /*81190*/  LDL.LU R4, [R1+0x2488] ;  /* 0x0024880001047983 */ /* 0x000f620000300800 */
[----:B------:R-:W4:Y:S03]  /*811a0*/  LDCU UR5, c[0x0][0x39c] ;  /* 0x00007380ff0577ac */ /* 0x000f260008000800 */
[----:B-1----:R-:W-:Y:S01]  /*811b0*/  IMAD.MOV.U32 R0, RZ, RZ, R3 ;  /* 0x000000ffff007224 */ /* 0x002fe200078e0003 */
[----:B------:R-:W3:Y:S01]  /*811c0*/  LDL.LU R19, [R1+0x70] ;  /* 0x0000700001137983 */ /* 0x000ee20000300800 */
[----:B------:R-:W-:-:S03]  /*811d0*/  F2FP.SATFINITE.E5M2.F32.PACK_AB_MERGE_C R3, R8, R17, RZ ;  /* 0x000000110803723e */ /* 0x000fc600048060ff */
[----:B------:R-:W4:Y:S01]  /*811e0*/  LDL.LU R15, [R1+0x74] ;  /* 0x00007400010f7983 */ /* 0x000f220000300800 */
[----:B------:R-:W-:-:S03]  /*811f0*/  SHF.R.S32.HI R0, RZ, 0x8, R0 ;  /* 0x00000008ff007819 */ /* 0x000fc60000011400 */
[----:B------:R-:W4:Y:S04]  /*81200*/  LDL.LU.64 R12, [R1+0x4b0] ;  /* 0x0004b000010c7983 */ /* 0x000f280000300a00 */
[----:B--2---:R1:W-:Y:S04]  /*81210*/  @P3 STG.E.U8 desc[UR20][R6.64], R2 ;  /* 0x0000000206003986 */ /* 0x0043e8000c101114 */
[----:B------:R2:W-:Y:S04]  /*81220*/  @P0 STG.E.U8 desc[UR20][R10.64], R0 ;  /* 0x000000000a000986 */ /* 0x0005e8000c101114 */
[----:B-1----:R-:W4:Y:S01]  /*81230*/  LDL.LU R7, [R1+0x2480] ;  /* 0x0024800001077983 */ /* 0x002f220000300800 */
[----:B0-----:R-:W-:Y:S01]  /*81240*/  ISETP.LT.AND P3, PT, R5, UR4, !P1 ;  /* 0x0000000405007c0c */ /* 0x001fe2000cf61270 */
[----:B------:R-:W0:Y:S02]  /*81250*/  LDCU UR4, c[0x0][0x39c] ;  /* 0x00007380ff0477ac */ /* 0x000e240008000800 */
[----:B------:R-:W4:Y:S04]  /*81260*/  LDL.LU.64 R16, [R1+0x4a8] ;  /* 0x0004a80001107983 */ /* 0x000f280000300a00 */
[----:B------:R-:W4:Y:S04]  /*81270*/  LDL.LU R5, [R1+0x2478] ;  /* 0x0024780001057983 */ /* 0x000f280000300800 */
[----:B------:R-:W4:Y:S04]  /*81280*/  LDL.LU R8, [R1+0x78] ;  /* 0x0000780001087983 */ /* 0x000f280000300800 */
[----:B------:R-:W4:Y:S04]  /*81290*/  LDL.LU R6, [R1+0x7c] ;  /* 0x00007c0001067983 */ /* 0x000f280000300800 */
[----:B--2---:R-:W2:Y:S01]  /*812a0*/  LDL.LU.64 R10, [R1+0x4a0] ;  /* 0x0004a000010a7983 */ /* 0x004ea20000300a00 */
[----:B-----5:R-:W-:-:S02]  /*812b0*/  ISETP.LT.AND P0, PT, R4, UR6, !P1 ;  /* 0x0000000604007c0c */ /* 0x020fc4000cf01270 */
[----:B------:R-:W-:Y:S01]  /*812c0*/  PRMT R2, R3, 0x9910, RZ ;  /* 0x0000991003027816 */ /* 0x000fe200000000ff */
[----:B------:R-:W0:Y:S01]  /*812d0*/  LDL.LU R4, [R1+0x247c] ;  /* 0x00247c0001047983 */ /* 0x000e220000300800 */
[----:B------:R-:W1:Y:S03]  /*812e0*/  LDCU UR6, c[0x0][0x39c] ;  /* 0x00007380ff0677ac */ /* 0x000e660008000800 */
[----:B------:R-:W-:Y:S01]  /*812f0*/  IMAD.MOV.U32 R0, RZ, RZ, R2 ;  /* 0x000000ffff007224 */ /* 0x000fe200078e0002 */
[----:B---3--:R-:W-:Y:S01]  /*81300*/  F2FP.SATFINITE.E5M2.F32.PACK_AB_MERGE_C R2, R9, R14, RZ ;  /* 0x0000000e0902723e */ /* 0x008fe200048060ff */
[----:B------:R3:W-:Y:S03]  /*81310*/  @P2 STG.E.U8 desc[UR20][R20.64], R3 ;  /* 0x0000000314002986 */ /* 0x0007e6000c101114 */
[----:B------:R-:W-:-:S05]  /*81320*/  SHF.R.S32.HI R0, RZ, 0x8, R0 ;  /* 0x00000008ff007819 */ /* 0x000fca0000011400 */
[----:B------:R5:W-:Y:S01]  /*81330*/  @P5 STG.E.U8 desc[UR20][R22.64], R0 ;  /* 0x0000000016005986 */ /* 0x000be2000c101114 */
[----:B---3--:R-:W-:-:S03]  /*81340*/  PRMT R3, R2, 0x9910, RZ ;  /* 0x0000991002037816 */ /* 0x008fc600000000ff */
[----:B------:R-:W3:Y:S04]  /*81350*/  LDL.LU.64 R20, [R1+0x498] ;  /* 0x0004980001147983 */ /* 0x000ee80000300a00 */
[----:B-----5:R-:W5:Y:S01]  /*81360*/  LDL.LU.64 R22, [R1+0x2768] ;  /* 0x0027680001167983 */ /* 0x020f620000300a00 */
[----:B----4-:R-:W-:Y:S01]  /*81370*/  ISETP.LT.AND P2, PT, R7, UR8, !P1 ;  /* 0x0000000807007c0c */ /* 0x010fe2000cf41270 */
[----:B------:R-:W-:Y:S02]  /*81380*/  IMAD.MOV.U32 R0, RZ, RZ, R3 ;  /* 0x000000ffff007224 */ /* 0x000fe400078e0003 */
[----:B------:R-:W1:Y:S01]  /*81390*/  LDL.LU R14, [R1+0x246c] ;  /* 0x00246c00010e7983 */ /* 0x000e620000300800 */
[----:B------:R-:W-:Y:S01]  /*813a0*/  F2FP.SATFINITE.E5M2.F32.PACK_AB_MERGE_C R3, R15, R19, RZ ;  /* 0x000000130f03723e */ /* 0x000fe200048060ff */
[----:B------:R-:W4:Y:S01]  /*813b0*/  LDCU UR8, c[0x0][0x39c] ;  /* 0x00007380ff0877ac */ /* 0x000f220008000800 */
[----:B------:R-:W-:-:S02]  /*813c0*/  ISETP.LT.AND P5, PT, R5, UR5, !P1 ;  /* 0x0000000505007c0c */ /* 0x000fc4000cfa1270 */
[----:B------:R-:W4:Y:S04]  /*813d0*/  LDL.LU R5, [R1+0x2470] ;  /* 0x0024700001057983 */ /* 0x000f280000300800 */
[----:B------:R2:W-:Y:S01]  /*813e0*/  @P4 STG.E.U8 desc[UR20][R12.64], R2 ;  /* 0x000000020c004986 */ /* 0x0005e2000c101114 */
[----:B------:R-:W-:Y:S01]  /*813f0*/  SHF.R.S32.HI R0, RZ, 0x8, R0 ;  /* 0x00000008ff007819 */ /* 0x000fe20000011400 */
[----:B------:R-:W4:Y:S02]  /*81400*/  LDCU UR5, c[0x0][0x39c] ;  /* 0x00007380ff0577ac */ /* 0x000f240008000800 */
[----:B------:R-:W4:Y:S04]  /*81410*/  LDL.LU R9, [R1+0x80] ;  /* 0x0000800001097983 */ /* 0x000f280000300800 */
[----:B------:R-:W4:Y:S04]  /*81420*/  LDL.LU R7, [R1+0x84] ;  /* 0x0000840001077983 */ /* 0x000f280000300800 */
[----:B------:R-:W4:Y:S04]  /*81430*/  LDL.LU.64 R18, [R1+0x490] ;  /* 0x0004900001127983 */ /* 0x000f280000300a00 */
[----:B--2---:R-:W2:Y:S01]  /*81440*/  LDL.LU.64 R12, [R1+0x488] ;  /* 0x00048800010c7983 */ /* 0x004ea20000300a00 */
[----:B0-----:R-:W-:-:S02]  /*81450*/  ISETP.LT.AND P4, PT, R4, UR4, !P1 ;  /* 0x0000000404007c0c */ /* 0x001fc4000cf81270 */
[----:B------:R-:W-:Y:S01]  /*81460*/  PRMT R2, R3, 0x9910, RZ ;  /* 0x0000991003027816 */ /* 0x000fe200000000ff */
[----:B------:R-:W2:Y:S01]  /*81470*/  LDL.LU R4, [R1+0x2474] ;  /* 0x0024740001047983 */ /* 0x000ea20000300800 */
[----:B------:R-:W2:Y:S03]  /*81480*/  LDCU UR4, c[0x0][0x39c] ;  /* 0x00007380ff0477ac */ /* 0x000ea60008000800 */
[----:B------:R0:W-:Y:S04]  /*81490*/  @P3 STG.E.U8 desc[UR20][R16.64], R0 ;  /* 0x0000000010003986 */ /* 0x0001e8000c101114 */
[----:B------:R3:W-:Y:S01]  /*814a0*/  @P0 STG.E.U8 desc[UR20][R10.64], R3 ;  /* 0x000000030a000986 */ /* 0x0007e2000c101114 */
[----:B0-----:R-:W-:Y:S01]  /*814b0*/  IMAD.MOV.U32 R0, RZ, RZ, R2 ;  /* 0x000000ffff007224 */ /* 0x001fe200078e0002 */
[----:B------:R-:W-:-:S02]  /*814c0*/  F2FP.SATFINITE.E5M2.F32.PACK_AB_MERGE_C R2, R6, R8, RZ ;  /* 0x000000080602723e */ /* 0x000fc400048060ff */
[----:B---3--:R-:W3:Y:S04]  /*814d0*/  LDL.LU R10, [R1+0x8c] ;  /* 0x00008c00010a7983 */ /* 0x008ee80000300800 */
[----:B------:R-:W3:Y:S01]  /*814e0*/  LDL.LU R6, [R1+0x245c] ;  /* 0x00245c0001067983 */ /* 0x000ee20000300800 */
[----:B------:R-:W-:Y:S02]  /*814f0*/  SHF.R.S32.HI R0, RZ, 0x8, R0 ;  /* 0x00000008ff007819 */ /* 0x000fe40000011400 */
[----:B-1----:R-:W-:Y:S01]  /*81500*/  ISETP.LT.AND P3, PT, R14, UR6, !P1 ;  /* 0x000000060e007c0c */ /* 0x002fe2000cf61270 */
[----:B------:R-:W3:Y:S01]  /*81510*/  LDCU UR6, c[0x0][0x39c] ;  /* 0x00007380ff0677ac */ /* 0x000ee20008000800 */
[----:B------:R-:W5:Y:S04]  /*81520*/  LDL.LU.64 R14, [R1+0x480] ;  /* 0x00048000010e7983 */ /* 0x000f680000300a00 */
[----:B------:R0:W-:Y:S04]  /*81530*/  @P2 STG.E.U8 desc[UR20][R20.64], R0 ;  /* 0x0000000014002986 */ /* 0x0001e8000c101114 */
[----:B------:R-:W5:Y:S01]  /*81540*/  LDL.LU.64 R16, [R1+0x478] ;  /* 0x0004780001107983 */ /* 0x000f620000300a00 */
[----:B--2---:R-:W-:-:S02]  /*81550*/  ISETP.LT.AND P2, PT, R4, UR4, !P1 ;  /* 0x0000000404007c0c */ /* 0x004fc4000cf41270 */
[----:B------:R-:W-:Y:S01]  /*81560*/  PRMT R3, R2, 0x9910, RZ ;  /* 0x0000991002037816 */ /* 0x000fe200000000ff */
[----:B------:R-:W2:Y:S01]  /*81570*/  LDL.LU R4, [R1+0x2460] ;  /* 0x0024600001047983 */ /* 0x000ea20000300800 */
[----:B----4-:R-:W-:Y:S01]  /*81580*/  ISETP.LT.AND P0, PT, R5, UR5, !P1 ;  /* 0x0000000505007c0c */ /* 0x010fe2000cf01270 */
[----:B------:R-:W2:Y:S02]  /*81590*/  LDCU UR5, c[0x0][0x39c] ;  /* 0x00007380ff0577ac */ /* 0x000ea40008000800 */
[----:B------:R-:W4:Y:S01]  /*815a0*/  LDL.LU R8, [R1+0x90] ;  /* 0x0000900001087983 */ /* 0x000f220000300800 */
[----:B0-----:R-:W-:Y:S01]  /*815b0*/  IMAD.MOV.U32 R0, RZ, RZ, R3 ;  /* 0x000000ffff007224 */ /* 0x001fe200078e0003 */
[----:B------:R-:W-:Y:S01]  /*815c0*/  F2FP.SATFINITE.E5M2.F32.PACK_AB_MERGE_C R3, R7, R9, RZ ;  /* 0x000000090703723e */ /* 0x000fe200048060ff */
[----:B------:R-:W0:Y:S01]  /*815d0*/  LDCU UR4, c[0x0][0x39c] ;  /* 0x00007380ff0477ac */ /* 0x000e220008000800 */
[----:B------:R-:W4:Y:S04]  /*815e0*/  LDL.LU R5, [R1+0x94] ;  /* 0x0000940001057983 */ /* 0x000f280000300800 */
[----:B------:R-:W4:Y:S04]  /*815f0*/  LDL.LU.64 R20, [R1+0x470] ;  /* 0x0004700001147983 */ /* 0x000f280000300a00 */
[----:B------:R1:W-:Y:S04]  /*81600*/  @P5 STG.E.U8 desc[UR20][R18.64], R2 ;  /* 0x0000000212005986 */ /* 0x0003e8000c101114 */
[----:B------:R-:W4:Y:S01]  /*81610*/  LDL.LU R7, [R1+0x2468] ;  /* 0x0024680001077983 */ /* 0x000f220000300800 */
[----:B---3--:R-:W-:Y:S01]  /*81620*/  ISETP.LT.AND P5, PT, R6, UR6, !P1 ;  /* 0x0000000606007c0c */ /* 0x008fe2000cfa1270 */
[----:B------:R-:W3:Y:S01]  /*81630*/  LDCU UR6, c[0x0][0x39c] ;  /* 0x00007380ff0677ac */ /* 0x000ee20008000800 */
[----:B------:R-:W-:Y:S01]  /*81640*/  SHF.R.S32.HI R0, RZ, 0x8, R0 ;  /* 0x00000008ff007819 */ /* 0x000fe20000011400 */
[----:B-1----:R-:W3:Y:S01]  /*81650*/  LDL.LU.64 R18, [R1+0x468] ;  /* 0x0004680001127983 */ /* 0x002ee20000300a00 */
[----:B------:R-:W-:-:S03]  /*81660*/  PRMT R2, R3, 0x9910, RZ ;  /* 0x0000991003027816 */ /* 0x000fc600000000ff */
[----:B------:R-:W0:Y:S04]  /*81670*/  LDL.LU R6, [R1+0x2464] ;  /* 0x0024640001067983 */ /* 0x000e280000300800 */
[----:B------:R-:W3:Y:S04]  /*81680*/  LDL.LU R11, [R1+0x98] ;  /* 0x00009800010b7983 */ /* 0x000ee80000300800 */
[----:B------:R1:W-:Y:S04]  /*81690*/  @P4 STG.E.U8 desc[UR20][R12.64], R0 ;  /* 0x000000000c004986 */ /* 0x0003e8000c101114 */
[----:B------:R-:W3:Y:S04]  /*816a0*/  LDL.LU R9, [R1+0x9c] ;  /* 0x00009c0001097983 */ /* 0x000ee80000300800 */
[----:B-1----:R-:W3:Y:S01]  /*816b0*/  LDL.LU.64 R12, [R1+0x460] ;  /* 0x00046000010c7983 */ /* 0x002ee20000300a00 */
[----:B------:R-:W-:-:S03]  /*816c0*/  IMAD.MOV.U32 R0, RZ, RZ, R2 ;  /* 0x000000ffff007224 */ /* 0x000fc600078e0002 */
[----:B------:R-:W3:Y:S01]  /*816d0*/  LDL.LU R2, [R1+0x88] ;  /* 0x0000880001027983 */ /* 0x000ee20000300800 */
[----:B--2---:R-:W-:-:S03]  /*816e0*/  ISETP.LT.AND P4, PT, R4, UR5, !P1 ;  /* 0x0000000504007c0c */ /* 0x004fc6000cf81270 */
[----:B-----5:R1:W-:Y:S01]  /*816f0*/  @P3 STG.E.U8 desc[UR20][R14.64], R3 ;  /* 0x000000030e003986 */ /* 0x0203e2000c101114 */
[----:B------:R-:W-:Y:S01]  /*81700*/  SHF.R.S32.HI R0, RZ, 0x8, R0 ;  /* 0x00000008ff007819 */ /* 0x000fe20000011400 */
[----:B------:R-:W2:Y:S02]  /*81710*/  LDCU UR5, c[0x0][0x39c] ;  /* 0x00007380ff0577ac */ /* 0x000ea40008000800 */
[----:B------:R-:W5:Y:S04]  /*81720*/  LDL.LU R4, [R1+0x2448] ;  /* 0x0024480001047983 */ /* 0x000f680000300800 */
[----:B------:R2:W-:Y:S04]  /*81730*/  @P0 STG.E.U8 desc[UR20][R16.64], R0 ;  /* 0x0000000010000986 */ /* 0x0005e8000c101114 */
[----:B-1----:R-:W5:Y:S04]  /*81740*/  LDL.LU.64 R14, [R1+0x458] ;  /* 0x00045800010e7983 */ /* 0x002f680000300a00 */
[----:B--2---:R-:W2:Y:S01]  /*81750*/  LDL.LU R16, [R1+0x244c] ;  /* 0x00244c0001107983 */ /* 0x004ea20000300800 */
[----:B0-----:R-:W-:Y:S01]  /*81760*/  ISETP.LT.AND P0, PT, R6, UR4, !P1 ;  /* 0x0000000406007c0c */ /* 0x001fe2000cf01270 */
[----:B------:R-:W0:Y:S02]  /*81770*/  LDCU UR4, c[0x0][0x39c] ;  /* 0x00007380ff0477ac */ /* 0x000e240008000800 */
[----:B------:R-:W0:Y:S01]  /*81780*/  LDL.LU R6, [R1+0x2450] ;  /* 0x0024500001067983 */ /* 0x000e220000300800 */
[----:B----4-:R-:W-:Y:S01]  /*81790*/  ISETP.LT.AND P3, PT, R7, UR8, !P1 ;  /* 0x0000000807007c0c */ /* 0x010fe2000cf61270 */
[----:B------:R-:W1:Y:S01]  /*817a0*/  LDCU UR8, c[0x0][0x39c] ;  /* 0x00007380ff0877ac */ /* 0x000e620008000800 */
[----:B---3--:R-:W-:-:S02]  /*817b0*/  F2FP.SATFINITE.E5M2.F32.PACK_AB_MERGE_C R2, R10, R2, RZ ;  /* 0x000000020a02723e */ /* 0x008fc400048060ff */
[----:B------:R-:W3:Y:S02]  /*817c0*/  LDL.LU R10, [R1+0xa0] ;  /* 0x0000a000010a7983 */ /* 0x000ee40000300800 */
[----:B------:R-:W-:Y:S02]  /*817d0*/  PRMT R3, R2, 0x9910, RZ ;  /* 0x0000991002037816 */ /* 0x000fe400000000ff */
[----:B------:R-:W3:Y:S03]  /*817e0*/  LDL.LU R7, [R1+0xa4] ;  /* 0x0000a40001077983 */ /* 0x000ee60000300800 */
[----:B------:R-:W-:Y:S01]  /*817f0*/  IMAD.MOV.U32 R0, RZ, RZ, R3 ;  /* 0x000000ffff007224 */ /* 0x000fe200078e0003 */
[----:B------:R4:W-:Y:S01]  /*81800*/  @P2 STG.E.U8 desc[UR20][R20.64], R2 ;  /* 0x0000000214002986 */ /* 0x0009e2000c101114 */
[----:B------:R-:W-:-:S03]  /*81810*/  F2FP.SATFINITE.E5M2.F32.PACK_AB_MERGE_C R3, R5, R8, RZ ;  /* 0x000000080503723e */ /* 0x000fc600048060ff */
[----:B----4-:R-:W4:Y:S01]  /*81820*/  LDL.LU.64 R20, [R1+0x450] ;  /* 0x0004500001147983 */ /* 0x010f220000300a00 */
[----:B-----5:R-:W-:Y:S01]  /*81830*/  ISETP.LT.AND P2, PT, R4, UR6, !P1 ;  /* 0x0000000604007c0c */ /* 0x020fe2000cf41270 */
[----:B------:R-:W5:Y:S02]  /*81840*/  LDCU UR6, c[0x0][0x39c] ;  /* 0x00007380ff0677ac */ /* 0x000f640008000800 */
[----:B------:R-:W4:Y:S04]  /*81850*/  LDL.LU.64 R4, [R1+0x448] ;  /* 0x0004480001047983 */ /* 0x000f280000300a00 */
[----:B------:R-:W5:Y:S01]  /*81860*/  LDL.LU R8, [R1+0x2458] ;  /* 0x0024580001087983 */ /* 0x000f620000300800 */
[----:B------:R-:W-:Y:S02]  /*81870*/  SHF.R.S32.HI R0, RZ, 0x8, R0 ;  /* 0x00000008ff007819 */ /* 0x000fe40000011400 */
[----:B------:R-:W-:-:S03]  /*81880*/  PRMT R2, R3, 0x9910, RZ ;  /* 0x0000991003027816 */ /* 0x000fc600000000ff */
[----:B------:R1:W-:Y:S04]  /*81890*/  @P5 STG.E.U8 desc[UR20][R18.64], R0 ;  /* 0x0000000012005986 */ /* 0x0003e8000c101114 */
[----:B------:R0:W-:Y:S01]  /*818a0*/  @P4 STG.E.U8 desc[UR20][R12.64], R3 ;  /* 0x000000030c004986 */ /* 0x0001e2000c101114 */
[----:B-1----:R-:W-:Y:S01]  /*818b0*/  IMAD.MOV.U32 R0, RZ, RZ, R2 ;  /* 0x000000ffff007224 */ /* 0x002fe200078e0002 */
[----:B------:R-:W-:Y:S02]  /*818c0*/  F2FP.SATFINITE.E5M2.F32.PACK_AB_MERGE_C R2, R9, R11, RZ ;  /* 0x0000000b0902723e */ /* 0x000fe400048060ff */
[----:B------:R-:W4:Y:S01]  /*818d0*/  LDL.LU R11, [R1+0xac] ;  /* 0x0000ac00010b7983 */ /* 0x000f220000300800 */
[----:B0-----:R-:W-:Y:S01]  /*818e0*/  ISETP.LT.AND P4, PT, R6, UR4, !P1 ;  /* 0x0000000406007c0c */ /* 0x001fe2000cf81270 */
[----:B------:R-:W0:Y:S02]  /*818f0*/  LDCU UR4, c[0x0][0x39c] ;  /* 0x00007380ff0477ac */ /* 0x000e240008000800 */
[----:B------:R-:W4:Y:S01]  /*81900*/  LDL.LU R6, [R1+0x2454] ;  /* 0x0024540001067983 */ /* 0x000f220000300800 */
[----:B------:R-:W-:-:S02]  /*81910*/  SHF.R.S32.HI R0, RZ, 0x8, R0 ;  /* 0x00000008ff007819 */ /* 0x000fc40000011400 */
[----:B------:R-:W-:Y:S01]  /*81920*/  PRMT R3, R2, 0x9910, RZ ;  /* 0x0000991002037816 */ /* 0x000fe200000000ff */
[----:B------:R-:W4:Y:S01]  /*81930*/  LDL.LU.64 R12, [R1+0x440] ;  /* 0x00044000010c7983 */ /* 0x000f220000300a00 */
[----:B--2---:R-:W-:Y:S01]  /*81940*/  ISETP.LT.AND P5, PT, R16, UR5, !P1 ;  /* 0x0000000510007c0c */ /* 0x004fe2000cfa1270 */
[----:B------:R-:W1:Y:S02]  /*81950*/  LDCU UR5, c[0x0][0x39c] ;  /* 0x00007380ff0577ac */ /* 0x000e640008000800 */
[----:B------:R2:W-:Y:S04]  /*81960*/  @P3 STG.E.U8 desc[UR20][R14.64], R0 ;  /* 0x000000000e003986 */ /* 0x0005e8000c101114 */
[----:B------:R-:W4:Y:S04]  /*81970*/  LDL.LU.64 R18, [R1+0x438] ;  /* 0x0004380001127983 */ /* 0x000f280000300a00 */
[----:B--2---:R-:W0:Y:S01]  /*81980*/  LDL.LU R14, [R1+0x243c] ;  /* 0x00243c00010e7983 */ /* 0x004e220000300800 */
[----:B------:R-:W-:-:S03]  /*81990*/  IMAD.MOV.U32 R0, RZ, RZ, R3 ;  /* 0x000000ffff007224 */ /* 0x000fc600078e0003 */
[----:B------:R-:W2:Y:S01]  /*819a0*/  LDL.LU R16, [R1+0xb0] ;  /* 0x0000b00001107983 */ /* 0x000ea20000300800 */
[----:B---3--:R-:W-:-:S03]  /*819b0*/  F2FP.SATFINITE.E5M2.F32.PACK_AB_MERGE_C R3, R7, R10, RZ ;  /* 0x0000000a0703723e */ /* 0x008fc600048060ff */
[----:B------:R-:W2:Y:S01]  /*819c0*/  LDL.LU R17, [R1+0xb4] ;  /* 0x0000b40001117983 */ /* 0x000ea20000300800 */
[----:B-----5:R-:W-:-:S03]  /*819d0*/  ISETP.LT.AND P3, PT, R8, UR6, !P1 ;  /* 0x0000000608007c0c */ /* 0x020fc6000cf61270 */
[----:B----4-:R3:W-:Y:S01]  /*819e0*/  @P0 STG.E.U8 desc[UR20][R20.64], R2 ;  /* 0x0000000214000986 */ /* 0x0107e2000c101114 */
[----:B------:R-:W-:Y:S01]  /*819f0*/  SHF.R.S32.HI R0, RZ, 0x8, R0 ;  /* 0x00000008ff007819 */ /* 0x000fe20000011400 */
[----:B------:R-:W4:Y:S02]  /*81a00*/  LDCU UR6, c[0x0][0x39c] ;  /* 0x00007380ff0677ac */ /* 0x000f240008000800 */
[----:B------:R-:W5:Y:S04]  /*81a10*/  LDL.LU.64 R8, [R1+0x430] ;  /* 0x0004300001087983 */ /* 0x000f680000300a00 */
[----:B------:R-:W2:Y:S01]  /*81a20*/  LDL.LU R10, [R1+0x2444] ;  /* 0x00244400010a7983 */ /* 0x000ea20000300800 */
[----:B---3--:R-:W-:-:S03]  /*81a30*/  PRMT R2, R3, 0x9910, RZ ;  /* 0x0000991003027816 */ /* 0x008fc600000000ff */
[----:B------:R-:W3:Y:S04]  /*81a40*/  LDL.LU.64 R20, [R1+0x428] ;  /* 0x0004280001147983 */ /* 0x000ee80000300a00 */
[----:B------:R4:W-:Y:S01]  /*81a50*/  @P2 STG.E.U8 desc[UR20][R4.64], R0 ;  /* 0x0000000004002986 */ /* 0x0009e2000c101114 */
[----:B-1----:R-:W-:Y:S01]  /*81a60*/  ISETP.LT.AND P0, PT, R6, UR5, !P1 ;  /* 0x0000000506007c0c */ /* 0x002fe2000cf01270 */
[----:B------:R-:W1:Y:S02]  /*81a70*/  LDCU UR5, c[0x0][0x39c] ;  /* 0x00007380ff0577ac */ /* 0x000e640008000800 */
[----:B----4-:R-:W4:Y:S01]  /*81a80*/  LDL.LU R4, [R1+0x2440] ;  /* 0x0024400001047983 */ /* 0x010f220000300800 */
[----:B------:R-:W-:-:S03]  /*81a90*/  IMAD.MOV.U32 R0, RZ, RZ, R2 ;  /* 0x000000ffff007224 */ /* 0x000fc600078e0002 */
[----:B------:R-:W3:Y:S04]  /*81aa0*/  LDL.LU R15, [R1+0xb8] ;  /* 0x0000b800010f7983 */ /* 0x000ee80000300800 */
[----:B------:R-:W3:Y:S04]  /*81ab0*/  LDL.LU R5, [R1+0xbc] ;  /* 0x0000bc0001057983 */ /* 0x000ee80000300800 */
[----:B------:R-:W3:Y:S04]  /*81ac0*/  LDL.LU.64 R6, [R1+0x420] ;  /* 0x0004200001067983 */ /* 0x000ee80000300a00 */
[----:B------:R-:W3:Y:S01]  /*81ad0*/  LDL.LU R2, [R1+0xa8] ;  /* 0x0000a80001027983 */ /* 0x000ee20000300800 */
[----:B0-----:R-:W-:Y:S01]  /*81ae0*/  ISETP.LT.AND P2, PT, R14, UR4, !P1 ;  /* 0x000000040e007c0c */ /* 0x001fe2000cf41270 */
[----:B------:R-:W0:Y:S02]  /*81af0*/  LDCU UR4, c[0x0][0x39c] ;  /* 0x00007380ff0477ac */ /* 0x000e240008000800 */
[----:B------:R0:W-:Y:S04]  /*81b00*/  @P5 STG.E.U8 desc[UR20][R12.64], R3 ;  /* 0x000000030c005986 */ /* 0x0001e8000c101114 */
[----:B------:R-:W1:Y:S01]  /*81b10*/  LDL.LU R14, [R1+0x2430] ;  /* 0x00243000010e7983 */ /* 0x000e620000300800 */
[----:B--2---:R-:W-:Y:S01]  /*81b20*/  ISETP.LT.AND P5, PT, R10, UR8, !P1 ;  /* 0x000000080a007c0c */ /* 0x004fe2000cfa1270 */
[----:B------:R-:W2:Y:S02]  /*81b30*/  LDCU UR8, c[0x0][0x39c] ;  /* 0x00007380ff0877ac */ /* 0x000ea40008000800 */
[----:B------:R-:W2:Y:S01]  /*81b40*/  LDL.LU R10, [R1+0x2434] ;  /* 0x00243400010a7983 */ /* 0x000ea20000300800 */
[----:B------:R-:W-:-:S03]  /*81b50*/  SHF.R.S32.HI R0, RZ, 0x8, R0 ;  /* 0x00000008ff007819 */ /* 0x000fc60000011400 */
[----:B0-----:R-:W2:Y:S04]  /*81b60*/  LDL.LU.64 R12, [R1+0x418] ;  /* 0x00041800010c7983 */ /* 0x001ea80000300a00 */
[----:B------:R0:W-:Y:S01]  /*81b70*/  @P4 STG.E.U8 desc[UR20][R18.64], R0 ;  /* 0x0000000012004986 */ /* 0x0001e2000c101114 */
[----:B----4-:R-:W-:Y:S01]  /*81b80*/  ISETP.LT.AND P4, PT, R4, UR6, !P1 ;  /* 0x0000000604007c0c */ /* 0x010fe2000cf81270 */
[----:B------:R-:W4:Y:S02]  /*81b90*/  LDCU UR6, c[0x0][0x39c] ;  /* 0x00007380ff0677ac */ /* 0x000f240008000800 */
[----:B------:R-:W4:Y:S04]  /*81ba0*/  LDL.LU R4, [R1+0x2438] ;  /* 0x0024380001047983 */ /* 0x000f280000300800 */
[----:B0-----:R-:W4:Y:S01]  /*81bb0*/  LDL.LU R19, [R1+0xc0] ;  /* 0x0000c00001137983 */ /* 0x001f220000300800 */
[----:B---3--:R-:W-:-:S03]  /*81bc0*/  F2FP.SATFINITE.E5M2.F32.PACK_AB_MERGE_C R2, R11, R2, RZ ;  /* 0x000000020b02723e */ /* 0x008fc600048060ff */
[----:B------:R-:W3:Y:S01]  /*81bd0*/  LDL.LU R11, [R1+0xc4] ;  /* 0x0000c400010b7983 */ /* 0x000ee20000300800 */
[----:B------:R-:W-:-:S05]  /*81be0*/  PRMT R3, R2, 0x9910, RZ ;  /* 0x0000991002037816 */ /* 0x000fca00000000ff */
[----:B------:R-:W-:Y:S01]  /*81bf0*/  IMAD.MOV.U32 R0, RZ, RZ, R3 ;  /* 0x000000ffff007224 */ /* 0x000fe200078e0003 */
[----:B-----5:R0:W-:Y:S04]  /*81c00*/  @P3 STG.E.U8 desc[UR20][R8.64], R2 ;  /* 0x0000000208003986 */ /* 0x0201e8000c101114 */
[----:B------:R-:W-:Y:S02]  /*81c10*/  SHF.R.S32.HI R0, RZ, 0x8, R0 ;  /* 0x00000008ff007819 */ /* 0x000fe40000011400 */
[----:B------:R-:W-:-:S03]  /*81c20*/  F2FP.SATFINITE.E5M2.F32.PACK_AB_MERGE_C R3, R17, R16, RZ ;  /* 0x000000101103723e */ /* 0x000fc600048060ff */
[----:B------:R-:W-:Y:S04]  /*81c30*/  @P0 STG.E.U8 desc[UR20][R20.64], R0 ;  /* 0x0000000014000986 */ /* 0x000fe8000c101114 */
[----:B0-----:R-:W5:Y:S04]  /*81c40*/  LDL.LU.64 R8, [R1+0x410] ;  /* 0x0004100001087983 */ /* 0x001f680000300a00 */
[----:B------:R-:W5:Y:S01]  /*81c50*/  LDL.LU.64 R16, [R1+0x408] ;  /* 0x0004080001107983 */ /* 0x000f620000300a00 */
[----:B-1----:R-:W-:Y:S01]  /*81c60*/  ISETP.LT.AND P3, PT, R14, UR5, !P1 ;  /* 0x000000050e007c0c */ /* 0x002fe2000cf61270 */
[----:B------:R-:W0:Y:S02]  /*81c70*/  LDCU UR5, c[0x0][0x39c] ;  /* 0x00007380ff0577ac */ /* 0x000e240008000800 */
[----:B------:R1:W-:Y:S01]  /*81c80*/  @P2 STG.E.U8 desc[UR20][R6.64], R3 ;  /* 0x0000000306002986 */ /* 0x0003e2000c101114 */
[----:B--2---:R-:W-:Y:S01]  /*81c90*/  ISETP.LT.AND P0, PT, R10, UR4, !P1 ;  /* 0x000000040a007c0c */ /* 0x004fe2000cf01270 */
[----:B------:R-:W2:Y:S02]  /*81ca0*/  LDCU UR4, c[0x0][0x39c] ;  /* 0x00007380ff0477ac */ /* 0x000ea40008000800 */
[----:B------:R-:W0:Y:S04]  /*81cb0*/  LDL.LU R10, [R1+0x2424] ;  /* 0x00242400010a7983 */ /* 0x000e280000300800 */
[----:B------:R-:W2:Y:S04]  /*81cc0*/  LDL.LU R14, [R1+0xcc] ;  /* 0x0000cc00010e7983 */ /* 0x000ea80000300800 */
[----:B-1----:R-:W2:Y:S01]  /*81cd0*/  LDL.LU R7, [R1+0x2428] ;  /* 0x0024280001077983 */ /* 0x002ea20000300800 */
[----:B------:R-:W-:-:S03]  /*81ce0*/  PRMT R2, R3, 0x9910, RZ ;  /* 0x0000991003027816 */ /* 0x000fc600000000ff */
[----:B------:R-:W2:Y:S02]  /*81cf0*/  LDL.LU.64 R20, [R1+0x400] ;  /* 0x0004000001147983 */ /* 0x000ea40000300a00 */
[----:B------:R-:W-:Y:S01]  /*81d00*/  IMAD.MOV.U32 R0, RZ, RZ, R2 ;  /* 0x000000ffff007224 */ /* 0x000fe200078e0002 */
[----:B------:R-:W-:-:S04]  /*81d10*/  F2FP.SATFINITE.E5M2.F32.PACK_AB_MERGE_C R2, R5, R15, RZ ;  /* 0x0000000f0502723e */ /* 0x000fc800048060ff */
[----:B------:R-:W-:Y:S02]  /*81d20*/  SHF.R.S32.HI R0, RZ, 0x8, R0 ;  /* 0x00000008ff007819 */ /* 0x000fe40000011400 */
[----:B------:R-:W-:Y:S02]  /*81d30*/  PRMT R3, R2, 0x9910, RZ ;  /* 0x0000991002037816 */ /* 0x000fe400000000ff */
[----:B----4-:R-:W-:Y:S01]  /*81d40*/  ISETP.LT.AND P2, PT, R4, UR6, !P1 ;  /* 0x0000000604007c0c */ /* 0x010fe2000cf41270 */
[----:B------:R1:W-:Y:S01]  /*81d50*/  @P5 STG.E.U8 desc[UR20][R12.64], R0 ;  /* 0x000000000c005986 */ /* 0x0003e2000c101114 */
[----:B------:R-:W4:Y:S03]  /*81d60*/  LDCU UR6, c[0x0][0x39c] ;  /* 0x00007380ff0677ac */ /* 0x000f260008000800 */
[----:B------:R-:W4:Y:S04]  /*81d70*/  LDL.LU.64 R4, [R1+0x3f8] ;  /* 0x0003f80001047983 */ /* 0x000f280000300a00 */
[----:B------:R-:W4:Y:S01]  /*81d80*/  LDL.LU R15, [R1+0xd0] ;  /* 0x0000d000010f7983 */ /* 0x000f220000300800 */
[----:B-1----:R-:W-:Y:S01]  /*81d90*/  IMAD.MOV.U32 R0, RZ, RZ, R3 ;  /* 0x000000ffff007224 */ /* 0x002fe200078e0003 */
[----:B---3--:R-:W-:-:S02]  /*81da0*/  F2FP.SATFINITE.E5M2.F32.PACK_AB_MERGE_C R3, R11, R19, RZ ;  /* 0x000000130b03723e */ /* 0x008fc400048060ff */
[----:B------:R-:W3:Y:S02]  /*81db0*/  LDL.LU R6, [R1+0xd4] ;  /* 0x0000d40001067983 */ /* 0x000ee40000300800 */
[----:B------:R-:W-:Y:S02]  /*81dc0*/  SHF.R.S32.HI R0, RZ, 0x8, R0 ;  /* 0x00000008ff007819 */ /* 0x000fe40000011400 */
[----:B------:R-:W3:Y:S04]  /*81dd0*/  LDL.LU.64 R12, [R1+0x3f0] ;  /* 0x0003f000010c7983 */ /* 0x000ee80000300a00 */
[----:B-----5:R1:W-:Y:S04]  /*81de0*/  @P4 STG.E.U8 desc[UR20][R8.64], R2 ;  /* 0x0000000208004986 */ /* 0x0203e8000c101114 */
[----:B------:R5:W-:Y:S01]  /*81df0*/  @P3 STG.E.U8 desc[UR20][R16.64], R0 ;  /* 0x0000000010003986 */ /* 0x000be2000c101114 */
[----:B-1----:R-:W-:-:S05]  /*81e00*/  PRMT R2, R3, 0x9910, RZ ;  /* 0x0000991003027816 */ /* 0x002fca00000000ff */
[----:B-----5:R-:W-:Y:S01]  /*81e10*/  IMAD.MOV.U32 R0, RZ, RZ, R2 ;  /* 0x000000ffff007224 */ /* 0x020fe200078e0002 */
[----:B0-----:R-:W-:Y:S01]  /*81e20*/  ISETP.LT.AND P5, PT, R10, UR5, !P1 ;  /* 0x000000050a007c0c */ /* 0x001fe2000cfa1270 */
[----:B------:R-:W0:Y:S01]  /*81e30*/  LDCU UR5, c[0x0][0x39c] ;  /* 0x00007380ff0577ac */ /* 0x000e220008000800 */
[----:B------:R-:W5:Y:S04]  /*81e40*/  LDL.LU R10, [R1+0x242c] ;  /* 0x00242c00010a7983 */ /* 0x000f680000300800 */
[----:B------:R-:W3:Y:S01]  /*81e50*/  LDL.LU R8, [R1+0x2418] ;  /* 0x0024180001087983 */ /* 0x000ee20000300800 */
[----:B--2---:R-:W-:Y:S01]  /*81e60*/  ISETP.LT.AND P4, PT, R7, UR4, !P1 ;  /* 0x0000000407007c0c */ /* 0x004fe2000cf81270 */
[----:B------:R-:W1:Y:S02]  /*81e70*/  LDCU UR4, c[0x0][0x39c] ;  /* 0x00007380ff0477ac */ /* 0x000e640008000800 */
[----:B------:R-:W2:Y:S04]  /*81e80*/  LDL.LU.64 R18, [R1+0x3e8] ;  /* 0x0003e80001127983 */ /* 0x000ea80000300a00 */
[----:B------:R-:W0:Y:S04]  /*81e90*/  LDL.LU R11, [R1+0x241c] ;  /* 0x00241c00010b7983 */ /* 0x000e280000300800 */
[----:B------:R-:W2:Y:S04]  /*81ea0*/  LDL.LU R9, [R1+0xd8] ;  /* 0x0000d80001097983 */ /* 0x000ea80000300800 */
[----:B------:R-:W2:Y:S04]  /*81eb0*/  LDL.LU R7, [R1+0xdc] ;  /* 0x0000dc0001077983 */ /* 0x000ea80000300800 */
[----:B------:R-:W2:Y:S04]  /*81ec0*/  LDL.LU.64 R16, [R1+0x3e0] ;  /* 0x0003e00001107983 */ /* 0x000ea80000300a00 */
[----:B------:R-:W2:Y:S01]  /*81ed0*/  LDL.LU R2, [R1+0xc8] ;  /* 0x0000c80001027983 */ /* 0x000ea20000300800 */
[----:B------:R-:W-:-:S03]  /*81ee0*/  SHF.R.S32.HI R0, RZ, 0x8, R0 ;  /* 0x00000008ff007819 */ /* 0x000fc60000011400 */
[----:B------:R1:W-:Y:S04]  /*81ef0*/  @P0 STG.E.U8 desc[UR20][R20.64], R3 ;  /* 0x0000000314000986 */ /* 0x0003e8000c101114 */
[----:B----4-:R4:W-:Y:S01]  /*81f00*/  @P2 STG.E.U8 desc[UR20][R4.64], R0 ;  /* 0x0000000004002986 */ /* 0x0109e2000c101114 */
[----:B-----5:R-:W-:Y:S01]  /*81f10*/  ISETP.LT.AND P3, PT, R10, UR6, !P1 ;  /* 0x000000060a007c0c */ /* 0x020fe2000cf61270 */
[----:B------:R-:W5:Y:S02]  /*81f20*/  LDCU UR6, c[0x0][0x39c] ;  /* 0x00007380ff0677ac */ /* 0x000f640008000800 */
[----:B------:R-:W5:Y:S01]  /*81f30*/  LDL.LU R10, [R1+0x2420] ;  /* 0x00242000010a7983 */ /* 0x000f620000300800 */
[----:B---3--:R-:W-:Y:S01]  /*81f40*/  ISETP.LT.AND P0, PT, R8, UR8, !P1 ;  /* 0x0000000808007c0c */ /* 0x008fe2000cf01270 */
[----:B------:R-:W3:Y:S02]  /*81f50*/  LDCU UR8, c[0x0][0x39c] ;  /* 0x00007380ff0877ac */ /* 0x000ee40008000800 */
[----:B-1----:R-:W3:Y:S04]  /*81f60*/  LDL.LU R20, [R1+0x2760] ;  /* 0x0027600001147983 */ /* 0x002ee80000300800 */
[----:B------:R-:W3:Y:S01]  /*81f70*/  LDL.LU R8, [R1+0x2408] ;  /* 0x0024080001087983 */ /* 0x000ee20000300800 */
[----:B0-----:R-:W-:Y:S01]  /*81f80*/  ISETP.LT.AND P2, PT, R11, UR5, !P1 ;  /* 0x000000050b007c0c */ /* 0x001fe2000cf41270 */
[----:B------:R-:W0:Y:S02]  /*81f90*/  LDCU UR5, c[0x0][0x39c] ;  /* 0x00007380ff0577ac */ /* 0x000e240008000800 */
[----:B----4-:R-:W4:Y:S04]  /*81fa0*/  LDL.LU.64 R4, [R1+0x2758] ;  /* 0x0027580001047983 */ /* 0x010f280000300a00 */
[----:B------:R-:W4:Y:S01]  /*81fb0*/  LDL.LU R11, [R1+0xe4] ;  /* 0x0000e400010b7983 */ /* 0x000f220000300800 */
[----:B--2---:R-:W-:-:S04]  /*81fc0*/  F2FP.SATFINITE.E5M2.F32.PACK_AB_MERGE_C R2, R14, R2, RZ ;  /* 0x000000020e02723e */ /* 0x004fc800048060ff */
[----:B------:R-:W-:-:S05]  /*81fd0*/  PRMT R3, R2, 0x9910, RZ ;  /* 0x0000991002037816 */ /* 0x000fca00000000ff */
[----:B------:R-:W-:Y:S01]  /*81fe0*/  IMAD.MOV.U32 R0, RZ, RZ, R3 ;  /* 0x000000ffff007224 */ /* 0x000fe200078e0003 */
[----:B------:R-:W-:Y:S02]  /*81ff0*/  F2FP.SATFINITE.E5M2.F32.PACK_AB_MERGE_C R3, R6, R15, RZ ;  /* 0x0000000f0603723e */ /* 0x000fe400048060ff */
[----:B------:R-:W0:Y:S02]  /*82000*/  LDL.LU R6, [R1+0x240c] ;  /* 0x00240c0001067983 */ /* 0x000e240000300800 */
[----:B------:R-:W-:Y:S02]  /*82010*/  SHF.R.S32.HI R0, RZ, 0x8, R0 ;  /* 0x00000008ff007819 */ /* 0x000fe40000011400 */
[----:B------:R1:W-:Y:S04]  /*82020*/  @P5 STG.E.U8 desc[UR20][R12.64], R2 ;  /* 0x000000020c005986 */ /* 0x0003e8000c101114 */
[----:B------:R2:W-:Y:S04]  /*82030*/  @P4 STG.E.U8 desc[UR20][R18.64], R0 ;  /* 0x0000000012004986 */ /* 0x0005e8000c101114 */
[----:B------:R-:W4:Y:S01]  /*82040*/  LDL.LU.64 R14, [R1+0x3d0] ;  /* 0x0003d000010e7983 */ /* 0x000f220000300a00 */
[----:B-1----:R-:W-:-:S03]  /*82050*/  PRMT R2, R3, 0x9910, RZ ;  /* 0x0000991003027816 */ /* 0x002fc600000000ff */
[----:B------:R-:W4:Y:S02]  /*82060*/  LDL.LU.64 R12, [R1+0x3c8] ;  /* 0x0003c800010c7983 */ /* 0x000f240000300a00 */
[----:B--2---:R-:W-:Y:S01]  /*82070*/  IMAD.MOV.U32 R0, RZ, RZ, R2 ;  /* 0x000000ffff007224 */ /* 0x004fe200078e0002 */
[----:B------:R-:W-:Y:S01]  /*82080*/  F2FP.SATFINITE.E5M2.F32.PACK_AB_MERGE_C R2, R7, R9, RZ ;  /* 0x000000090702723e */ /* 0x000fe200048060ff */
[----:B------:R1:W-:Y:S03]  /*82090*/  @P3 STG.E.U8 desc[UR20][R16.64], R3 ;  /* 0x0000000310003986 */ /* 0x0003e6000c101114 */
[----:B------:R-:W-:Y:S02]  /*820a0*/  SHF.R.S32.HI R0, RZ, 0x8, R0 ;  /* 0x00000008ff007819 */ /* 0x000fe40000011400 */
[----:B-1----:R-:W-:Y:S02]  /*820b0*/  PRMT R3, R2, 0x9910, RZ ;  /* 0x0000991002037816 */ /* 0x002fe400000000ff */
[----:B-----5:R-:W-:Y:S01]  /*820c0*/  ISETP.LT.AND P5, PT, R10, UR4, !P1 ;  /* 0x000000040a007c0c */ /* 0x020fe2000cfa1270 */
[----:B------:R-:W1:Y:S01]  /*820d0*/  LDCU UR4, c[0x0][0x39c] ;  /* 0x00007380ff0477ac */ /* 0x000e620008000800 */
[----:B---3--:R-:W-:Y:S01]  /*820e0*/  ISETP.LT.AND P4, PT, R8, UR6, !P1 ;  /* 0x0000000608007c0c */ /* 0x008fe2000cf81270 */
[----:B------:R-:W2:Y:S01]  /*820f0*/  LDCU UR6, c[0x0][0x39c] ;  /* 0x00007380ff0677ac */ /* 0x000ea20008000800 */
[----:B------:R-:W1:Y:S04]  /*82100*/  LDL.LU R8, [R1+0x2410] ;  /* 0x0024100001087983 */ /* 0x000e680000300800 */
[----:B------:R-:W3:Y:S04]  /*82110*/  LDL.LU R21, [R1+0xe8] ;  /* 0x0000e80001157983 */ /* 0x000ee80000300800 */
[----:B------:R-:W2:Y:S04]  /*82120*/  LDL.LU R10, [R1+0x2414] ;  /* 0x00241400010a7983 */ /* 0x000ea80000300800 */
[----:B------:R-:W5:Y:S04]  /*82130*/  LDL.LU.64 R18, [R1+0x3c0] ;  /* 0x0003c00001127983 */ /* 0x000f680000300a00 */
[----:B----4-:R4:W-:Y:S01]  /*82140*/  @P0 STG.E.U8 desc[UR20][R4.64], R0 ;  /* 0x0000000004000986 */ /* 0x0109e2000c101114 */
[----:B0-----:R-:W-:Y:S01]  /*82150*/  ISETP.LT.AND P3, PT, R6, UR5, !P1 ;  /* 0x0000000506007c0c */ /* 0x001fe2000cf61270 */
[----:B----4-:R-:W-:-:S02]  /*82160*/  IMAD.MOV.U32 R0, RZ, RZ, R3 ;  /* 0x000000ffff007224 */ /* 0x010fc400078e0003 */
[----:B------:R-:W4:Y:S01]  /*82170*/  LDL.LU.64 R6, [R1+0x3b8] ;  /* 0x0003b80001067983 */ /* 0x000f220000300a00 */
[----:B------:R-:W0:Y:S03]  /*82180*/  LDCU UR5, c[0x0][0x39c] ;  /* 0x00007380ff0577ac */ /* 0x000e260008000800 */
[----:B------:R-:W0:Y:S04]  /*82190*/  LDL.LU R5, [R1+0x23fc] ;  /* 0x0023fc0001057983 */ /* 0x000e280000300800 */
[----:B------:R-:W3:Y:S04]  /*821a0*/  LDL.LU R4, [R1+0xf0] ;  /* 0x0000f00001047983 */ /* 0x000ee80000300800 */
[----:B------:R-:W3:Y:S04]  /*821b0*/  LDL.LU.64 R16, [R1+0x3b0] ;  /* 0x0003b00001107983 */ /* 0x000ee80000300a00 */
[----:B------:R-:W3:Y:S01]  /*821c0*/  LDL.LU R3, [R1+0xe0] ;  /* 0x0000e00001037983 */ /* 0x000ee20000300800 */
[----:B------:R-:W-:-:S03]  /*821d0*/  SHF.R.S32.HI R0, RZ, 0x8, R0 ;  /* 0x00000008ff007819 */ /* 0x000fc60000011400 */
[----:B------:R0:W-:Y:S04]  /*821e0*/  @P2 STG.E.U8 desc[UR20][R14.64], R2 ;  /* 0x000000020e002986 */ /* 0x0001e8000c101114 */
[----:B------:R0:W-:Y:S01]  /*821f0*/  @P5 STG.E.U8 desc[UR20][R12.64], R0 ;  /* 0x000000000c005986 */ /* 0x0001e2000c101114 */
[----:B-1----:R-:W-:Y:S01]  /*82200*/  ISETP.LT.AND P0, PT, R8, UR4, !P1 ;  /* 0x0000000408007c0c */ /* 0x002fe2000cf01270 */
[----:B------:R-:W1:Y:S02]  /*82210*/  LDCU UR4, c[0x0][0x39c] ;  /* 0x00007380ff0477ac */ /* 0x000e640008000800 */
[----:B------:R-:W4:Y:S01]  /*82220*/  LDL.LU.64 R8, [R1+0x3a8] ;  /* 0x0003a80001087983 */ /* 0x000f220000300a00 */
[----:B--2---:R-:W-:Y:S01]  /*82230*/  ISETP.LT.AND P2, PT, R10, UR6, !P1 ;  /* 0x000000060a007c0c */ /* 0x004fe2000cf41270 */
[----:B------:R-:W2:Y:S02]  /*82240*/  LDCU UR6, c[0x0][0x39c] ;  /* 0x00007380ff0677ac */ /* 0x000ea40008000800 */
[----:B------:R-:W1:Y:S01]  /*82250*/  LDL.LU R10, [R1+0x2404] ;  /* 0x00240400010a7983 */ /* 0x000e620000300800 */
[----:B---3--:R-:W-:-:S03]  /*82260*/  F2FP.SATFINITE.E5M2.F32.PACK_AB_MERGE_C R3, R11, R3, RZ ;  /* 0x000000030b03723e */ /* 0x008fc600048060ff */
[----:B------:R-:W3:Y:S01]  /*82270*/  LDL.LU R11, [R1+0xfc] ;  /* 0x0000fc00010b7983 */ /* 0x000ee20000300800 */
[----:B0-----:R-:W-:-:S03]  /*82280*/  PRMT R2, R3, 0x9910, RZ ;  /* 0x0000991003027816 */ /* 0x001fc600000000ff */
[----:B------:R-:W2:Y:S02]  /*82290*/  LDL.LU.64 R14, [R1+0x3a0] ;  /* 0x0003a000010e7983 */ /* 0x000ea40000300a00 */
[----:B------:R-:W-:Y:S02]  /*822a0*/  IMAD.MOV.U32 R0, RZ, RZ, R2 ;  /* 0x000000ffff007224 */ /* 0x000fe400078e0002 */
[----:B------:R-:W2:Y:S01]  /*822b0*/  LDL.LU R2, [R1+0xec] ;  /* 0x0000ec0001027983 */ /* 0x000ea20000300800 */
[----:B------:R-:W-:Y:S01]  /*822c0*/  ISETP.LT.AND P5, PT, R5, UR5, !P1 ;  /* 0x0000000505007c0c */ /* 0x000fe2000cfa1270 */
[----:B------:R-:W0:Y:S02]  /*822d0*/  LDCU UR5, c[0x0][0x39c] ;  /* 0x00007380ff0577ac */ /* 0x000e240008000800 */
[----:B------:R-:W3:Y:S04]  /*822e0*/  LDL.LU R5, [R1+0x23f8] ;  /* 0x0023f80001057983 */ /* 0x000ee80000300800 */
[----:B------:R-:W3:Y:S04]  /*822f0*/  LDL.LU.64 R12, [R1+0x398] ;  /* 0x00039800010c7983 */ /* 0x000ee80000300a00 */
[----:B-----5:R5:W-:Y:S01]  /*82300*/  @P4 STG.E.U8 desc[UR20][R18.64], R3 ;  /* 0x0000000312004986 */ /* 0x020be2000c101114 */
[----:B--2---:R-:W-:-:S03]  /*82310*/  F2FP.SATFINITE.E5M2.F32.PACK_AB_MERGE_C R2, R2, R21, RZ ;  /* 0x000000150202723e */ /* 0x004fc600048060ff */
[----:B------:R-:W2:Y:S04]  /*82320*/  LDL.LU R21, [R1+0x2750] ;  /* 0x0027500001157983 */ /* 0x000ea80000300800 */
[----:B-----5:R-:W5:Y:S04]  /*82330*/  LDL.LU.64 R18, [R1+0x2748] ;  /* 0x0027480001127983 */ /* 0x020f680000300a00 */
[----:B------:R-:W2:Y:S01]  /*82340*/  LDL.LU R3, [R1+0x2400] ;  /* 0x0024000001037983 */ /* 0x000ea20000300800 */
[----:B------:R-:W-:-:S05]  /*82350*/  SHF.R.S32.HI R0, RZ, 0x8, R0 ;  /* 0x00000008ff007819 */ /* 0x000fca0000011400 */
[----:B----4-:R4:W-:Y:S01]  /*82360*/  @P3 STG.E.U8 desc[UR20][R6.64], R0 ;  /* 0x0000000006003986 */ /* 0x0109e2000c101114 */
[----:B-1----:R-:W-:Y:S01]  /*82370*/  ISETP.LT.AND P3, PT, R10, UR4, !P1 ;  /* 0x000000040a007c0c */ /* 0x002fe2000cf61270 */
[----:B------:R-:W1:Y:S02]  /*82380*/  LDCU UR4, c[0x0][0x39c] ;  /* 0x00007380ff0477ac */ /* 0x000e640008000800 */
[----:B----4-:R-:W4:Y:S04]  /*82390*/  LDL.LU.64 R6, [R1+0x390] ;  /* 0x0003900001067983 */ /* 0x010f280000300a00 */
[----:B------:R-:W1:Y:S01]  /*823a0*/  LDL.LU R10, [R1+0x23f0] ;  /* 0x0023f000010a7983 */ /* 0x000e620000300800 */
[----:B--2---:R-:W-:-:S03]  /*823b0*/  ISETP.LT.AND P4, PT, R3, UR8, !P1 ;  /* 0x0000000803007c0c */ /* 0x004fc6000cf81270 */
[----:B------:R2:W-:Y:S01]  /*823c0*/  @P0 STG.E.U8 desc[UR20][R16.64], R2 ;  /* 0x0000000210000986 */ /* 0x0005e2000c101114 */
[----:B------:R-:W-:Y:S01]  /*823d0*/  PRMT R3, R2, 0x9910, RZ ;  /* 0x0000991002037816 */ /* 0x000fe200000000ff */
[----:B------:R-:W0:Y:S04]  /*823e0*/  LDCU UR8, c[0x0][0x39c] ;  /* 0x00007380ff0877ac */ /* 0x000e280008000800 */
[----:B------:R-:W-:Y:S02]  /*823f0*/  IMAD.MOV.U32 R0, RZ, RZ, R3 ;  /* 0x000000ffff007224 */ /* 0x000fe400078e0003 */
[----:B------:R-:W2:Y:S03]  /*82400*/  LDL.LU R3, [R1+0xf4] ;  /* 0x0000f40001037983 */ /* 0x000ea60000300800 */
[----:B------:R-:W-:-:S02]  /*82410*/  SHF.R.S32.HI R0, RZ, 0x8, R0 ;  /* 0x00000008ff007819 */ /* 0x000fc40000011400 */
[----:B---3--:R-:W-:Y:S01]  /*82420*/  ISETP.LT.AND P0, PT, R5, UR6, !P1 ;  /* 0x0000000605007c0c */ /* 0x008fe2000cf01270 */
[----:B------:R-:W3:Y:S02]  /*82430*/  LDCU UR6, c[0x0][0x39c] ;  /* 0x00007380ff0677ac */ /* 0x000ee40008000800 */
[----:B------:R0:W-:Y:S01]  /*82440*/  @P2 STG.E.U8 desc[UR20][R8.64], R0 ;  /* 0x0000000008002986 */ /* 0x0001e2000c101114 */
[----:B--2---:R-:W-:-:S03]  /*82450*/  F2FP.SATFINITE.E5M2.F32.PACK_AB_MERGE_C R3, R3, R4, RZ ;  /* 0x000000040303723e */ /* 0x004fc600048060ff */
[----:B------:R-:W2:Y:S04]  /*82460*/  LDL.LU R4, [R1+0x2740] ;  /* 0x0027400001047983 */ /* 0x000ea80000300800 */
[----:B------:R-:W2:Y:S04]  /*82470*/  LDL.LU.64 R16, [R1+0x2738] ;  /* 0x0027380001107983 */ /* 0x000ea80000300a00 */
[----:B------:R-:W3:Y:S04]  /*82480*/  LDL.LU R5, [R1+0x23e4] ;  /* 0x0023e40001057983 */ /* 0x000ee80000300800 */
[----:B0-----:R-:W2:Y:S01]  /*82490*/  LDL.LU R0, [R1+0x23f4] ;  /* 0x0023f40001007983 */ /* 0x001ea20000300800 */
[----:B------:R-:W-:-:S03]  /*824a0*/  PRMT R2, R3, 0x9910, RZ ;  /* 0x0000991003027816 */ /* 0x000fc600000000ff */
[----:B------:R-:W3:Y:S01]  /*824b0*/  LDL.LU.64 R8, [R1+0x380] ;  /* 0x0003800001087983 */ /* 0x000ee20000300a00 */
[----:B--2---:R-:W-:Y:S01]  /*824c0*/  ISETP.LT.AND P2, PT, R0, UR5, !P1 ;  /* 0x0000000500007c0c */ /* 0x004fe2000cf41270 */
[----:B------:R-:W-:Y:S02]  /*824d0*/  IMAD.MOV.U32 R0, RZ, RZ, R2 ;  /* 0x000000ffff007224 */ /* 0x000fe400078e0002 */
[----:B------:R0:W-:Y:S01]  /*824e0*/  @P5 STG.E.U8 desc[UR20][R14.64], R3 ;  /* 0x000000030e005986 */ /* 0x0001e2000c101114 */
[----:B------:R-:W2:Y:S03]  /*824f0*/  LDCU UR5, c[0x0][0x39c] ;  /* 0x00007380ff0577ac */ /* 0x000ea60008000800 */
[----:B------:R-:W2:Y:S01]  /*82500*/  LDL.LU R2, [R1+0xf8] ;  /* 0x0000f80001027983 */ /* 0x000ea20000300800 */
[----:B------:R-:W-:Y:S02]  /*82510*/  SHF.R.S32.HI R0, RZ, 0x8, R0 ;  /* 0x00000008ff007819 */ /* 0x000fe40000011400 */
[----:B-1----:R-:W-:Y:S01]  /*82520*/  ISETP.LT.AND P5, PT, R10, UR4, !P1 ;  /* 0x000000040a007c0c */ /* 0x002fe2000cfa1270 */
[----:B------:R-:W1:Y:S02]  /*82530*/  LDCU UR4, c[0x0][0x39c] ;  /* 0x00007380ff0477ac */ /* 0x000e640008000800 */
[----:B------:R1:W-:Y:S01]  /*82540*/  @P4 STG.E.U8 desc[UR20][R12.64], R0 ;  /* 0x000000000c004986 */ /* 0x0003e2000c101114 */
[----:B---3--:R-:W-:Y:S01]  /*82550*/  ISETP.LT.AND P4, PT, R5, UR6, !P1 ;  /* 0x0000000605007c0c */ /* 0x008fe2000cf81270 */
[----:B------:R-:W3:Y:S02]  /*82560*/  LDCU UR6, c[0x0][0x39c] ;  /* 0x00007380ff0677ac */ /* 0x000ee40008000800 */
[----:B0-----:R-:W3:Y:S01]  /*82570*/  LDL.LU.64 R14, [R1+0x2730] ;  /* 0x00273000010e7983 */ /* 0x001ee20000300a00 */
[----:B--2---:R-:W-:-:S03]  /*82580*/  F2FP.SATFINITE.E5M2.F32.PACK_AB_MERGE_C R2, R11, R2, RZ ;  /* 0x000000020b02723e */ /* 0x004fc600048060ff */
[----:B------:R-:W2:Y:S01]  /*82590*/  LDL.LU.64 R10, [R1+0x370] ;  /* 0x00037000010a7983 */ /* 0x000ea20000300a00 */
[----:B------:R-:W-:-:S03]  /*825a0*/  PRMT R3, R2, 0x9910, RZ ;  /* 0x0000991002037816 */ /* 0x000fc600000000ff */
[----:B-1----:R-:W2:Y:S02]  /*825b0*/  LDL.LU.64 R12, [R1+0x2728] ;  /* 0x00272800010c7983 */ /* 0x002ea40000300a00 */
[----:B------:R-:W-:Y:S02]  /*825c0*/  IMAD.MOV.U32 R0, RZ, RZ, R3 ;  /* 0x000000ffff007224 */ /* 0x000fe400078e0003 */
[----:B------:R-:W2:Y:S04]  /*825d0*/  LDL.LU R3, [R1+0x23ec] ;  /* 0x0023ec0001037983 */ /* 0x000ea80000300800 */
[----:B------:R-:W2:Y:S04]  /*825e0*/  LDL.LU R5, [R1+0x2720] ;  /* 0x0027200001057983 */ /* 0x000ea80000300800 */
[----:B----4-:R0:W-:Y:S01]  /*825f0*/  @P3 STG.E.U8 desc[UR20][R6.64], R2 ;  /* 0x0000000206003986 */ /* 0x0101e2000c101114 */
[----:B--2---:R-:W-:-:S03]  /*82600*/  F2FP.SATFINITE.E5M2.F32.PACK_AB_MERGE_C R4, R5, R4, RZ ;  /* 0x000000040504723e */ /* 0x004fc600048060ff */
[----:B------:R-:W2:Y:S04]  /*82610*/  LDL.LU R5, [R1+0x23e8] ;  /* 0x0023e80001057983 */ /* 0x000ea80000300800 */
[----:B0-----:R-:W4:Y:S01]  /*82620*/  LDL.LU.64 R6, [R1+0x2718] ;  /* 0x0027180001067983 */ /* 0x001f220000300a00 */
[----:B------:R-:W-:Y:S02]  /*82630*/  SHF.R.S32.HI R0, RZ, 0x8, R0 ;  /* 0x00000008ff007819 */ /* 0x000fe40000011400 */
[----:B------:R-:W-:-:S03]  /*82640*/  PRMT R2, R4, 0x9910, RZ ;  /* 0x0000991004027816 */ /* 0x000fc600000000ff */
[----:B----4-:R0:W-:Y:S04]  /*82650*/  @P0 STG.E.U8 desc[UR20][R6.64], R0 ;  /* 0x0000000006000986 */ /* 0x0101e8000c101114 */
[----:B0-----:R-:W4:Y:S01]  /*82660*/  LDL.LU.64 R6, [R1+0x2710] ;  /* 0x0027100001067983 */ /* 0x001f220000300a00 */
[----:B------:R-:W-:Y:S01]  /*82670*/  IMAD.MOV.U32 R0, RZ, RZ, R2 ;  /* 0x000000ffff007224 */ /* 0x000fe200078e0002 */
[----:B--2---:R-:W-:Y:S01]  /*82680*/  ISETP.LT.AND P3, PT, R5, UR5, !P1 ;  /* 0x0000000505007c0c */ /* 0x004fe2000cf61270 */
[----:B------:R-:W0:Y:S01]  /*82690*/  LDCU UR5, c[0x0][0x39c] ;  /* 0x00007380ff0577ac */ /* 0x000e220008000800 */
[----:B------:R-:W2:Y:S04]  /*826a0*/  LDL.LU R2, [R1+0x1ed4] ;  /* 0x001ed40001027983 */ /* 0x000ea80000300800 */
[----:B------:R-:W0:Y:S04]  /*826b0*/  LDL.LU R5, [R1+0x1edc] ;  /* 0x001edc0001057983 */ /* 0x000e280000300800 */
[----:B------:R1:W-:Y:S01]  /*826c0*/  @P2 STG.E.U8 desc[UR20][R8.64], R4 ;  /* 0x0000000408002986 */ /* 0x0003e2000c101114 */
[----:B----4-:R-:W-:-:S03]  /*826d0*/  F2FP.SATFINITE.E5M2.F32.PACK_AB_MERGE_C R6, R7, R6, RZ ;  /* 0x000000060706723e */ /* 0x010fc600048060ff */
[----:B------:R-:W3:Y:S04]  /*826e0*/  LDL.LU R7, [R1+0x1ed8] ;  /* 0x001ed80001077983 */ /* 0x000ee80000300800 */
[----:B-1----:R-:W4:Y:S01]  /*826f0*/  LDL.LU.64 R8, [R1+0x2708] ;  /* 0x0027080001087983 */ /* 0x002f220000300a00 */
[----:B------:R-:W-:Y:S02]  /*82700*/  SHF.R.S32.HI R0, RZ, 0x8, R0 ;  /* 0x00000008ff007819 */ /* 0x000fe40000011400 */
[----:B------:R-:W-:Y:S01]  /*82710*/  ISETP.LT.AND P0, PT, R3, UR4, !P1 ;  /* 0x0000000403007c0c */ /* 0x000fe2000cf01270 */
[----:B------:R-:W1:Y:S01]  /*82720*/  LDCU UR4, c[0x0][0x39c] ;  /* 0x00007380ff0477ac */ /* 0x000e620008000800 */
[----:B------:R-:W1:Y:S01]  /*82730*/  LDL.LU R3, [R1+0x1ec4] ;  /* 0x001ec40001037983 */ /* 0x000e620000300800 */
[----:B--2---:R-:W-:-:S02]  /*82740*/  ISETP.LT.AND P2, PT, R2, UR8, !P1 ;  /* 0x0000000802007c0c */ /* 0x004fc4000cf41270 */
[----:B------:R-:W-:Y:S01]  /*82750*/  PRMT R2, R6, 0x9910, RZ ;  /* 0x0000991006027816 */ /* 0x000fe200000000ff */
[----:B------:R-:W2:Y:S01]  /*82760*/  LDCU UR8, c[0x0][0x39c] ;  /* 0x00007380ff0877ac */ /* 0x000ea20008000800 */
[----:B----4-:R4:W-:Y:S04]  /*82770*/  @P5 STG.E.U8 desc[UR20][R8.64], R0 ;  /* 0x0000000008005986 */ /* 0x0109e8000c101114 */
[----:B------:R0:W-:Y:S04]  /*82780*/  @P4 STG.E.U8 desc[UR20][R10.64], R6 ;  /* 0x000000060a004986 */ /* 0x0001e8000c101114 */
[----:B----4-:R-:W4:Y:S04]  /*82790*/  LDL.LU.64 R8, [R1+0x2700] ;  /* 0x0027000001087983 */ /* 0x010f280000300a00 */
[----:B------:R-:W2:Y:S04]  /*827a0*/  LDL.LU R4, [R1+0x1ec8] ;  /* 0x001ec80001047983 */ /* 0x000ea80000300800 */
[----:B0-----:R-:W2:Y:S01]  /*827b0*/  LDL.LU.64 R10, [R1+0x26f8] ;  /* 0x0026f800010a7983 */ /* 0x001ea20000300a00 */
[----:B------:R-:W-:Y:S01]  /*827c0*/  IMAD.MOV.U32 R0, RZ, RZ, R2 ;  /* 0x000000ffff007224 */ /* 0x000fe200078e0002 */
[----:B---3--:R-:W-:Y:S01]  /*827d0*/  ISETP.LT.AND P5, PT, R7, UR6, !P1 ;  /* 0x0000000607007c0c */ /* 0x008fe2000cfa1270 */
[----:B------:R-:W0:Y:S01]  /*827e0*/  LDCU UR6, c[0x0][0x39c] ;  /* 0x00007380ff0677ac */ /* 0x000e220008000800 */
[----:B------:R-:W3:Y:S02]  /*827f0*/  LDL.LU.64 R6, [R1+0x358] ;  /* 0x0003580001067983 */ /* 0x000ee40000300a00 */
[----:B------:R-:W-:-:S02]  /*82800*/  SHF.R.S32.HI R0, RZ, 0x8, R0 ;  /* 0x00000008ff007819 */ /* 0x000fc40000011400 */
[----:B------:R-:W-:Y:S01]  /*82810*/  ISETP.LT.AND P4, PT, R5, UR5, !P1 ;  /* 0x0000000505007c0c */ /* 0x000fe2000cf81270 */
[----:B------:R-:W0:Y:S01]  /*82820*/  LDCU UR5, c[0x0][0x39c] ;  /* 0x00007380ff0577ac */ /* 0x000e220008000800 */
[----:B----4-:R-:W-:Y:S01]  /*82830*/  F2FP.SATFINITE.E5M2.F32.PACK_AB_MERGE_C R8, R9, R8, RZ ;  /* 0x000000080908723e */ /* 0x010fe200048060ff */
[----:B--2---:R2:W-:Y:S04]  /*82840*/  @P3 STG.E.U8 desc[UR20][R10.64], R0 ;  /* 0x000000000a003986 */ /* 0x0045e8000c101114 */
[----:B--2---:R-:W2:Y:S04]  /*82850*/  LDL.LU.64 R10, [R1+0x26f0] ;  /* 0x0026f000010a7983 */ /* 0x004ea80000300a00 */
[----:B------:R-:W4:Y:S04]  /*82860*/  LDL.LU R5, [R1+0x1ecc] ;  /* 0x001ecc0001057983 */ /* 0x000f280000300800 */
[----:B------:R0:W-:Y:S01]  /*82870*/  @P0 STG.E.U8 desc[UR20][R12.64], R8 ;  /* 0x000000080c000986 */ /* 0x0001e2000c101114 */
[----:B-1----:R-:W-:Y:S01]  /*82880*/  ISETP.LT.AND P3, PT, R3, UR4, !P1 ;  /* 0x0000000403007c0c */ /* 0x002fe2000cf61270 */
[----:B------:R-:W1:Y:S02]  /*82890*/  LDCU UR4, c[0x0][0x39c] ;  /* 0x00007380ff0477ac */ /* 0x000e640008000800 */
[----:B0-----:R-:W5:Y:S04]  /*828a0*/  LDL.LU.64 R12, [R1+0x26e8] ;  /* 0x0026e800010c7983 */ /* 0x001f680000300a00 */
[----:B------:R-:W1:Y:S01]  /*828b0*/  LDL.LU R3, [R1+0x1eb0] ;  /* 0x001eb00001037983 */ /* 0x000e620000300800 */
[----:B------:R-:W-:-:S02]  /*828c0*/  PRMT R2, R8, 0x9910, RZ ;  /* 0x0000991008027816 */ /* 0x000fc400000000ff */
[----:B------:R-:W-:Y:S01]  /*828d0*/  ISETP.LT.AND P0, PT, R4, UR6, !P1 ;  /* 0x0000000604007c0c */ /* 0x000fe2000cf01270 */
[----:B------:R-:W5:Y:S01]  /*828e0*/  LDL.LU.64 R8, [R1+0x338] ;  /* 0x0003380001087983 */ /* 0x000f620000300a00 */
[----:B------:R-:W0:Y:S03]  /*828f0*/  LDCU UR6, c[0x0][0x39c] ;  /* 0x00007380ff0677ac */ /* 0x000e260008000800 */
[----:B------:R-:W0:Y:S01]  /*82900*/  LDL.LU R4, [R1+0x1eb8] ;  /* 0x001eb80001047983 */ /* 0x000e220000300800 */
[----:B------:R-:W-:-:S05]  /*82910*/  IMAD.MOV.U32 R0, RZ, RZ, R2 ;  /* 0x000000ffff007224 */ /* 0x000fca00078e0002 */
[----:B------:R-:W-:-:S05]  /*82920*/  SHF.R.S32.HI R0, RZ, 0x8, R0 ;  /* 0x00000008ff007819 */ /* 0x000fca0000011400 */
[----:B---3--:R3:W-:Y:S04]  /*82930*/  @P2 STG.E.U8 desc[UR20][R6.64], R0 ;  /* 0x0000000006002986 */ /* 0x0087e8000c101114 */
[----:B---3--:R-:W3:Y:S01]  /*82940*/  LDL.LU.64 R6, [R1+0x328] ;  /* 0x0003280001067983 */ /* 0x008ee20000300a00 */
[----:B--2---:R-:W-:-:S03]  /*82950*/  F2FP.SATFINITE.E5M2.F32.PACK_AB_MERGE_C R10, R11, R10, RZ ;  /* 0x0000000a0b0a723e */ /* 0x004fc600048060ff */
[----:B------:R-:W2:Y:S01]  /*82960*/  LDL.LU R11, [R1+0x1ec0] ;  /* 0x001ec000010b7983 */ /* 0x000ea20000300800 */
[----:B------:R-:W-:-:S05]  /*82970*/  PRMT R2, R10, 0x9910, RZ ;  /* 0x000099100a027816 */ /* 0x000fca00000000ff */
[----:B------:R-:W-:Y:S01]  /*82980*/  IMAD.MOV.U32 R0, RZ, RZ, R2 ;  /* 0x000000ffff007224 */ /* 0x000fe200078e0002 */
[----:B----4-:R-:W-:Y:S01]  /*82990*/  ISETP.LT.AND P2, PT, R5, UR5, !P1 ;  /* 0x0000000505007c0c */ /* 0x010fe2000cf41270 */
[----:B------:R4:W-:Y:S01]  /*829a0*/  @P5 STG.E.U8 desc[UR20][R14.64], R10 ;  /* 0x0000000a0e005986 */ /* 0x0009e2000c101114 */
[----:B------:R-:W0:Y:S02]  /*829b0*/  LDCU UR5, c[0x0][0x39c] ;  /* 0x00007380ff0577ac */ /* 0x000e240008000800 */
[----:B------:R-:W-:Y:S01]  /*829c0*/  SHF.R.S32.HI R0, RZ, 0x8, R0 ;  /* 0x00000008ff007819 */ /* 0x000fe20000011400 */
[----:B------:R-:W2:Y:S01]  /*829d0*/  LDL.LU R5, [R1+0x1ea4] ;  /* 0x001ea40001057983 */ /* 0x000ea20000300800 */
[----:B-----5:R-:W-:-:S03]  /*829e0*/  F2FP.SATFINITE.E5M2.F32.PACK_AB_MERGE_C R12, R13, R12, RZ ;  /* 0x0000000c0d0c723e */ /* 0x020fc600048060ff */
[----:B------:R5:W-:Y:S01]  /*829f0*/  @P4 STG.E.U8 desc[UR20][R16.64], R0 ;  /* 0x0000000010004986 */ /* 0x000be2000c101114 */
[----:B------:R-:W-:-:S03]  /*82a00*/  PRMT R2, R12, 0x9910, RZ ;  /* 0x000099100c027816 */ /* 0x000fc600000000ff */
[----:B----4-:R-:W4:Y:S01]  /*82a10*/  LDL.LU.64 R14, [R1+0x26e0] ;  /* 0x0026e000010e7983 */ /* 0x010f220000300a00 */
[----:B-1----:R-:W-:Y:S01]  /*82a20*/  ISETP.LT.AND P5, PT, R3, UR4, !P1 ;  /* 0x0000000403007c0c */ /* 0x002fe2000cfa1270 */
[----:B------:R-:W1:Y:S02]  /*82a30*/  LDCU UR4, c[0x0][0x39c] ;  /* 0x00007380ff0477ac */ /* 0x000e640008000800 */
[----:B-----5:R-:W5:Y:S01]  /*82a40*/  LDL.LU.64 R16, [R1+0x26d8] ;  /* 0x0026d80001107983 */ /* 0x020f620000300a00 */
[----:B------:R-:W-:-:S03]  /*82a50*/  IMAD.MOV.U32 R0, RZ, RZ, R2 ;  /* 0x000000ffff007224 */ /* 0x000fc600078e0002 */
[----:B------:R-:W2:Y:S01]  /*82a60*/  LDL.LU.64 R2, [R1+0x340] ;  /* 0x0003400001027983 */ /* 0x000ea20000300a00 */
[----:B0-----:R-:W-:Y:S01]  /*82a70*/  ISETP.LT.AND P4, PT, R4, UR6, !P1 ;  /* 0x0000000604007c0c */ /* 0x001fe2000cf81270 */
[----:B------:R-:W0:Y:S02]  /*82a80*/  LDCU UR6, c[0x0][0x39c] ;  /* 0x00007380ff0677ac */ /* 0x000e240008000800 */
[----:B------:R-:W1:Y:S01]  /*82a90*/  LDL.LU R4, [R1+0x1ea8] ;  /* 0x001ea80001047983 */ /* 0x000e620000300800 */
[----:B------:R-:W-:-:S03]  /*82aa0*/  SHF.R.S32.HI R0, RZ, 0x8, R0 ;  /* 0x00000008ff007819 */ /* 0x000fc60000011400 */
[----:B--2---:R2:W-:Y:S04]  /*82ab0*/  @P3 STG.E.U8 desc[UR20][R2.64], R12 ;  /* 0x0000000c02003986 */ /* 0x0045e8000c101114 */
[----:B--2---:R-:W0:Y:S01]  /*82ac0*/  LDL.LU R3, [R1+0x1eac] ;  /* 0x001eac0001037983 */ /* 0x004e220000300800 */
[----:B----4-:R-:W-:-:S03]  /*82ad0*/  F2FP.SATFINITE.E5M2.F32.PACK_AB_MERGE_C R14, R15, R14, RZ ;  /* 0x0000000e0f0e723e */ /* 0x010fc600048060ff */
[----:B------:R-:W-:Y:S01]  /*82ae0*/  @P0 STG.E.U8 desc[UR20][R8.64], R0 ;  /* 0x0000000008000986 */ /* 0x000fe2000c101114 */
[----:B------:R-:W-:Y:S01]  /*82af0*/  ISETP.LT.AND P0, PT, R5, UR5, !P1 ;  /* 0x0000000505007c0c */ /* 0x000fe2000cf01270 */
[----:B------:R-:W2:Y:S02]  /*82b00*/  LDCU UR5, c[0x0][0x39c] ;  /* 0x00007380ff0577ac */ /* 0x000ea40008000800 */
[----:B------:R4:W-:Y:S04]  /*82b10*/  @P2 STG.E.U8 desc[UR20][R18.64], R14 ;  /* 0x0000000e12002986 */ /* 0x0009e8000c101114 */
[----:B----4-:R-:W4:Y:S04]  /*82b20*/  LDL.LU.64 R18, [R1+0x26d0] ;  /* 0x0026d00001127983 */ /* 0x010f280000300a00 */
[----:B------:R-:W2:Y:S01]  /*82b30*/  LDL.LU R5, [R1+0x1e98] ;  /* 0x001e980001057983 */ /* 0x000ea20000300800 */
[----:B------:R-:W-:-:S02]  /*82b40*/  PRMT R2, R14, 0x9910, RZ ;  /* 0x000099100e027816 */ /* 0x000fc400000000ff */
[----:B-1----:R-:W-:Y:S01]  /*82b50*/  ISETP.LT.AND P2, PT, R4, UR4, !P1 ;  /* 0x0000000404007c0c */ /* 0x002fe2000cf41270 */
[----:B------:R-:W4:Y:S01]  /*82b60*/  LDL.LU.64 R14, [R1+0x310] ;  /* 0x00031000010e7983 */ /* 0x000f220000300a00 */
[----:B-----5:R-:W-:Y:S01]  /*82b70*/  F2FP.SATFINITE.E5M2.F32.PACK_AB_MERGE_C R16, R17, R16, RZ ;  /* 0x000000101110723e */ /* 0x020fe200048060ff */
[----:B------:R-:W-:Y:S01]  /*82b80*/  IMAD.MOV.U32 R0, RZ, RZ, R2 ;  /* 0x000000ffff007224 */ /* 0x000fe200078e0002 */
[----:B------:R-:W-:Y:S01]  /*82b90*/  ISETP.LT.AND P3, PT, R11, UR8, !P1 ;  /* 0x000000080b007c0c */ /* 0x000fe2000cf61270 */
[----:B------:R-:W5:Y:S01]  /*82ba0*/  LDL.LU R4, [R1+0x1e9c] ;  /* 0x001e9c0001047983 */ /* 0x000f620000300800 */
[----:B------:R-:W-:Y:S01]  /*82bb0*/  PRMT R2, R16, 0x9910, RZ ;  /* 0x0000991010027816 */ /* 0x000fe200000000ff */
[----:B------:R-:W5:Y:S01]  /*82bc0*/  LDCU UR4, c[0x0][0x39c] ;  /* 0x00007380ff0477ac */ /* 0x000f620008000800 */
[----:B------:R-:W-:Y:S01]  /*82bd0*/  SHF.R.S32.HI R0, RZ, 0x8, R0 ;  /* 0x00000008ff007819 */ /* 0x000fe20000011400 */
[----:B------:R-:W4:Y:S01]  /*82be0*/  LDL.LU.64 R12, [R1+0x300] ;  /* 0x00030000010c7983 */ /* 0x000f220000300a00 */
[----:B------:R-:W1:Y:S03]  /*82bf0*/  LDCU UR8, c[0x0][0x39c] ;  /* 0x00007380ff0877ac */ /* 0x000e660008000800 */
[----:B---3--:R-:W-:Y:S04]  /*82c00*/  @P5 STG.E.U8 desc[UR20][R6.64], R0 ;  /* 0x0000000006005986 */ /* 0x008fe8000c101114 */
[----:B------:R-:W3:Y:S04]  /*82c10*/  LDL.LU.64 R10, [R1+0x2e0] ;  /* 0x0002e000010a7983 */ /* 0x000ee80000300a00 */
[----:B------:R1:W-:Y:S04]  /*82c20*/  @P4 STG.E.U8 desc[UR20][R20.64], R16 ;  /* 0x0000001014004986 */ /* 0x0003e8000c101114 */
[----:B-1----:R-:W3:Y:S01]  /*82c30*/  LDL.LU.64 R20, [R1+0x26c8] ;  /* 0x0026c80001147983 */ /* 0x002ee20000300a00 */
[----:B------:R-:W-:-:S05]  /*82c40*/  IMAD.MOV.U32 R0, RZ, RZ, R2 ;  /* 0x000000ffff007224 */ /* 0x000fca00078e0002 */
[----:B------:R-:W-:-:S05]  /*82c50*/  SHF.R.S32.HI R0, RZ, 0x8, R0 ;  /* 0x00000008ff007819 */ /* 0x000fca0000011400 */
[----:B------:R1:W-:Y:S01]  /*82c60*/  @P3 STG.E.U8 desc[UR20][R22.64], R0 ;  /* 0x0000000016003986 */ /* 0x0003e2000c101114 */
[----:B0-----:R-:W-:Y:S01]  /*82c70*/  ISETP.LT.AND P5, PT, R3, UR6, !P1 ;  /* 0x0000000603007c0c */ /* 0x001fe2000cfa1270 */
[----:B------:R-:W0:Y:S02]  /*82c80*/  LDCU UR6, c[0x0][0x39c] ;  /* 0x00007380ff0677ac */ /* 0x000e240008000800 */
[----:B------:R-:W0:Y:S04]  /*82c90*/  LDL.LU R3, [R1+0x1ea0] ;  /* 0x001ea00001037983 */ /* 0x000e280000300800 */
[----:B-1----:R-:W3:Y:S04]  /*82ca0*/  LDL.LU.64 R22, [R1+0x26c0] ;  /* 0x0026c00001167983 */ /* 0x002ee80000300a00 */
[----:B------:R-:W3:Y:S01]  /*82cb0*/  LDL.LU R9, [R1+0x1e88] ;  /* 0x001e880001097983 */ /* 0x000ee20000300800 */
[----:B--2---:R-:W-:Y:S01]  /*82cc0*/  ISETP.LT.AND P4, PT, R5, UR5, !P1 ;  /* 0x0000000505007c0c */ /* 0x004fe2000cf81270 */
[----:B------:R-:W1:Y:S02]  /*82cd0*/  LDCU UR5, c[0x0][0x39c] ;  /* 0x00007380ff0577ac */ /* 0x000e640008000800 */
[----:B------:R-:W2:Y:S01]  /*82ce0*/  LDL.LU R5, [R1+0x1e8c] ;  /* 0x001e8c0001057983 */ /* 0x000ea20000300800 */
[----:B-----5:R-:W-:Y:S01]  /*82cf0*/  ISETP.LT.AND P3, PT, R4, UR4, !P1 ;  /* 0x0000000404007c0c */ /* 0x020fe2000cf61270 */
[----:B------:R-:W5:Y:S02]  /*82d00*/  LDCU UR4, c[0x0][0x39c] ;  /* 0x00007380ff0477ac */ /* 0x000f640008000800 */
[----:B------:R-:W5:Y:S01]  /*82d10*/  LDL.LU R4, [R1+0x1e90] ;  /* 0x001e900001047983 */ /* 0x000f620000300800 */
[----:B----4-:R-:W-:-:S03]  /*82d20*/  F2FP.SATFINITE.E5M2.F32.PACK_AB_MERGE_C R18, R19, R18, RZ ;  /* 0x000000121312723e */ /* 0x010fc600048060ff */
[----:B------:R-:W4:Y:S01]  /*82d30*/  LDL.LU.64 R6, [R1+0x2d0] ;  /* 0x0002d00001067983 */ /* 0x000f220000300a00 */
[----:B------:R-:W-:-:S05]  /*82d40*/  PRMT R2, R18, 0x9910, RZ ;  /* 0x0000991012027816 */ /* 0x000fca00000000ff */
[----:B------:R-:W-:Y:S01]  /*82d50*/  IMAD.MOV.U32 R0, RZ, RZ, R2 ;  /* 0x000000ffff007224 */ /* 0x000fe200078e0002 */
[----:B------:R-:W-:Y:S04]  /*82d60*/  @P0 STG.E.U8 desc[UR20][R14.64], R18 ;  /* 0x000000120e000986 */ /* 0x000fe8000c101114 */
[----:B------:R-:W-:-:S05]  /*82d70*/  SHF.R.S32.HI R0, RZ, 0x8, R0 ;  /* 0x00000008ff007819 */ /* 0x000fca0000011400 */
[----:B------:R1:W-:Y:S04]  /*82d80*/  @P2 STG.E.U8 desc[UR20][R24.64], R0 ;  /* 0x0000000018002986 */ /* 0x0003e8000c101114 */
[----:B-1----:R-:W4:Y:S04]  /*82d90*/  LDL.LU.64 R24, [R1+0x26b8] ;  /* 0x0026b80001187983 */ /* 0x002f280000300a00 */
[----:B------:R-:W4:Y:S01]  /*82da0*/  LDL.LU R8, [R1+0x1e78] ;  /* 0x001e780001087983 */ /* 0x000f220000300800 */
[----:B---3--:R-:W-:-:S04]  /*82db0*/  F2FP.SATFINITE.E5M2.F32.PACK_AB_MERGE_C R20, R21, R20, RZ ;  /* 0x000000141514723e */ /* 0x008fc800048060ff */
[----:B------:R-:W-:-:S05]  /*82dc0*/  PRMT R2, R20, 0x9910, RZ ;  /* 0x0000991014027816 */ /* 0x000fca00000000ff */
[----:B------:R-:W-:Y:S01]  /*82dd0*/  IMAD.MOV.U32 R0, RZ, RZ, R2 ;  /* 0x000000ffff007224 */ /* 0x000fe200078e0002 */
[----:B------:R-:W-:Y:S04]  /*82de0*/  @P5 STG.E.U8 desc[UR20][R12.64], R20 ;  /* 0x000000140c005986 */ /* 0x000fe8000c101114 */
[----:B------:R-:W-:-:S05]  /*82df0*/  SHF.R.S32.HI R0, RZ, 0x8, R0 ;  /* 0x00000008ff007819 */ /* 0x000fca0000011400 */
[----:B------:R-:W-:Y:S01]  /*82e00*/  @P4 STG.E.U8 desc[UR20][R10.64], R0 ;  /* 0x000000000a004986 */ /* 0x000fe2000c101114 */
[----:B0-----:R-:W-:Y:S01]  /*82e10*/  ISETP.LT.AND P0, PT, R3, UR6, !P1 ;  /* 0x0000000603007c0c */ /* 0x001fe2000cf01270 */
[----:B------:R-:W0:Y:S02]  /*82e20*/  LDCU UR6, c[0x0][0x39c] ;  /* 0x00007380ff0677ac */ /* 0x000e240008000800 */
[----:B------:R-:W3:Y:S01]  /*82e30*/  LDL.LU R3, [R1+0x1e7c] ;  /* 0x001e7c0001037983 */ /* 0x000ee20000300800 */
[----:B------:R-:W-:-:S05]  /*82e40*/  F2FP.SATFINITE.E5M2.F32.PACK_AB_MERGE_C R22, R23, R22, RZ ;  /* 0x000000161716723e */ /* 0x000fca00048060ff */
[----:B------:R1:W-:Y:S01]  /*82e50*/  @P3 STG.E.U8 desc[UR20][R26.64], R22 ;  /* 0x000000161a003986 */ /* 0x0003e2000c101114 */
[----:B--2---:R-:W-:Y:S01]  /*82e60*/  ISETP.LT.AND P5, PT, R5, UR8, !P1 ;  /* 0x0000000805007c0c */ /* 0x004fe2000cfa1270 */
[----:B------:R-:W2:Y:S02]  /*82e70*/  LDCU UR8, c[0x0][0x39c] ;  /* 0x00007380ff0877ac */ /* 0x000ea40008000800 */
[----:B------:R-:W2:Y:S04]  /*82e80*/  LDL.LU R5, [R1+0x1e80] ;  /* 0x001e800001057983 */ /* 0x000ea80000300800 */
[----:B-1----:R-:W2:Y:S01]  /*82e90*/  LDL.LU.64 R26, [R1+0x26b0] ;  /* 0x0026b000011a7983 */ /* 0x002ea20000300a00 */
[----:B-----5:R-:W-:Y:S01]  /*82ea0*/  ISETP.LT.AND P4, PT, R4, UR4, !P1 ;  /* 0x0000000404007c0c */ /* 0x020fe2000cf81270 */
[----:B------:R-:W1:Y:S02]  /*82eb0*/  LDCU UR4, c[0x0][0x39c] ;  /* 0x00007380ff0477ac */ /* 0x000e640008000800 */
[----:B------:R-:W5:Y:S04]  /*82ec0*/  LDL.LU R4, [R1+0x1e6c] ;  /* 0x001e6c0001047983 */ /* 0x000f680000300800 */
[----:B------:R-:W5:Y:S01]  /*82ed0*/  LDL.LU.64 R16, [R1+0x2b8] ;  /* 0x0002b80001107983 */ /* 0x000f620000300a00 */
[----:B------:R-:W-:Y:S01]  /*82ee0*/  ISETP.LT.AND P2, PT, R9, UR5, !P1 ;  /* 0x0000000509007c0c */ /* 0x000fe2000cf41270 */
[----:B------:R-:W3:Y:S01]  /*82ef0*/  LDCU UR5, c[0x0][0x39c] ;  /* 0x00007380ff0577ac */ /* 0x000ee20008000800 */
[----:B------:R-:W-:Y:S01]  /*82f00*/  PRMT R2, R22, 0x9910, RZ ;  /* 0x0000991016027816 */ /* 0x000fe200000000ff */
[----:B------:R-:W5:Y:S04]  /*82f10*/  LDL.LU R14, [R1+0x1e70] ;  /* 0x001e7000010e7983 */ /* 0x000f680000300800 */
[----:B------:R-:W-:-:S05]  /*82f20*/  IMAD.MOV.U32 R0, RZ, RZ, R2 ;  /* 0x000000ffff007224 */ /* 0x000fca00078e0002 */
[----:B------:R-:W-:-:S05]  /*82f30*/  SHF.R.S32.HI R0, RZ, 0x8, R0 ;  /* 0x00000008ff007819 */ /* 0x000fca0000011400 */
[----:B----4-:R4:W-:Y:S01]  /*82f40*/  @P0 STG.E.U8 desc[UR20][R6.64], R0 ;  /* 0x0000000006000986 */ /* 0x0109e2000c101114 */
[----:B------:R-:W-:-:S03]  /*82f50*/  F2FP.SATFINITE.E5M2.F32.PACK_AB_MERGE_C R24, R25, R24, RZ ;  /* 0x000000181918723e */ /* 0x000fc600048060ff */
[----:B----4-:R-:W4:Y:S01]  /*82f60*/  LDL.LU R7, [R1+0x1e74] ;  /* 0x001e740001077983 */ /* 0x010f220000300800 */
[----:B------:R-:W-:-:S03]  /*82f70*/  PRMT R2, R24, 0x9910, RZ ;  /* 0x0000991018027816 */ /* 0x000fc600000000ff */
[----:B------:R-:W4:Y:S04]  /*82f80*/  LDL.LU.64 R12, [R1+0x2a8] ;  /* 0x0002a800010c7983 */ /* 0x000f280000300a00 */
[----:B------:R0:W-:Y:S01]  /*82f90*/  @P2 STG.E.U8 desc[UR20][R28.64], R24 ;  /* 0x000000181c002986 */ /* 0x0001e2000c101114 */
[----:B------:R-:W-:-:S05]  /*82fa0*/  IMAD.MOV.U32 R0, RZ, RZ, R2 ;  /* 0x000000ffff007224 */ /* 0x000fca00078e0002 */
[----:B------:R-:W-:-:S05]  /*82fb0*/  SHF.R.S32.HI R0, RZ, 0x8, R0 ;  /* 0x00000008ff007819 */ /* 0x000fca0000011400 */
[----:B------:R1:W-:Y:S01]  /*82fc0*/  @P5 STG.E.U8 desc[UR20][R30.64], R0 ;  /* 0x000000001e005986 */ /* 0x0003e2000c101114 */
[----:B0-----:R-:W-:Y:S01]  /*82fd0*/  ISETP.LT.AND P3, PT, R8, UR6, !P1 ;  /* 0x0000000608007c0c */ /* 0x001fe2000cf61270 */
[----:B------:R-:W0:Y:S01]  /*82fe0*/  LDCU UR6, c[0x0][0x39c] ;  /* 0x00007380ff0677ac */ /* 0x000e220008000800 */
[----:B---3--:R-:W-:Y:S01]  /*82ff0*/  ISETP.LT.AND P0, PT, R3, UR5, !P1 ;  /* 0x0000000503007c0c */ /* 0x008fe2000cf01270 */
[----:B------:R-:W3:Y:S01]  /*83000*/  LDCU UR5, c[0x0][0x39c] ;  /* 0x00007380ff0577ac */ /* 0x000ee20008000800 */
[----:B------:R-:W3:Y:S04]  /*83010*/  LDL.LU R3, [R1+0x1e58] ;  /* 0x001e580001037983 */ /* 0x000ee80000300800 */
[----:B------:R-:W3:Y:S04]  /*83020*/  LDL.LU.64 R10, [R1+0x2a0] ;  /* 0x0002a000010a7983 */ /* 0x000ee80000300a00 */
[----:B------:R-:W3:Y:S04]  /*83030*/  LDL.LU.64 R28, [R1+0x26a8] ;  /* 0x0026a800011c7983 */ /* 0x000ee80000300a00 */
[----:B------:R-:W3:Y:S04]  /*83040*/  LDL.LU R6, [R1+0x1e5c] ;  /* 0x001e5c0001067983 */ /* 0x000ee80000300800 */
[----:B-1----:R-:W3:Y:S01]  /*83050*/  LDL.LU.64 R30, [R1+0x26a0] ;  /* 0x0026a000011e7983 */ /* 0x002ee20000300a00 */
[----:B--2---:R-:W-:-:S04]  /*83060*/  F2FP.SATFINITE.E5M2.F32.PACK_AB_MERGE_C R26, R27, R26, RZ ;  /* 0x0000001a1b1a723e */ /* 0x004fc800048060ff */
[----:B------:R-:W-:-:S05]  /*83070*/  PRMT R2, R26, 0x9910, RZ ;  /* 0x000099101a027816 */ /* 0x000fca00000000ff */
[----:B------:R-:W-:Y:S01]  /*83080*/  IMAD.MOV.U32 R0, RZ, RZ, R2 ;  /* 0x000000ffff007224 */ /* 0x000fe200078e0002 */
[----:B------:R-:W-:Y:S01]  /*83090*/  ISETP.LT.AND P2, PT, R5, UR4, !P1 ;  /* 0x0000000405007c0c */ /* 0x000fe2000cf41270 */
[----:B-----5:R-:W-:Y:S01]  /*830a0*/  @P4 STG.E.U8 desc[UR20][R16.64], R26 ;  /* 0x0000001a10004986 */ /* 0x020fe2000c101114 */
[----:B0-----:R-:W-:Y:S01]  /*830b0*/  ISETP.LT.AND P5, PT, R4, UR6, !P1 ;  /* 0x0000000604007c0c */ /* 0x001fe2000cfa1270 */
[----:B------:R-:W4:Y:S01]  /*830c0*/  LDCU UR4, c[0x0][0x39c] ;  /* 0x00007380ff0477ac */ /* 0x000f220008000800 */
[----:B------:R-:W-:Y:S01]  /*830d0*/  SHF.R.S32.HI R0, RZ, 0x8, R0 ;  /* 0x00000008ff007819 */ /* 0x000fe20000011400 */
[----:B------:R-:W2:Y:S01]  /*830e0*/  LDL.LU R5, [R1+0x1e68] ;  /* 0x001e680001057983 */ /* 0x000ea20000300800 */
[----:B------:R-:W0:Y:S03]  /*830f0*/  LDCU UR6, c[0x0][0x39c] ;  /* 0x00007380ff0677ac */ /* 0x000e260008000800 */
[----:B------:R-:W5:Y:S04]  /*83100*/  LDL.LU.64 R8, [R1+0x290] ;  /* 0x0002900001087983 */ /* 0x000f680000300a00 */
[----:B------:R-:W2:Y:S04]  /*83110*/  LDL.LU R4, [R1+0x1e4c] ;  /* 0x001e4c0001047983 */ /* 0x000ea80000300800 */
[----:B------:R1:W-:Y:S04]  /*83120*/  @P3 STG.E.U8 desc[UR20][R32.64], R0 ;  /* 0x0000000020003986 */ /* 0x0003e8000c101114 */
[----:B-1----:R-:W2:Y:S01]  /*83130*/  LDL.LU.64 R32, [R1+0x2698] ;  /* 0x0026980001207983 */ /* 0x002ea20000300a00 */
[----:B----4-:R-:W-:Y:S01]  /*83140*/  ISETP.LT.AND P3, PT, R7, UR4, !P1 ;  /* 0x0000000407007c0c */ /* 0x010fe2000cf61270 */
[----:B------:R-:W1:Y:S02]  /*83150*/  LDCU UR4, c[0x0][0x39c] ;  /* 0x00007380ff0477ac */ /* 0x000e640008000800 */
[----:B------:R-:W4:Y:S01]  /*83160*/  LDL.LU R7, [R1+0x1e50] ;  /* 0x001e500001077983 */ /* 0x000f220000300800 */
[----:B---3--:R-:W-:Y:S01]  /*83170*/  ISETP.LT.AND P4, PT, R14, UR5, !P1 ;  /* 0x000000050e007c0c */ /* 0x008fe2000cf81270 */
[----:B------:R-:W3:Y:S01]  /*83180*/  LDCU UR5, c[0x0][0x39c] ;  /* 0x00007380ff0577ac */ /* 0x000ee20008000800 */
[----:B------:R-:W-:-:S04]  /*83190*/  F2FP.SATFINITE.E5M2.F32.PACK_AB_MERGE_C R28, R29, R28, RZ ;  /* 0x0000001c1d1c723e */ /* 0x000fc800048060ff */
[----:B------:R-:W-:-:S05]  /*831a0*/  PRMT R2, R28, 0x9910, RZ ;  /* 0x000099101c027816 */ /* 0x000fca00000000ff */
[----:B------:R-:W-:Y:S01]  /*831b0*/  IMAD.MOV.U32 R0, RZ, RZ, R2 ;  /* 0x000000ffff007224 */ /* 0x000fe200078e0002 */
[----:B------:R-:W-:-:S04]  /*831c0*/  F2FP.SATFINITE.E5M2.F32.PACK_AB_MERGE_C R30, R31, R30, RZ ;  /* 0x0000001e1f1e723e */ /* 0x000fc800048060ff */
[----:B------:R-:W-:Y:S01]  /*831d0*/  SHF.R.S32.HI R0, RZ, 0x8, R0 ;  /* 0x00000008ff007819 */ /* 0x000fe20000011400 */
[----:B------:R-:W-:Y:S01]  /*831e0*/  @P0 STG.E.U8 desc[UR20][R12.64], R28 ;  /* 0x0000001c0c000986 */ /* 0x000fe2000c101114 */
[----:B------:R-:W-:Y:S01]  /*831f0*/  ISETP.LT.AND P0, PT, R3, UR8, !P1 ;  /* 0x0000000803007c0c */ /* 0x000fe2000cf01270 */
[----:B------:R-:W0:Y:S02]  /*83200*/  LDCU UR8, c[0x0][0x39c] ;  /* 0x00007380ff0877ac */ /* 0x000e240008000800 */
[----:B------:R-:W-:Y:S04]  /*83210*/  @P2 STG.E.U8 desc[UR20][R10.64], R0 ;  /* 0x000000000a002986 */ /* 0x000fe8000c101114 */
[----:B------:R-:W4:Y:S04]  /*83220*/  LDL.LU R3, [R1+0x1e54] ;  /* 0x001e540001037983 */ /* 0x000f280000300800 */
[----:B------:R0:W-:Y:S04]  /*83230*/  @P5 STG.E.U8 desc[UR20][R34.64], R30 ;  /* 0x0000001e22005986 */ /* 0x0001e8000c101114 */
[----:B0-----:R-:W4:Y:S01]  /*83240*/  LDL.LU.64 R34, [R1+0x2690] ;  /* 0x0026900001227983 */ /* 0x001f220000300a00 */
[----:B------:R-:W-:-:S03]  /*83250*/  PRMT R2, R30, 0x9910, RZ ;  /* 0x000099101e027816 */ /* 0x000fc600000000ff */
[----:B------:R-:W4:Y:S02]  /*83260*/  LDL.LU.64 R16, [R1+0x558] ;  /* 0x0005580001107983 */ /* 0x000f240000300a00 */
[----:B------:R-:W-:Y:S01]  /*83270*/  IMAD.MOV.U32 R0, RZ, RZ, R2 ;  /* 0x000000ffff007224 */ /* 0x000fe200078e0002 */
[----:B------:R-:W-:Y:S01]  /*83280*/  ISETP.LT.AND P2, PT, R6, UR6, !P1 ;  /* 0x0000000606007c0c */ /* 0x000fe2000cf41270 */
[----:B------:R-:W4:Y:S01]  /*83290*/  LDL.LU R14, [R1+0x1e40] ;  /* 0x001e4000010e7983 */ /* 0x000f220000300800 */
[----:B--2---:R-:W-:-:S03]  /*832a0*/  F2FP.SATFINITE.E5M2.F32.PACK_AB_MERGE_C R32, R33, R32, RZ ;  /* 0x000000202120723e */ /* 0x004fc600048060ff */
[----:B------:R-:W2:Y:S01]  /*832b0*/  LDL.LU R6, [R1+0x1e44] ;  /* 0x001e440001067983 */ /* 0x000ea20000300800 */
[----:B------:R-:W-:Y:S01]  /*832c0*/  SHF.R.S32.HI R0, RZ, 0x8, R0 ;  /* 0x00000008ff007819 */ /* 0x000fe20000011400 */
[----:B------:R-:W4:Y:S02]  /*832d0*/  LDCU UR6, c[0x0][0x39c] ;  /* 0x00007380ff0677ac */ /* 0x000f240008000800 */
[----:B------:R-:W2:Y:S04]  /*832e0*/  LDL.LU.64 R12, [R1+0x568] ;  /* 0x00056800010c7983 */ /* 0x000ea80000300a00 */
[----:B-----5:R0:W-:Y:S01]  /*832f0*/  @P4 STG.E.U8 desc[UR20][R8.64], R0 ;  /* 0x0000000008004986 */ /* 0x0201e2000c101114 */
[----:B-1----:R-:W-:Y:S01]  /*83300*/  ISETP.LT.AND P4, PT, R4, UR4, !P1 ;  /* 0x0000000404007c0c */ /* 0x002fe2000cf81270 */
[----:B------:R-:W1:Y:S02]  /*83310*/  LDCU UR4, c[0x0][0x39c] ;  /* 0x00007380ff0477ac */ /* 0x000e640008000800 */
[----:B------:R-:W5:Y:S01]  /*83320*/  LDL.LU R4, [R1+0x1e48] ;  /* 0x001e480001047983 */ /* 0x000f620000300800 */
[----:B------:R-:W-:-:S03]  /*83330*/  PRMT R2, R32, 0x9910, RZ ;  /* 0x0000991020027816 */ /* 0x000fc600000000ff */
[----:B------:R-:W5:Y:S04]  /*83340*/  LDL.LU.64 R10, [R1+0x560] ;  /* 0x00056000010a7983 */ /* 0x000f680000300a00 */
[----:B------:R1:W-:Y:S01]  /*83350*/  @P3 STG.E.U8 desc[UR20][R36.64], R32 ;  /* 0x0000002024003986 */ /* 0x0003e2000c101114 */
[----:B0-----:R-:W-:-:S03]  /*83360*/  IMAD.MOV.U32 R0, RZ, RZ, R2 ;  /* 0x000000ffff007224 */ /* 0x001fc600078e0002 */
[----:B-1----:R-:W5:Y:S02]  /*83370*/  LDL.LU.64 R36, [R1+0x2688] ;  /* 0x0026880001247983 */ /* 0x002f640000300a00 */
[----:B------:R-:W-:Y:S02]  /*83380*/  SHF.R.S32.HI R0, RZ, 0x8, R0 ;  /* 0x00000008ff007819 */ /* 0x000fe40000011400 */
[----:B---3--:R-:W-:Y:S01]  /*83390*/  ISETP.LT.AND P5, PT, R5, UR5, !P1 ;  /* 0x0000000505007c0c */ /* 0x008fe2000cfa1270 */
[----:B------:R-:W0:Y:S01]  /*833a0*/  LDCU UR5, c[0x0][0x39c] ;  /* 0x00007380ff0577ac */ /* 0x000e220008000800 */
[----:B------:R-:W3:Y:S04]  /*833b0*/  LDL.LU R5, [R1+0x1e30] ;  /* 0x001e300001057983 */ /* 0x000ee80000300800 */
[----:B------:R1:W-:Y:S04]  /*833c0*/  @P0 STG.E.U8 desc[UR20][R38.64], R0 ;  /* 0x0000000026000986 */ /* 0x0003e8000c101114 */
[----:B-1----:R-:W3:Y:S01]  /*833d0*/  LDL.LU.64 R38, [R1+0x2680] ;  /* 0x0026800001267983 */ /* 0x002ee20000300a00 */
[----:B----4-:R-:W-:Y:S01]  /*833e0*/  ISETP.LT.AND P3, PT, R7, UR6, !P1 ;  /* 0x0000000607007c0c */ /* 0x010fe2000cf61270 */
[----:B------:R-:W2:Y:S02]  /*833f0*/  LDCU UR6, c[0x0][0x39c] ;  /* 0x00007380ff0677ac */ /* 0x000ea40008000800 */
[----:B------:R-:W4:Y:S04]  /*83400*/  LDL.LU R7, [R1+0x1e34] ;  /* 0x001e340001077983 */ /* 0x000f280000300800 */
[----:B------:R-:W4:Y:S01]  /*83410*/  LDL.LU.64 R8, [R1+0x278] ;  /* 0x0002780001087983 */ /* 0x000f220000300a00 */
[----:B------:R-:W-:-:S04]  /*83420*/  F2FP.SATFINITE.E5M2.F32.PACK_AB_MERGE_C R34, R35, R34, RZ ;  /* 0x000000222322723e */ /* 0x000fc800048060ff */
[----:B------:R-:W-:-:S05]  /*83430*/  PRMT R2, R34, 0x9910, RZ ;  /* 0x0000991022027816 */ /* 0x000fca00000000ff */
[----:B------:R-:W-:Y:S01]  /*83440*/  IMAD.MOV.U32 R0, RZ, RZ, R2 ;  /* 0x000000ffff007224 */ /* 0x000fe200078e0002 */
[----:B0-----:R-:W-:Y:S01]  /*83450*/  ISETP.LT.AND P0, PT, R3, UR5, !P1 ;  /* 0x0000000503007c0c */ /* 0x001fe2000cf01270 */
[----:B------:R-:W-:Y:S01]  /*83460*/  @P2 STG.E.U8 desc[UR20][R16.64], R34 ;  /* 0x0000002210002986 */ /* 0x000fe2000c101114 */
[----:B------:R-:W0:Y:S02]  /*83470*/  LDCU UR5, c[0x0][0x39c] ;  /* 0x00007380ff0577ac */ /* 0x000e240008000800 */
[----:B------:R-:W-:Y:S01]  /*83480*/  SHF.R.S32.HI R0, RZ, 0x8, R0 ;  /* 0x00000008ff007819 */ /* 0x000fe20000011400 */
[----:B------:R-:W4:Y:S04]  /*83490*/  LDL.LU R3, [R1+0x1e38] ;  /* 0x001e380001037983 */ /* 0x000f280000300800 */
[----:B------:R1:W-:Y:S04]  /*834a0*/  @P5 STG.E.U8 desc[UR20][R40.64], R0 ;  /* 0x0000000028005986 */ /* 0x0003e8000c101114 */
[----:B-1----:R-:W4:Y:S01]  /*834b0*/  LDL.LU.64 R40, [R1+0x2678] ;  /* 0x0026780001287983 */ /* 0x002f220000300a00 */
[----:B--2---:R-:W-:Y:S01]  /*834c0*/  ISETP.LT.AND P5, PT, R6, UR6, !P1 ;  /* 0x0000000606007c0c */ /* 0x004fe2000cfa1270 */
[----:B------:R-:W1:Y:S01]  /*834d0*/  LDCU UR6, c[0x0][0x39c] ;  /* 0x00007380ff0677ac */ /* 0x000e620008000800 */
[----:B-----5:R-:W-:Y:S01]  /*834e0*/  F2FP.SATFINITE.E5M2.F32.PACK_AB_MERGE_C R36, R37, R36, RZ ;  /* 0x000000242524723e */ /* 0x020fe200048060ff */
[----:B------:R-:W2:Y:S03]  /*834f0*/  LDL.LU R6, [R1+0x1e20] ;  /* 0x001e200001067983 */ /* 0x000ea60000300800 */
[----:B------:R-:W-:-:S05]  /*83500*/  PRMT R2, R36, 0x9910, RZ ;  /* 0x0000991024027816 */ /* 0x000fca00000000ff */
[----:B------:R-:W-:Y:S01]  /*83510*/  IMAD.MOV.U32 R0, RZ, RZ, R2 ;  /* 0x000000ffff007224 */ /* 0x000fe200078e0002 */
[----:B------:R-:W-:Y:S04]  /*83520*/  @P4 STG.E.U8 desc[UR20][R12.64], R36 ;  /* 0x000000240c004986 */ /* 0x000fe8000c101114 */
[----:B------:R-:W-:Y:S02]  /*83530*/  SHF.R.S32.HI R0, RZ, 0x8, R0 ;  /* 0x00000008ff007819 */ /* 0x000fe40000011400 */
[----:B------:R-:W-:Y:S01]  /*83540*/  ISETP.LT.AND P4, PT, R4, UR8, !P1 ;  /* 0x0000000804007c0c */ /* 0x000fe2000cf81270 */
[----:B------:R-:W5:Y:S01]  /*83550*/  LDCU UR8, c[0x0][0x39c] ;  /* 0x00007380ff0877ac */ /* 0x000f620008000800 */
[----:B------:R-:W-:Y:S02]  /*83560*/  ISETP.LT.AND P2, PT, R14, UR4, !P1 ;  /* 0x000000040e007c0c */ /* 0x000fe4000cf41270 */
[----:B---3--:R-:W-:Y:S01]  /*83570*/  F2FP.SATFINITE.E5M2.F32.PACK_AB_MERGE_C R38, R39, R38, RZ ;  /* 0x000000262726723e */ /* 0x008fe200048060ff */
[----:B------:R-:W-:Y:S01]  /*83580*/  @P3 STG.E.U8 desc[UR20][R10.64], R0 ;  /* 0x000000000a003986 */ /* 0x000fe2000c101114 */
[----:B0-----:R-:W-:Y:S01]  /*83590*/  ISETP.LT.AND P3, PT, R5, UR5, !P1 ;  /* 0x0000000505007c0c */ /* 0x001fe2000cf61270 */
[----:B------:R-:W4:Y:S02]  /*835a0*/  LDCU UR4, c[0x0][0x39c] ;  /* 0x00007380ff0477ac */ /* 0x000f240008000800 */
[----:B------:R-:W3:Y:S01]  /*835b0*/  LDL.LU R4, [R1+0x1e28] ;  /* 0x001e280001047983 */ /* 0x000ee20000300800 */
[----:B------:R-:W-:Y:S01]  /*835c0*/  PRMT R2, R38, 0x9910, RZ ;  /* 0x0000991026027816 */ /* 0x000fe200000000ff */
[----:B------:R-:W2:Y:S02]  /*835d0*/  LDCU UR5, c[0x0][0x39c] ;  /* 0x00007380ff0577ac */ /* 0x000ea40008000800 */
[----:B------:R-:W5:Y:S04]  /*835e0*/  LDL.LU.64 R14, [R1+0x260] ;  /* 0x00026000010e7983 */ /* 0x000f680000300a00 */
[----:B------:R-:W5:Y:S04]  /*835f0*/  LDL.LU R5, [R1+0x1e2c] ;  /* 0x001e2c0001057983 */ /* 0x000f680000300800 */
[----:B------:R0:W-:Y:S04]  /*83600*/  @P0 STG.E.U8 desc[UR20][R42.64], R38 ;  /* 0x000000262a000986 */ /* 0x0001e8000c101114 */
[----:B0-----:R-:W5:Y:S01]  /*83610*/  LDL.LU.64 R42, [R1+0x2670] ;  /* 0x00267000012a7983 */ /* 0x001f620000300a00 */
[----:B------:R-:W-:-:S03]  /*83620*/  SHF.R.S32.HI R2, RZ, 0x8, R2 ;  /* 0x00000008ff027819 */ /* 0x000fc60000011402 */
[----:B------:R-:W5:Y:S01]  /*83630*/  LDL.LU R12, [R1+0x1e1c] ;  /* 0x001e1c00010c7983 */ /* 0x000f620000300800 */
[----:B----4-:R-:W-:Y:S01]  /*83640*/  ISETP.LT.AND P0, PT, R7, UR4, !P1 ;  /* 0x0000000407007c0c */ /* 0x010fe2000cf01270 */
[----:B------:R-:W3:Y:S02]  /*83650*/  LDCU UR4, c[0x0][0x39c] ;  /* 0x00007380ff0477ac */ /* 0x000ee40008000800 */
[----:B------:R0:W-:Y:S04]  /*83660*/  @P2 STG.E.U8 desc[UR20][R8.64], R2 ;  /* 0x0000000208002986 */ /* 0x0001e8000c101114 */
[----:B0-----:R-:W4:Y:S01]  /*83670*/  LDL.LU.64 R8, [R1+0x250] ;  /* 0x0002500001087983 */ /* 0x001f220000300a00 */
[----:B-1----:R-:W-:Y:S01]  /*83680*/  ISETP.LT.AND P2, PT, R3, UR6, !P1 ;  /* 0x0000000603007c0c */ /* 0x002fe2000cf41270 */
[----:B------:R-:W0:Y:S02]  /*83690*/  LDCU UR6, c[0x0][0x39c] ;  /* 0x00007380ff0677ac */ /* 0x000e240008000800 */
[----:B------:R-:W4:Y:S04]  /*836a0*/  LDL.LU R3, [R1+0x1e18] ;  /* 0x001e180001037983 */ /* 0x000f280000300800 */
[----:B------:R-:W4:Y:S04]  /*836b0*/  LDL.LU.64 R10, [R1+0x248] ;  /* 0x00024800010a7983 */ /* 0x000f280000300a00 */
[----:B------:R-:W4:Y:S01]  /*836c0*/  LDL.LU R7, [R1+0x1e14] ;  /* 0x001e140001077983 */ /* 0x000f220000300800 */
[----:B------:R-:W-:-:S04]  /*836d0*/  F2FP.SATFINITE.E5M2.F32.PACK_AB_MERGE_C R40, R41, R40, RZ ;  /* 0x000000282928723e */ /* 0x000fc800048060ff */
[----:B------:R-:W-:Y:S01]  /*836e0*/  PRMT R0, R40, 0x9910, RZ ;  /* 0x0000991028007816 */ /* 0x000fe200000000ff */
[----:B------:R1:W-:Y:S03]  /*836f0*/  @P5 STG.E.U8 desc[UR20][R44.64], R40 ;  /* 0x000000282c005986 */ /* 0x0003e6000c101114 */
[----:B------:R-:W-:Y:S01]  /*83700*/  SHF.R.S32.HI R0, RZ, 0x8, R0 ;  /* 0x00000008ff007819 */ /* 0x000fe20000011400 */
[----:B-1----:R-:W4:Y:S04]  /*83710*/  LDL.LU.64 R44, [R1+0x2668] ;  /* 0x00266800012c7983 */ /* 0x002f280000300a00 */
[----:B------:R1:W-:Y:S04]  /*83720*/  @P4 STG.E.U8 desc[UR20][R46.64], R0 ;  /* 0x000000002e004986 */ /* 0x0003e8000c101114 */
[----:B-1----:R-:W4:Y:S01]  /*83730*/  LDL.LU.64 R46, [R1+0x2660] ;  /* 0x00266000012e7983 */ /* 0x002f220000300a00 */
[----:B--2---:R-:W-:Y:S01]  /*83740*/  ISETP.LT.AND P5, PT, R6, UR5, !P1 ;  /* 0x0000000506007c0c */ /* 0x004fe2000cfa1270 */
[----:B------:R-:W1:Y:S02]  /*83750*/  LDCU UR5, c[0x0][0x39c] ;  /* 0x00007380ff0577ac */ /* 0x000e640008000800 */
[----:B------:R-:W2:Y:S01]  /*83760*/  LDL.LU R6, [R1+0x1e08] ;  /* 0x001e080001067983 */ /* 0x000ea20000300800 */
[----:B---3--:R-:W-:Y:S01]  /*83770*/  ISETP.LT.AND P4, PT, R4, UR4, !P1 ;  /* 0x0000000404007c0c */ /* 0x008fe2000cf81270 */
[----:B------:R-:W3:Y:S02]  /*83780*/  LDCU UR4, c[0x0][0x39c] ;  /* 0x00007380ff0477ac */ /* 0x000ee40008000800 */
[----:B------:R-:W2:Y:S01]  /*83790*/  LDL.LU R4, [R1+0x1e04] ;  /* 0x001e040001047983 */ /* 0x000ea20000300800 */
[----:B-----5:R-:W-:-:S04]  /*837a0*/  F2FP.SATFINITE.E5M2.F32.PACK_AB_MERGE_C R42, R43, R42, RZ ;  /* 0x0000002a2b2a723e */ /* 0x020fc800048060ff */
[----:B------:R-:W-:-:S04]  /*837b0*/  PRMT R2, R42, 0x9910, RZ ;  /* 0x000099102a027816 */ /* 0x000fc800000000ff */
[----:B------:R-:W-:Y:S01]  /*837c0*/  SHF.R.S32.HI R2, RZ, 0x8, R2 ;  /* 0x00000008ff027819 */ /* 0x000fe20000011402 */
[----:B------:R-:W-:Y:S04]  /*837d0*/  @P3 STG.E.U8 desc[UR20][R14.64], R42 ;  /* 0x0000002a0e003986 */ /* 0x000fe8000c101114 */
[----:B------:R5:W-:Y:S04]  /*837e0*/  @P0 STG.E.U8 desc[UR20][R48.64], R2 ;  /* 0x0000000230000986 */ /* 0x000be8000c101114 */
[----:B-----5:R-:W5:Y:S01]  /*837f0*/  LDL.LU.64 R48, [R1+0x2658] ;  /* 0x0026580001307983 */ /* 0x020f620000300a00 */
[----:B0-----:R-:W-:Y:S01]  /*83800*/  ISETP.LT.AND P3, PT, R5, UR6, !P1 ;  /* 0x0000000605007c0c */ /* 0x001fe2000cf61270 */
[----:B------:R-:W2:Y:S02]  /*83810*/  LDCU UR6, c[0x0][0x39c] ;  /* 0x00007380ff0677ac */ /* 0x000ea40008000800 */
[----:B------:R-:W5:Y:S01]  /*83820*/  LDL.LU R5, [R1+0x1dfc] ;  /* 0x001dfc0001057983 */ /* 0x000f620000300800 */
[----:B-1----:R-:W-:Y:S01]  /*83830*/  ISETP.LT.AND P0, PT, R12, UR5, !P1 ;  /* 0x000000050c007c0c */ /* 0x002fe2000cf01270 */
[----:B------:R-:W0:Y:S01]  /*83840*/  LDCU UR5, c[0x0][0x39c] ;  /* 0x00007380ff0577ac */ /* 0x000e220008000800 */
[----:B----4-:R-:W-:-:S04]  /*83850*/  F2FP.SATFINITE.E5M2.F32.PACK_AB_MERGE_C R44, R45, R44, RZ ;  /* 0x0000002c2d2c723e */ /* 0x010fc800048060ff */
[----:B------:R-:W-:-:S04]  /*83860*/  PRMT R0, R44, 0x9910, RZ ;  /* 0x000099102c007816 */ /* 0x000fc800000000ff */
[----:B------:R-:W-:Y:S01]  /*83870*/  SHF.R.S32.HI R0, RZ, 0x8, R0 ;  /* 0x00000008ff007819 */ /* 0x000fe20000011400 */
[----:B------:R1:W-:Y:S01]  /*83880*/  @P2 STG.E.U8 desc[UR20][R8.64], R44 ;  /* 0x0000002c08002986 */ /* 0x0003e2000c101114 */
[----:B------:R-:W-:Y:S01]  /*83890*/  ISETP.LT.AND P2, PT, R3, UR8, !P1 ;  /* 0x0000000803007c0c */ /* 0x000fe2000cf41270 */
[----:B------:R-:W4:Y:S01]  /*838a0*/  LDCU UR8, c[0x0][0x39c] ;  /* 0x00007380ff0877ac */ /* 0x000f220008000800 */
[----:B------:R-:W-:Y:S01]  /*838b0*/  F2FP.SATFINITE.E5M2.F32.PACK_AB_MERGE_C R46, R47, R46, RZ ;  /* 0x0000002e2f2e723e */ /* 0x000fe200048060ff */
[----:B------:R-:W-:Y:S04]  /*838c0*/  @P5 STG.E.U8 desc[UR20][R10.64], R0 ;  /* 0x000000000a005986 */ /* 0x000fe8000c101114 */
[----:B-1----:R-:W4:Y:S01]  /*838d0*/  LDL.LU R9, [R1+0x1df4] ;  /* 0x001df40001097983 */ /* 0x002f220000300800 */
[----:B------:R-:W-:-:S03]  /*838e0*/  PRMT R3, R46, 0x9910, RZ ;  /* 0x000099102e037816 */ /* 0x000fc600000000ff */
[----:B------:R-:W4:Y:S04]  /*838f0*/  LDL.LU R8, [R1+0x1df0] ;  /* 0x001df00001087983 */ /* 0x000f280000300800 */
[----:B------:R1:W-:Y:S01]  /*83900*/  @P4 STG.E.U8 desc[UR20][R50.64], R46 ;  /* 0x0000002e32004986 */ /* 0x0003e2000c101114 */
[----:B------:R-:W-:-:S03]  /*83910*/  IMAD.MOV.U32 R2, RZ, RZ, R3 ;  /* 0x000000ffff027224 */ /* 0x000fc600078e0003 */
[----:B-1----:R-:W4:Y:S02]  /*83920*/  LDL.LU.64 R50, [R1+0x2650] ;  /* 0x0026500001327983 */ /* 0x002f240000300a00 */
[----:B------:R-:W-:Y:S02]  /*83930*/  SHF.R.S32.HI R2, RZ, 0x8, R2 ;  /* 0x00000008ff027819 */ /* 0x000fe40000011402 */
[----:B---3--:R-:W-:Y:S01]  /*83940*/  ISETP.LT.AND P5, PT, R7, UR4, !P1 ;  /* 0x0000000407007c0c */ /* 0x008fe2000cfa1270 */
[----:B------:R-:W1:Y:S01]  /*83950*/  LDCU UR4, c[0x0][0x39c] ;  /* 0x00007380ff0477ac */ /* 0x000e620008000800 */
[----:B------:R-:W3:Y:S04]  /*83960*/  LDL.LU R7, [R1+0x1dec] ;  /* 0x001dec0001077983 */ /* 0x000ee80000300800 */
[----:B------:R0:W-:Y:S04]  /*83970*/  @P3 STG.E.U8 desc[UR20][R52.64], R2 ;  /* 0x0000000234003986 */ /* 0x0001e8000c101114 */
[----:B0-----:R-:W3:Y:S01]  /*83980*/  LDL.LU.64 R52, [R1+0x2648] ;  /* 0x0026480001347983 */ /* 0x001ee20000300a00 */
[----:B--2---:R-:W-:Y:S01]  /*83990*/  ISETP.LT.AND P4, PT, R6, UR6, !P1 ;  /* 0x0000000606007c0c */ /* 0x004fe2000cf81270 */
[----:B------:R-:W4:Y:S02]  /*839a0*/  LDCU UR6, c[0x0][0x39c] ;  /* 0x00007380ff0677ac */ /* 0x000f240008000800 */
[----:B------:R-:W2:Y:S01]  /*839b0*/  LDL.LU R6, [R1+0x1de0] ;  /* 0x001de00001067983 */ /* 0x000ea20000300800 */
[----:B------:R-:W-:Y:S01]  /*839c0*/  ISETP.LT.AND P3, PT, R4, UR5, !P1 ;  /* 0x0000000504007c0c */ /* 0x000fe2000cf61270 */
[----:B------:R-:W0:Y:S01]  /*839d0*/  LDCU UR5, c[0x0][0x39c] ;  /* 0x00007380ff0577ac */ /* 0x000e220008000800 */
[----:B-----5:R-:W-:-:S05]  /*839e0*/  F2FP.SATFINITE.E5M2.F32.PACK_AB_MERGE_C R48, R49, R48, RZ ;  /* 0x000000303130723e */ /* 0x020fca00048060ff */
[----:B------:R5:W-:Y:S04]  /*839f0*/  @P0 STG.E.U8 desc[UR20][R54.64], R48 ;  /* 0x0000003036000986 */ /* 0x000be8000c101114 */
[----:B-----5:R-:W5:Y:S04]  /*83a00*/  LDL.LU.64 R54, [R1+0x2640] ;  /* 0x0026400001367983 */ /* 0x020f680000300a00 */
[----:B------:R-:W2:Y:S01]  /*83a10*/  LDL.LU R4, [R1+0x1ddc] ;  /* 0x001ddc0001047983 */ /* 0x000ea20000300800 */
[----:B------:R-:W-:-:S05]  /*83a20*/  PRMT R3, R48, 0x9910, RZ ;  /* 0x0000991030037816 */ /* 0x000fca00000000ff */
[----:B------:R-:W-:-:S05]  /*83a30*/  IMAD.MOV.U32 R0, RZ, RZ, R3 ;  /* 0x000000ffff007224 */ /* 0x000fca00078e0003 */
[----:B------:R-:W-:Y:S02]  /*83a40*/  SHF.R.S32.HI R0, RZ, 0x8, R0 ;  /* 0x00000008ff007819 */ /* 0x000fe40000011400 */
[----:B-1----:R-:W-:Y:S01]  /*83a50*/  ISETP.LT.AND P0, PT, R5, UR4, !P1 ;  /* 0x0000000405007c0c */ /* 0x002fe2000cf01270 */
[----:B------:R-:W2:Y:S02]  /*83a60*/  LDCU UR4, c[0x0][0x39c] ;  /* 0x00007380ff0477ac */ /* 0x000ea40008000800 */
[----:B------:R1:W-:Y:S04]  /*83a70*/  @P2 STG.E.U8 desc[UR20][R56.64], R0 ;  /* 0x0000000038002986 */ /* 0x0003e8000c101114 */
[----:B-1----:R-:W2:Y:S04]  /*83a80*/  LDL.LU.64 R56, [R1+0x2638] ;  /* 0x0026380001387983 */ /* 0x002ea80000300a00 */
[----:B------:R-:W2:Y:S01]  /*83a90*/  LDL.LU R5, [R1+0x1dd8] ;  /* 0x001dd80001057983 */ /* 0x000ea20000300800 */
[----:B----4-:R-:W-:Y:S01]  /*83aa0*/  ISETP.LT.AND P2, PT, R9, UR6, !P1 ;  /* 0x0000000609007c0c */ /* 0x010fe2000cf41270 */
[----:B------:R-:W1:Y:S01]  /*83ab0*/  LDCU UR6, c[0x0][0x39c] ;  /* 0x00007380ff0677ac */ /* 0x000e620008000800 */
[----:B------:R-:W-:-:S04]  /*83ac0*/  F2FP.SATFINITE.E5M2.F32.PACK_AB_MERGE_C R50, R51, R50, RZ ;  /* 0x000000323332723e */ /* 0x000fc800048060ff */
[----:B------:R-:W-:-:S05]  /*83ad0*/  PRMT R3, R50, 0x9910, RZ ;  /* 0x0000991032037816 */ /* 0x000fca00000000ff */
[----:B------:R-:W-:Y:S01]  /*83ae0*/  IMAD.MOV.U32 R2, RZ, RZ, R3 ;  /* 0x000000ffff027224 */ /* 0x000fe200078e0003 */
[----:B------:R4:W-:Y:S04]  /*83af0*/  @P5 STG.E.U8 desc[UR20][R58.64], R50 ;  /* 0x000000323a005986 */ /* 0x0009e8000c101114 */
[----:B------:R-:W-:Y:S02]  /*83b00*/  SHF.R.S32.HI R2, RZ, 0x8, R2 ;  /* 0x00000008ff027819 */ /* 0x000fe40000011402 */
[----:B---3--:R-:W-:Y:S01]  /*83b10*/  F2FP.SATFINITE.E5M2.F32.PACK_AB_MERGE_C R52, R53, R52, RZ ;  /* 0x000000343534723e */ /* 0x008fe200048060ff */
[----:B----4-:R-:W3:Y:S03]  /*83b20*/  LDL.LU.64 R58, [R1+0x2630] ;  /* 0x00263000013a7983 */ /* 0x010ee60000300a00 */
[----:B------:R-:W-:Y:S01]  /*83b30*/  PRMT R3, R52, 0x9910, RZ ;  /* 0x0000991034037816 */ /* 0x000fe200000000ff */
[----:B------:R-:W4:Y:S04]  /*83b40*/  LDL.LU R10, [R1+0x1dcc] ;  /* 0x001dcc00010a7983 */ /* 0x000f280000300800 */
[----:B------:R0:W-:Y:S01]  /*83b50*/  @P4 STG.E.U8 desc[UR20][R60.64], R2 ;  /* 0x000000023c004986 */ /* 0x0001e2000c101114 */
[----:B------:R-:W-:-:S03]  /*83b60*/  IMAD.MOV.U32 R0, RZ, RZ, R3 ;  /* 0x000000ffff007224 */ /* 0x000fc600078e0003 */
[----:B0-----:R-:W4:Y:S04]  /*83b70*/  LDL.LU.64 R60, [R1+0x2628] ;  /* 0x00262800013c7983 */ /* 0x001f280000300a00 */
[----:B------:R-:W4:Y:S01]  /*83b80*/  LDL.LU R9, [R1+0x1dc8] ;  /* 0x001dc80001097983 */ /* 0x000f220000300800 */
[----:B------:R-:W-:Y:S02]  /*83b90*/  SHF.R.S32.HI R0, RZ, 0x8, R0 ;  /* 0x00000008ff007819 */ /* 0x000fe40000011400 */
[----:B------:R-:W-:Y:S01]  /*83ba0*/  ISETP.LT.AND P5, PT, R8, UR5, !P1 ;  /* 0x0000000508007c0c */ /* 0x000fe2000cfa1270 */
[----:B------:R0:W-:Y:S01]  /*83bb0*/  @P3 STG.E.U8 desc[UR20][R62.64], R52 ;  /* 0x000000343e003986 */ /* 0x0001e2000c101114 */
[----:B------:R-:W-:Y:S01]  /*83bc0*/  ISETP.LT.AND P4, PT, R7, UR8, !P1 ;  /* 0x0000000807007c0c */ /* 0x000fe2000cf81270 */
[----:B------:R-:W2:Y:S01]  /*83bd0*/  LDCU UR5, c[0x0][0x39c] ;  /* 0x00007380ff0577ac */ /* 0x000ea20008000800 */
[----:B-----5:R-:W-:Y:S01]  /*83be0*/  F2FP.SATFINITE.E5M2.F32.PACK_AB_MERGE_C R54, R55, R54, RZ ;  /* 0x000000363736723e */ /* 0x020fe200048060ff */
[----:B------:R5:W-:Y:S01]  /*83bf0*/  @P0 STG.E.U8 desc[UR20][R64.64], R0 ;  /* 0x0000000040000986 */ /* 0x000be2000c101114 */
[----:B--2---:R-:W-:Y:S01]  /*83c00*/  ISETP.LT.AND P3, PT, R6, UR4, !P1 ;  /* 0x0000000406007c0c */ /* 0x004fe2000cf61270 */
[----:B------:R-:W4:Y:S02]  /*83c10*/  LDCU UR8, c[0x0][0x39c] ;  /* 0x00007380ff0877ac */ /* 0x000f240008000800 */
[----:B0-----:R-:W2:Y:S01]  /*83c20*/  LDL.LU.64 R62, [R1+0x2620] ;  /* 0x00262000013e7983 */ /* 0x001ea20000300a00 */
[----:B-1----:R-:W-:Y:S01]  /*83c30*/  ISETP.LT.AND P0, PT, R4, UR6, !P1 ;  /* 0x0000000604007c0c */ /* 0x002fe2000cf01270 */
[----:B------:R-:W0:Y:S02]  /*83c40*/  LDCU UR4, c[0x0][0x39c] ;  /* 0x00007380ff0477ac */ /* 0x000e240008000800 */
[----:B------:R-:W2:Y:S01]  /*83c50*/  LDL.LU R8, [R1+0x1dc4] ;  /* 0x001dc40001087983 */ /* 0x000ea20000300800 */
[----:B------:R-:W-:Y:S01]  /*83c60*/  PRMT R3, R54, 0x9910, RZ ;  /* 0x0000991036037816 */ /* 0x000fe200000000ff */
[----:B------:R-:W1:Y:S02]  /*83c70*/  LDCU UR6, c[0x0][0x39c] ;  /* 0x00007380ff0677ac */ /* 0x000e640008000800 */
[----:B------:R-:W1:Y:S04]  /*83c80*/  LDL.LU R7, [R1+0x1db8] ;  /* 0x001db80001077983 */ /* 0x000e680000300800 */
[----:B-----5:R-:W5:Y:S04]  /*83c90*/  LDL.LU.64 R64, [R1+0x2618] ;  /* 0x0026180001407983 */ /* 0x020f680000300a00 */
[----:B------:R-:W5:Y:S04]  /*83ca0*/  LDL.LU R6, [R1+0x1b34] ;  /* 0x001b340001067983 */ /* 0x000f680000300800 */
[----:B------:R0:W-:Y:S04]  /*83cb0*/  @P2 STG.E.U8 desc[UR20][R66.64], R54 ;  /* 0x0000003642002986 */ /* 0x0001e8000c101114 */
[----:B0-----:R-:W5:Y:S04]  /*83cc0*/  LDL.LU.64 R66, [R1+0x2610] ;  /* 0x0026100001427983 */ /* 0x001f680000300a00 */
[----:B------:R-:W5:Y:S04]  /*83cd0*/  LDL.LU R4, [R1+0x1b18] ;  /* 0x001b180001047983 */ /* 0x000f680000300800 */
[----:B------:R-:W5:Y:S01]  /*83ce0*/  LDL.LU R2, [R1+0x1af8] ;  /* 0x001af80001027983 */ /* 0x000f620000300800 */
[----:B------:R-:W-:-:S02]  /*83cf0*/  SHF.R.S32.HI R3, RZ, 0x8, R3 ;  /* 0x00000008ff037819 */ /* 0x000fc40000011403 */
[----:B------:R-:W-:Y:S02]  /*83d00*/  F2FP.SATFINITE.E5M2.F32.PACK_AB_MERGE_C R57, R57, R56, RZ ;  /* 0x000000383939723e */ /* 0x000fe400048060ff */
[----:B------:R-:W-:Y:S01]  /*83d10*/  ISETP.LT.AND P2, PT, R5, UR5, !P1 ;  /* 0x0000000505007c0c */ /* 0x000fe2000cf41270 */
[----:B------:R0:W-:Y:S01]  /*83d20*/  @P5 STG.E.U8 desc[UR20][R92.64], R3 ;  /* 0x000000035c005986 */ /* 0x0001e2000c101114 */
[----:B------:R-:W2:Y:S03]  /*83d30*/  LDCU UR5, c[0x0][0x39c] ;  /* 0x00007380ff0577ac */ /* 0x000ea60008000800 */
[----:B------:R-:W-:Y:S01]  /*83d40*/  @P4 STG.E.U8 desc[UR20][R90.64], R57 ;  /* 0x000000395a004986 */ /* 0x000fe2000c101114 */
[----:B------:R-:W-:-:S04]  /*83d50*/  PRMT R5, R57, 0x9910, RZ ;  /* 0x0000991039057816 */ /* 0x000fc800000000ff */
[----:B------:R-:W-:-:S05]  /*83d60*/  SHF.R.S32.HI R5, RZ, 0x8, R5 ;  /* 0x00000008ff057819 */ /* 0x000fca0000011405 */
[----:B------:R0:W-:Y:S01]  /*83d70*/  @P3 STG.E.U8 desc[UR20][R88.64], R5 ;  /* 0x0000000558003986 */ /* 0x0001e2000c101114 */
[----:B---3--:R-:W-:Y:S02]  /*83d80*/  F2FP.SATFINITE.E5M2.F32.PACK_AB_MERGE_C R59, R59, R58, RZ ;  /* 0x0000003a3b3b723e */ /* 0x008fe400048060ff */
[----:B----4-:R-:W-:Y:S01]  /*83d90*/  ISETP.LT.AND P5, PT, R10, UR8, !P1 ;  /* 0x000000080a007c0c */ /* 0x010fe2000cfa1270 */
[----:B------:R-:W5:Y:S01]  /*83da0*/  LDCU UR8, c[0x0][0x39c] ;  /* 0x00007380ff0877ac */ /* 0x000f620008000800 */
[----:B------:R-:W-:-:S05]  /*83db0*/  PRMT R0, R59, 0x9910, RZ ;  /* 0x000099103b007816 */ /* 0x000fca00000000ff */
[----:B0-----:R-:W-:Y:S01]  /*83dc0*/  IMAD.MOV.U32 R3, RZ, RZ, R0 ;  /* 0x000000ffff037224 */ /* 0x001fe200078e0000 */
[----:B------:R-:W-:Y:S01]  /*83dd0*/  ISETP.LT.AND P4, PT, R9, UR4, !P1 ;  /* 0x0000000409007c0c */ /* 0x000fe2000cf81270 */
[----:B------:R-:W0:Y:S03]  /*83de0*/  LDCU UR4, c[0x0][0x39c] ;  /* 0x00007380ff0477ac */ /* 0x000e260008000800 */
[----:B------:R-:W-:Y:S02]  /*83df0*/  SHF.R.S32.HI R3, RZ, 0x8, R3 ;  /* 0x00000008ff037819 */ /* 0x000fe40000011403 */
[----:B------:R-:W-:Y:S01]  /*83e00*/  F2FP.SATFINITE.E5M2.F32.PACK_AB_MERGE_C R61, R61, R60, RZ ;  /* 0x0000003c3d3d723e */ /* 0x000fe200048060ff */
[----:B------:R-:W-:Y:S04]  /*83e10*/  @P0 STG.E.U8 desc[UR20][R86.64], R59 ;  /* 0x0000003b56000986 */ /* 0x000fe8000c101114 */
[----:B------:R3:W-:Y:S04]  /*83e20*/  @P2 STG.E.U8 desc[UR20][R84.64], R3 ;  /* 0x0000000354002986 */ /* 0x0007e8000c101114 */
[----:B------:R-:W-:Y:S01]  /*83e30*/  @P5 STG.E.U8 desc[UR20][R82.64], R61 ;  /* 0x0000003d52005986 */ /* 0x000fe2000c101114 */
[----:B--2---:R-:W-:-:S02]  /*83e40*/  ISETP.LT.AND P3, PT, R8, UR5, !P1 ;  /* 0x0000000508007c0c */ /* 0x004fc4000cf61270 */
[----:B-1----:R-:W-:Y:S02]  /*83e50*/  ISETP.LT.AND P0, PT, R7, UR6, !P1 ;  /* 0x0000000607007c0c */ /* 0x002fe4000cf01270 */
[----:B-----5:R-:W-:Y:S02]  /*83e60*/  ISETP.LT.AND P2, PT, R6, UR8, !P1 ;  /* 0x0000000806007c0c */ /* 0x020fe4000cf41270 */
[----:B------:R-:W-:Y:S02]  /*83e70*/  ISETP.LT.AND P5, PT, R4, UR9, !P1 ;  /* 0x0000000904007c0c */ /* 0x000fe4000cfa1270 */
[----:B0-----:R-:W-:Y:S02]  /*83e80*/  ISETP.LT.AND P1, PT, R2, UR4, !P1 ;  /* 0x0000000402007c0c */ /* 0x001fe4000cf21270 */
[----:B------:R-:W2:Y:S01]  /*83e90*/  LDL.LU R2, [R1+0x828] ;  /* 0x0008280001027983 */ /* 0x000ea20000300800 */
[----:B------:R-:W-:Y:S02]  /*83ea0*/  PRMT R0, R61, 0x9910, RZ ;  /* 0x000099103d007816 */ /* 0x000fe400000000ff */
[----:B------:R-:W-:-:S03]  /*83eb0*/  F2FP.SATFINITE.E5M2.F32.PACK_AB_MERGE_C R63, R63, R62, RZ ;  /* 0x0000003e3f3f723e */ /* 0x000fc600048060ff */
[----:B------:R-:W-:Y:S01]  /*83ec0*/  IMAD.MOV.U32 R5, RZ, RZ, R0 ;  /* 0x000000ffff057224 */ /* 0x000fe200078e0000 */
[----:B------:R-:W-:Y:S02]  /*83ed0*/  PRMT R0, R63, 0x9910, RZ ;  /* 0x000099103f007816 */ /* 0x000fe400000000ff */
[----:B------:R-:W-:Y:S02]  /*83ee0*/  F2FP.SATFINITE.E5M2.F32.PACK_AB_MERGE_C R65, R65, R64, RZ ;  /* 0x000000404141723e */ /* 0x000fe400048060ff */
[----:B------:R-:W-:Y:S01]  /*83ef0*/  F2FP.SATFINITE.E5M2.F32.PACK_AB_MERGE_C R67, R67, R66, RZ ;  /* 0x000000424343723e */ /* 0x000fe200048060ff */
[----:B---3--:R-:W-:Y:S01]  /*83f00*/  IMAD.MOV.U32 R3, RZ, RZ, R0 ;  /* 0x000000ffff037224 */ /* 0x008fe200078e0000 */
[----:B------:R-:W-:Y:S02]  /*83f10*/  SHF.R.S32.HI R5, RZ, 0x8, R5 ;  /* 0x00000008ff057819 */ /* 0x000fe40000011405 */
[----:B------:R-:W-:Y:S02]  /*83f20*/  PRMT R7, R65, 0x9910, RZ ;  /* 0x0000991041077816 */ /* 0x000fe400000000ff */
[----:B------:R-:W-:-:S02]  /*83f30*/  SHF.R.S32.HI R3, RZ, 0x8, R3 ;  /* 0x00000008ff037819 */ /* 0x000fc40000011403 */
[----:B------:R-:W-:Y:S01]  /*83f40*/  PRMT R0, R67, 0x9910, RZ ;  /* 0x0000991043007816 */ /* 0x000fe200000000ff */
[----:B------:R0:W-:Y:S01]  /*83f50*/  @P4 STG.E.U8 desc[UR20][R80.64], R5 ;  /* 0x0000000550004986 */ /* 0x0001e2000c101114 */
[----:B------:R-:W-:-:S03]  /*83f60*/  SHF.R.S32.HI R7, RZ, 0x8, R7 ;  /* 0x00000008ff077819 */ /* 0x000fc60000011407 */
[----:B------:R1:W-:Y:S04]  /*83f70*/  @P3 STG.E.U8 desc[UR20][R78.64], R63 ;  /* 0x0000003f4e003986 */ /* 0x0003e8000c101114 */
[----:B------:R1:W-:Y:S01]  /*83f80*/  @P0 STG.E.U8 desc[UR20][R76.64], R3 ;  /* 0x000000034c000986 */ /* 0x0003e2000c101114 */
[----:B0-----:R-:W-:-:S03]  /*83f90*/  SHF.R.S32.HI R5, RZ, 0x8, R0 ;  /* 0x00000008ff057819 */ /* 0x001fc60000011400 */
[----:B------:R1:W-:Y:S04]  /*83fa0*/  @P2 STG.E.U8 desc[UR20][R74.64], R65 ;  /* 0x000000414a002986 */ /* 0x0003e8000c101114 */
[----:B------:R1:W-:Y:S04]  /*83fb0*/  @P5 STG.E.U8 desc[UR20][R72.64], R7 ;  /* 0x0000000748005986 */ /* 0x0003e8000c101114 */
[----:B------:R1:W-:Y:S01]  /*83fc0*/  @P1 STG.E.U8 desc[UR20][R68.64], R67 ;  /* 0x0000004344001986 */ /* 0x0003e2000c101114 */
[----:B--2---:R-:W-:-:S13]  /*83fd0*/  ISETP.NE.AND P6, PT, R2, RZ, PT ;  /* 0x000000ff0200720c */ /* 0x004fda0003fc5270 */
[----:B------:R1:W-:Y:S01]  /*83fe0*/  @P6 STG.E.U8 desc[UR20][R70.64], R5 ;  /* 0x0000000546006986 */ /* 0x0003e2000c101114 */
[----:B------:R-:W-:Y:S06]  /*83ff0*/  BAR.SYNC.DEFER_BLOCKING 0x0 ;  /* 0x0000000000007b1d */ /* 0x000fec0000010000 */
[----:B------:R-:W-:Y:S05]  /*84000*/  BRA.U UP0, `(.L_x_13) ;  /* 0x0000000100a07547 */ /* 0x000fea000b800000 */
[----:B------:R-:W0:Y:S01]  /*84010*/  S2UR UR5, SR_CgaCtaId ;  /* 0x00000000000579c3 */ /* 0x000e220000008800 */
[----:B------:R-:W-:Y:S01]  /*84020*/  NOP ;  /* 0x0000000000007918 */ /* 0x000fe20000000000 */
[----:B------:R-:W-:Y:S01]  /*84030*/  UMOV UR4, 0x50 ;  /* 0x0000005000047882 */ /* 0x000fe20000000000 */
[----:B------:R-:W-:Y:S02]  /*84040*/  IMAD.U32 R0, RZ, RZ, UR7 ;  /* 0x00000007ff007e24 */ /* 0x000fe4000f8e00ff */
[----:B-1----:R-:W-:Y:S02]  /*84050*/  IMAD.MOV.U32 R3, RZ, RZ, 0xffff ;  /* 0x0000ffffff037424 */ /* 0x002fe400078e00ff */
[----:B------:R-:W-:Y:S01]  /*84060*/  IMAD.MOV.U32 R7, RZ, RZ, 0x1 ;  /* 0x00000001ff077424 */ /* 0x000fe200078e00ff */
[----:B------:R-:W-:-:S04]  /*84070*/  LOP3.LUT R0, R0, 0xffff, RZ, 0xc0, !PT ;  /* 0x0000ffff00007812 */ /* 0x000fc800078ec0ff */
[----:B------:R-:W-:-:S05]  /*84080*/  SHF.R.U32.HI R0, RZ, 0x5, R0 ;  /* 0x00000005ff007819 */ /* 0x000fca0000011600 */
[----:B------:R-:W-:Y:S01]  /*84090*/  VIADD R2, R0, 0x10 ;  /* 0x0000001000027836 */ /* 0x000fe20000000000 */
[----:B------:R-:W-:Y:S01]  /*840a0*/  SHF.L.U32 R0, R3, R0, RZ ;  /* 0x0000000003007219 */ /* 0x000fe200000006ff */
[----:B0-----:R-:W-:-:S03]  /*840b0*/  ULEA UR6, UR5, UR4, 0x18 ;  /* 0x0000000405067291 */ /* 0x001fc6000f8ec0ff */
[----:B------:R-:W-:-:S04]  /*840c0*/  SHF.L.U32 R3, R7, R2, RZ ;  /* 0x0000000207037219 */ /* 0x000fc800000006ff */
[----:B------:R-:W-:Y:S02]  /*840d0*/  LOP3.LUT R0, R3, R0, RZ, 0xfc, !PT ;  /* 0x0000000003007212 */ /* 0x000fe400078efcff */
[----:B------:R-:W0:Y:S02]  /*840e0*/  LDS R5, [UR6] ;  /* 0x00000006ff057984 */ /* 0x000e240008000800 */
[C---:B------:R-:W-:Y:S02]  /*840f0*/  LOP3.LUT R2, R0.reuse, 0xffff, RZ, 0xc0, !PT ;  /* 0x0000ffff00027812 */ /* 0x040fe400078ec0ff */
[----:B0-----:R-:W-:-:S04]  /*84100*/  LOP3.LUT R3, R0, 0xffff, R5, 0x80, !PT ;  /* 0x0000ffff00037812 */ /* 0x001fc800078e8005 */
[----:B------:R-:W-:-:S13]  /*84110*/  ISETP.NE.AND P0, PT, R3, R2, PT ;  /* 0x000000020300720c */ /* 0x000fda0003f05270 */
[----:B------:R-:W-:Y:S05]  /*84120*/  @P0 BRA `(.L_x_14) ;  /* 0x0000000000500947 */ /* 0x000fea0003800000 */
[----:B------:R-:W-:Y:S02]  /*84130*/  SHF.R.U32.HI R5, RZ, 0x10, R5 ;  /* 0x00000010ff057819 */ /* 0x000fe40000011605 */
[----:B------:R-:W-:-:S04]  /*84140*/  SHF.R.U32.HI R2, RZ, 0x10, R0 ;  /* 0x00000010ff027819 */ /* 0x000fc80000011600 */
[----:B------:R-:W-:-:S04]  /*84150*/  LOP3.LUT R5, R5, R2, RZ, 0xc0, !PT ;  /* 0x0000000205057212 */ /* 0x000fc800078ec0ff */
[----:B------:R-:W-:-:S13]  /*84160*/  ISETP.NE.AND P0, PT, R5, R2, PT ;  /* 0x000000020500720c */ /* 0x000fda0003f05270 */
[----:B------:R-:W-:Y:S05]  /*84170*/  @P0 BRA `(.L_x_15) ;  /* 0x0000000000300947 */ /* 0x000fea0003800000 */
[----:B------:R-:W-:Y:S01]  /*84180*/  R2UR UR4, R0 ;  /* 0x00000000000472ca */ /* 0x000fe200000e0000 */
[----:B------:R-:W-:Y:S01]  /*84190*/  VOTEU.ANY UR5, UPT, PT ;  /* 0x0000000000057886 */ /* 0x000fe200038e0100 */
[----:B------:R-:W0:Y:S01]  /*841a0*/  S2R R0, SR_LANEID ;  /* 0x0000000000007919 */ /* 0x000e220000000000 */
[----:B------:R-:W-:-:S10]  /*841b0*/  UFLO.U32 UR5, UR5 ;  /* 0x00000005000572bd */ /* 0x000fd400080e0000 */
[----:B------:R-:W-:-:S06]  /*841c0*/  ULOP3.LUT UR4, URZ, UR4, URZ, 0x33, !UPT ;  /* 0x00000004ff047292 */ /* 0x000fcc000f8e33ff */
[----:B------:R-:W-:-:S04]  /*841d0*/  IMAD.U32 R2, RZ, RZ, UR4 ;  /* 0x00000004ff027e24 */ /* 0x000fc8000f8e00ff */
[----:B------:R-:W1:Y:S02]  /*841e0*/  REDUX UR7, R2 ;  /* 0x00000000020773c4 */ /* 0x000e640000000000 */
[----:B------:R2:W-:Y:S01]  /*841f0*/  UTCATOMSWS.AND URZ, UR4 ;  /* 0x0000000400ff79e3 */ /* 0x0005e20008000000 */
[----:B0-----:R-:W-:Y:S01]  /*84200*/  ISETP.EQ.U32.AND P0, PT, R0, UR5, PT ;  /* 0x0000000500007c0c */ /* 0x001fe2000bf02070 */
[----:B-1----:R-:W-:-:S12]  /*84210*/  IMAD.U32 R0, RZ, RZ, UR7 ;  /* 0x00000007ff007e24 */ /* 0x002fd8000f8e00ff */
[----:B------:R2:W-:Y:S01]  /*84220*/  @P0 ATOMS.AND RZ, [UR6], R0 ;  /* 0x00000000ffff098c */ /* 0x0005e2000a800006 */
[----:B------:R-:W-:Y:S05]  /*84230*/  BRA `(.L_x_13) ;  /* 0x0000000000147947 */ /* 0x000fea0003800000 */
.L_x_15:
[----:B------:R-:W-:-:S07]  /*84240*/  MOV R2, 0x84260 ;  /* 0x0008426000027802 */ /* 0x000fce0000000f00 */
[----:B------:R-:W-:Y:S05]  /*84250*/  CALL.REL.NOINC `($__internal_0_$__cuda_sm10x_tcgen05_guardrail_trap_col_being_dealloced_not_returned_by_alloc) ;  /* 0x00000000002c7944 */ /* 0x000fea0003c00000 */
[----:B------:R-:W-:Y:S05]  /*84260*/  BRA `(.L_x_13) ;  /* 0x0000000000087947 */ /* 0x000fea0003800000 */
.L_x_14:
[----:B------:R-:W-:-:S07]  /*84270*/  MOV R2, 0x84290 ;  /* 0x0008429000027802 */ /* 0x000fce0000000f00 */
[----:B------:R-:W-:Y:S05]  /*84280*/  CALL.REL.NOINC `($__internal_2_$__cuda_sm10x_tcgen05_guardrail_trap_unallocated_columns_being_dealloced) ;  /* 0x0000000000387944 */ /* 0x000fea0003c00000 */
.L_x_13:
[----:B------:R-:W-:Y:S01]  /*84290*/  NOP ;  /* 0x0000000000007918 */ /* 0x000fe20000000000 */
[----:B--2---:R-:W-:Y:S05]  /*842a0*/  EXIT ;  /* 0x000000000000794d */ /* 0x004fea0003800000 */
.L_x_8:
[----:B------:R-:W0:Y:S02]  /*842b0*/  SYNCS.PHASECHK.TRANS64.TRYWAIT P0, [UR10], R12 ;  /* 0x0000000cff0075a7 */ /* 0x000e24000800110a */
[----:B0-----:R-:W-:Y:S05]  /*842c0*/  @!P0 BRA `(.L_x_8) ;  /* 0xfffffffc00f88947 */ /* 0x001fea000383ffff */
[----:B------:R-:W-:Y:S05]  /*842d0*/  BRA `(.L_x_16) ;  /* 0xfffffc18004c7947 */ /* 0x000fea000383ffff */
.L_x_12:
[----:B------:R-:W1:Y:S02]  /*842e0*/  SYNCS.PHASECHK.TRANS64.TRYWAIT P0, [UR10], R8 ;  /* 0x00000008ff0075a7 */ /* 0x000e64000800110a */
[----:B-1----:R-:W-:Y:S05]  /*842f0*/  @!P0 BRA `(.L_x_12) ;  /* 0xfffffffc00f88947 */ /* 0x002fea000383ffff */
[----:B------:R-:W-:Y:S05]  /*84300*/  BRA `(.L_x_11) ;  /* 0xfffffe8000407947 */ /* 0x000fea000383ffff */
        .weak           $__internal_0_$__cuda_sm10x_tcgen05_guardrail_trap_col_being_dealloced_not_returned_by_alloc
        .type           $__internal_0_$__cuda_sm10x_tcgen05_guardrail_trap_col_being_dealloced_not_returned_by_alloc,@function
        .size           $__internal_0_$__cuda_sm10x_tcgen05_guardrail_trap_col_being_dealloced_not_returned_by_alloc,($__internal_1_$__cuda_sm10x_tcgen05_guardrail_trap_phase_invalid_during_alloc - $__internal_0_$__cuda_sm10x_tcgen05_guardrail_trap_col_being_dealloced_not_returned_by_alloc)
$__internal_0_$__cuda_sm10x_tcgen05_guardrail_trap_col_being_dealloced_not_returned_by_alloc:
[----:B------:R-:W-:Y:S05]  /*84310*/  BPT.TRAP 0x1 ;  /* 0x000000040000795c */ /* 0x000fea0000300000 */
[----:B------:R-:W-:-:S04]  /*84320*/  IMAD.MOV.U32 R3, RZ, RZ, 0x0 ;  /* 0x00000000ff037424 */ /* 0x000fc800078e00ff */
[----:B------:R-:W-:Y:S05]  /*84330*/  RET.REL.NODEC R2 `(matmul_kernel) ;  /* 0xfffff7bc02307950 */ /* 0x000fea0003c3ffff */
        .weak           $__internal_1_$__cuda_sm10x_tcgen05_guardrail_trap_phase_invalid_during_alloc
        .type           $__internal_1_$__cuda_sm10x_tcgen05_guardrail_trap_phase_invalid_during_alloc,@function
        .size           $__internal_1_$__cuda_sm10x_tcgen05_guardrail_trap_phase_invalid_during_alloc,($__internal_2_$__cuda_sm10x_tcgen05_guardrail_trap_unallocated_columns_being_dealloced - $__internal_1_$__cuda_sm10x_tcgen05_guardrail_trap_phase_invalid_during_alloc)
$__internal_1_$__cuda_sm10x_tcgen05_guardrail_trap_phase_invalid_during_alloc:
[----:B------:R-:W-:Y:S05]  /*84340*/  BPT.TRAP 0x1 ;  /* 0x000000040000795c */ /* 0x000fea0000300000 */
[----:B------:R-:W-:-:S04]  /*84350*/  IMAD.MOV.U32 R5, RZ, RZ, 0x0 ;  /* 0x00000000ff057424 */ /* 0x000fc800078e00ff */
[----:B------:R-:W-:Y:S05]  /*84360*/  RET.REL.NODEC R4 `(matmul_kernel) ;  /* 0xfffff7bc04247950 */ /* 0x000fea0003c3ffff */
        .weak           $__internal_2_$__cuda_sm10x_tcgen05_guardrail_trap_unallocated_columns_being_dealloced
        .type           $__internal_2_$__cuda_sm10x_tcgen05_guardrail_trap_unallocated_columns_being_dealloced,@function
        .size           $__internal_2_$__cuda_sm10x_tcgen05_guardrail_trap_unallocated_columns_being_dealloced,(.L_x_20 - $__internal_2_$__cuda_sm10x_tcgen05_guardrail_trap_unallocated_columns_being_dealloced)
$__internal_2_$__cuda_sm10x_tcgen05_guardrail_trap_unallocated_columns_being_dealloced:
[----:B------:R-:W-:Y:S05]  /*84370*/  BPT.TRAP 0x1 ;  /* 0x000000040000795c */ /* 0x000fea0000300000 */
[----:B------:R-:W-:-:S04]  /*84380*/  IMAD.MOV.U32 R3, RZ, RZ, 0x0 ;  /* 0x00000000ff037424 */ /* 0x000fc800078e00ff */
[----:B------:R-:W-:Y:S05]  /*84390*/  RET.REL.NODEC R2 `(matmul_kernel) ;  /* 0xfffff7bc02187950 */ /* 0x000fea0003c3ffff */
.L_x_17:
[----:B------:R-:W-:-:S00]  /*843a0*/  BRA `(.L_x_17) ;  /* 0xfffffffc00fc7947 */ /* 0x000fc0000383ffff */
[----:B------:R-:W-:-:S00]  /*843b0*/  NOP ;  /* 0x0000000000007918 */ /* 0x000fc00000000000 */
        /* <DEDUP_REMOVED lines=12> */
.L_x_20:


//--------------------- .nv.shared.matmul_kernel  --------------------------
	.section	.nv.shared.matmul_kernel,"aw",@nobits
	.sectionflags	@""
	.align	16
	.zero		1024


//--------------------- .nv.shared.reserved.0     --------------------------
	.section	.nv.shared.reserved.0,"aw",@nobits
	.align	8
	.weak		__nv_reservedSMEM_offset_0_alias
	.size		__nv_reservedSMEM_offset_0_alias, 0, 64
	.other		__nv_reservedSMEM_offset_0_alias,@"STO_CUDA_RESERVED_SHARED STV_DEFAULT"
__nv_reservedSMEM_offset_0_alias:
	.zero		0
.nv.shared.reserved.0:
	.zero		64
	.weak		__nv_reservedSMEM_allocation_phase
	.type		__nv_reservedSMEM_allocation_phase,@object
	.size		__nv_reservedSMEM_allocation_phase,(.L_0 - __nv_reservedSMEM_allocation_phase)
__nv_reservedSMEM_allocation_phase:
	.zero		1
.L_0:
	.zero		7
	.weak		__nv_reservedSMEM_devtool_atexit_pc
	.type		__nv_reservedSMEM_devtool_atexit_pc,@object
	.size		__nv_reservedSMEM_devtool_atexit_pc,(__nv_reservedSMEM_allocation_mask - __nv_reservedSMEM_devtool_atexit_pc)
__nv_reservedSMEM_devtool_atexit_pc:
	.zero		8
	.weak		__nv_reservedSMEM_allocation_mask
	.type		__nv_reservedSMEM_allocation_mask,@object
	.size		__nv_reservedSMEM_allocation_mask,(.L_2 - __nv_reservedSMEM_allocation_mask)
__nv_reservedSMEM_allocation_mask:
	.zero		4
.L_2:


//--------------------- .nv.constant0.matmul_kernel --------------------------
	.section	.nv.constant0.matmul_kernel,"a",@progbits
	.sectionflags	@""
	.align	4
.nv.constant0.matmul_kernel:
	.zero		976


//--------------------- SYMBOLS --------------------------

	.type		.nv.reservedSmem.offset0,@object
	.size		.nv.reservedSmem.offset0,0x4
	.type		.nv.reservedSmem.cap,@object
	.size		.nv.reservedSmem.cap,0x4
